def matmul_kernel(
    a_ptr,
    b_ptr,
    c_ptr,
    M,
    N,
    K,
    stride_am,
    stride_ak,
    stride_bk,
    stride_bn,
    stride_cm,
    stride_cn,
    BLOCK_M: tl.constexpr,
    BLOCK_N: tl.constexpr,
    BLOCK_K: tl.constexpr,
    GROUP_M: tl.constexpr,
):
    pid = tl.program_id(axis=0)
    num_pid_m = tl.cdiv(M, BLOCK_M)
    num_pid_n = tl.cdiv(N, BLOCK_N)
    num_pid_in_group = GROUP_M * num_pid_n
    group_id = pid // num_pid_in_group
    first_pid_m = group_id * GROUP_M
    group_size_m = min(num_pid_m - first_pid_m, GROUP_M)
    pid_m = first_pid_m + ((pid % num_pid_in_group) % group_size_m)
    pid_n = (pid % num_pid_in_group) // group_size_m

    offs_am = (pid_m * BLOCK_M + tl.arange(0, BLOCK_M)) % M
    offs_bn = (pid_n * BLOCK_N + tl.arange(0, BLOCK_N)) % N
    offs_k = tl.arange(0, BLOCK_K)
    a_ptrs = a_ptr + offs_am[:, None] * stride_am + offs_k[None, :] * stride_ak
    b_ptrs = b_ptr + offs_k[:, None] * stride_bk + offs_bn[None, :] * stride_bn

    acc = tl.zeros((BLOCK_M, BLOCK_N), dtype=tl.float32)
    for kk in range(0, tl.cdiv(K, BLOCK_K)):
        a = tl.load(a_ptrs, mask=offs_k[None, :] < K - kk * BLOCK_K, other=0.0)
        b = tl.load(b_ptrs, mask=offs_k[:, None] < K - kk * BLOCK_K, other=0.0)
        acc = tl.dot(a, b, acc)
        a_ptrs += BLOCK_K * stride_ak
        b_ptrs += BLOCK_K * stride_bk

    c = acc.to(c_ptr.dtype.element_ty)
    offs_cm = pid_m * BLOCK_M + tl.arange(0, BLOCK_M)
    offs_cn = pid_n * BLOCK_N + tl.arange(0, BLOCK_N)
    c_ptrs = c_ptr + offs_cm[:, None] * stride_cm + offs_cn[None, :] * stride_cn
    mask = (offs_cm[:, None] < M) & (offs_cn[None, :] < N)
    tl.store(c_ptrs, c, mask=mask)

# config = {"BLOCK_K": 128, "BLOCK_M": 128, "BLOCK_N": 256, "GROUP_M": 8, "arch": "sm_100", "dtype": "fp8e5m2", "num_ctas": 4, "num_stages": 3, "num_warps": 4}
# arch = sm_100


// ===== COMPILED SASS (sm_100a) =====

	.target	sm_100a

	.elftype	@"ET_EXEC"


//--------------------- .note.nv.tkinfo           --------------------------
	.section	.note.nv.tkinfo,"",@"SHT_NOTE"
	.sectionflags	@"SHF_NOTE_NV_TKINFO"
	.tkinfo
        /*0018*/ 	.word	0x00000081
        /*0030*/ 	.string	""
        /*0030*/ 	.string	"ptxas-blackwell"
        /*0030*/ 	.string	"Cuda compilation tools, release 12.9, V12.9.86"
        /*0030*/ 	.string	"Build cuda_12.9.r12.9/compiler.36037853_0"
        /*0030*/ 	.string	"-v  -suppress-debug-info  -lineinfo  -arch sm_100a "



//--------------------- .note.nv.cuver            --------------------------
	.section	.note.nv.cuver,"",@"SHT_NOTE"
	.sectionflags	@"SHF_NOTE_NV_CUVER"
        /*0018*/ 	.short	0x0001
        /*001a*/ 	.short	0x0064
        /*001c*/ 	.short	0x0001
        /*001e*/ 	.short	0x0000
        /*0020*/ 	.short	0x0001
        /*0022*/ 	.short	0x0000


//--------------------- .nv.info                  --------------------------
	.section	.nv.info,"",@"SHT_CUDA_INFO"
	.align	4


	//----- nvinfo : EIATTR_REGCOUNT
	.align		4
        /*0000*/ 	.byte	0x04, 0x2f
        /*0002*/ 	.short	(.L_4 - .L_3)
	.align		4
.L_3:
        /*0004*/ 	.word	index@(matmul_kernel)
        /*0008*/ 	.word	0x00000060


	//----- nvinfo : EIATTR_FRAME_SIZE
	.align		4
.L_4:
        /*000c*/ 	.byte	0x04, 0x11
        /*000e*/ 	.short	(.L_6 - .L_5)
	.align		4
.L_5:
        /*0010*/ 	.word	index@($__internal_2_$__cuda_sm10x_tcgen05_guardrail_trap_unallocated_columns_being_dealloced)
        /*0014*/ 	.word	0x000009e0


	//----- nvinfo : EIATTR_FRAME_SIZE
	.align		4
.L_6:
        /*0018*/ 	.byte	0x04, 0x11
        /*001a*/ 	.short	(.L_8 - .L_7)
	.align		4
.L_7:
        /*001c*/ 	.word	index@($__internal_1_$__cuda_sm10x_tcgen05_guardrail_trap_phase_invalid_during_alloc)
        /*0020*/ 	.word	0x000009e0


	//----- nvinfo : EIATTR_FRAME_SIZE
	.align		4
.L_8:
        /*0024*/ 	.byte	0x04, 0x11
        /*0026*/ 	.short	(.L_10 - .L_9)
	.align		4
.L_9:
        /*0028*/ 	.word	index@($__internal_0_$__cuda_sm10x_tcgen05_guardrail_trap_col_being_dealloced_not_returned_by_alloc)
        /*002c*/ 	.word	0x000009e0


	//----- nvinfo : EIATTR_FRAME_SIZE
	.align		4
.L_10:
        /*0030*/ 	.byte	0x04, 0x11
        /*0032*/ 	.short	(.L_12 - .L_11)
	.align		4
.L_11:
        /*0034*/ 	.word	index@(matmul_kernel)
        /*0038*/ 	.word	0x000009e0


	//----- nvinfo : EIATTR_MIN_STACK_SIZE
	.align		4
.L_12:
        /*003c*/ 	.byte	0x04, 0x12
        /*003e*/ 	.short	(.L_14 - .L_13)
	.align		4
.L_13:
        /*0040*/ 	.word	index@(matmul_kernel)
        /*0044*/ 	.word	0x000009e0
.L_14:


//--------------------- .nv.info.matmul_kernel    --------------------------
	.section	.nv.info.matmul_kernel,"",@"SHT_CUDA_INFO"
	.sectionflags	@""
	.align	4


	//----- nvinfo : EIATTR_CUDA_API_VERSION
	.align		4
        /*0000*/ 	.byte	0x04, 0x37
        /*0002*/ 	.short	(.L_16 - .L_15)
.L_15:
        /*0004*/ 	.word	0x00000081


	//----- nvinfo : EIATTR_KPARAM_INFO
	.align		4
.L_16:
        /*0008*/ 	.byte	0x04, 0x17
        /*000a*/ 	.short	(.L_18 - .L_17)
.L_17:
        /*000c*/ 	.word	0x00000000
        /*0010*/ 	.short	0x000d
        /*0012*/ 	.short	0x0048
        /*0014*/ 	.byte	0x00, 0xf4, 0x21, 0x00


	//----- nvinfo : EIATTR_KPARAM_INFO
	.align		4
.L_18:
        /*0018*/ 	.byte	0x04, 0x17
        /*001a*/ 	.short	(.L_20 - .L_19)
.L_19:
        /*001c*/ 	.word	0x00000000
        /*0020*/ 	.short	0x000c
        /*0022*/ 	.short	0x0040
        /*0024*/ 	.byte	0x00, 0xf4, 0x21, 0x00


	//----- nvinfo : EIATTR_KPARAM_INFO
	.align		4
.L_20:
        /*0028*/ 	.byte	0x04, 0x17
        /*002a*/ 	.short	(.L_22 - .L_21)
.L_21:
        /*002c*/ 	.word	0x00000000
        /*0030*/ 	.short	0x000b
        /*0032*/ 	.short	0x0038
        /*0034*/ 	.byte	0x00, 0xf0, 0x11, 0x00


	//----- nvinfo : EIATTR_KPARAM_INFO
	.align		4
.L_22:
        /*0038*/ 	.byte	0x04, 0x17
        /*003a*/ 	.short	(.L_24 - .L_23)
.L_23:
        /*003c*/ 	.word	0x00000000
        /*0040*/ 	.short	0x000a
        /*0042*/ 	.short	0x0034
        /*0044*/ 	.byte	0x00, 0xf0, 0x11, 0x00


	//----- nvinfo : EIATTR_KPARAM_INFO
	.align		4
.L_24:
        /*0048*/ 	.byte	0x04, 0x17
        /*004a*/ 	.short	(.L_26 - .L_25)
.L_25:
        /*004c*/ 	.word	0x00000000
        /*0050*/ 	.short	0x0009
        /*0052*/ 	.short	0x0030
        /*0054*/ 	.byte	0x00, 0xf0, 0x11, 0x00


	//----- nvinfo : EIATTR_KPARAM_INFO
	.align		4
.L_26:
        /*0058*/ 	.byte	0x04, 0x17
        /*005a*/ 	.short	(.L_28 - .L_27)
.L_27:
        /*005c*/ 	.word	0x00000000
        /*0060*/ 	.short	0x0008
        /*0062*/ 	.short	0x002c
        /*0064*/ 	.byte	0x00, 0xf0, 0x11, 0x00


	//----- nvinfo : EIATTR_KPARAM_INFO
	.align		4
.L_28:
        /*0068*/ 	.byte	0x04, 0x17
        /*006a*/ 	.short	(.L_30 - .L_29)
.L_29:
        /*006c*/ 	.word	0x00000000
        /*0070*/ 	.short	0x0007
        /*0072*/ 	.short	0x0028
        /*0074*/ 	.byte	0x00, 0xf0, 0x11, 0x00


	//----- nvinfo : EIATTR_KPARAM_INFO
	.align		4
.L_30:
        /*0078*/ 	.byte	0x04, 0x17
        /*007a*/ 	.short	(.L_32 - .L_31)
.L_31:
        /*007c*/ 	.word	0x00000000
        /*0080*/ 	.short	0x0006
        /*0082*/ 	.short	0x0024
        /*0084*/ 	.byte	0x00, 0xf0, 0x11, 0x00


	//----- nvinfo : EIATTR_KPARAM_INFO
	.align		4
.L_32:
        /*0088*/ 	.byte	0x04, 0x17
        /*008a*/ 	.short	(.L_34 - .L_33)
.L_33:
        /*008c*/ 	.word	0x00000000
        /*0090*/ 	.short	0x0005
        /*0092*/ 	.short	0x0020
        /*0094*/ 	.byte	0x00, 0xf0, 0x11, 0x00


	//----- nvinfo : EIATTR_KPARAM_INFO
	.align		4
.L_34:
        /*0098*/ 	.byte	0x04, 0x17
        /*009a*/ 	.short	(.L_36 - .L_35)
.L_35:
        /*009c*/ 	.word	0x00000000
        /*00a0*/ 	.short	0x0004
        /*00a2*/ 	.short	0x001c
        /*00a4*/ 	.byte	0x00, 0xf0, 0x11, 0x00


	//----- nvinfo : EIATTR_KPARAM_INFO
	.align		4
.L_36:
        /*00a8*/ 	.byte	0x04, 0x17
        /*00aa*/ 	.short	(.L_38 - .L_37)
.L_37:
        /*00ac*/ 	.word	0x00000000
        /*00b0*/ 	.short	0x0003
        /*00b2*/ 	.short	0x0018
        /*00b4*/ 	.byte	0x00, 0xf0, 0x11, 0x00


	//----- nvinfo : EIATTR_KPARAM_INFO
	.align		4
.L_38:
        /*00b8*/ 	.byte	0x04, 0x17
        /*00ba*/ 	.short	(.L_40 - .L_39)
.L_39:
        /*00bc*/ 	.word	0x00000000
        /*00c0*/ 	.short	0x0002
        /*00c2*/ 	.short	0x0010
        /*00c4*/ 	.byte	0x00, 0xf4, 0x21, 0x00


	//----- nvinfo : EIATTR_KPARAM_INFO
	.align		4
.L_40:
        /*00c8*/ 	.byte	0x04, 0x17
        /*00ca*/ 	.short	(.L_42 - .L_41)
.L_41:
        /*00cc*/ 	.word	0x00000000
        /*00d0*/ 	.short	0x0001
        /*00d2*/ 	.short	0x0008
        /*00d4*/ 	.byte	0x00, 0xf4, 0x21, 0x00


	//----- nvinfo : EIATTR_KPARAM_INFO
	.align		4
.L_42:
        /*00d8*/ 	.byte	0x04, 0x17
        /*00da*/ 	.short	(.L_44 - .L_43)
.L_43:
        /*00dc*/ 	.word	0x00000000
        /*00e0*/ 	.short	0x0000
        /*00e2*/ 	.short	0x0000
        /*00e4*/ 	.byte	0x00, 0xf4, 0x21, 0x00


	//----- nvinfo : EIATTR_EXPLICIT_CLUSTER
	.align		4
.L_44:
        /*00e8*/ 	.byte	0x01, 0x3e
	.zero		2


	//----- nvinfo : EIATTR_CTA_PER_CLUSTER
	.align		4
        /*00ec*/ 	.byte	0x04, 0x3d
        /*00ee*/ 	.short	(.L_46 - .L_45)
.L_45:
        /*00f0*/ 	.word	0x00000004
        /*00f4*/ 	.word	0x00000001
        /*00f8*/ 	.word	0x00000001


	//----- nvinfo : EIATTR_AT_ENTRY_FRAGMENTS
	.align		4
.L_46:
        /*00fc*/ 	.byte	0x04, 0x4f
        /*00fe*/ 	.short	(.L_48 - .L_47)


	//   ....[0]....
.L_47:
        /*0100*/ 	.word	0x00000004


	//----- nvinfo : EIATTR_RESERVED_SMEM_USED
	.align		4
.L_48:
        /*0104*/ 	.byte	0x01, 0x41
	.zero		2


	//----- nvinfo : EIATTR_SPARSE_MMA_MASK
	.align		4
        /*0108*/ 	.byte	0x03, 0x50
        /*010a*/ 	.short	0x0000


	//----- nvinfo : EIATTR_TCGEN05_1CTA_USED
	.align		4
        /*010c*/ 	.byte	0x01, 0x51
	.zero		2


	//----- nvinfo : EIATTR_MAXREG_COUNT
	.align		4
        /*0110*/ 	.byte	0x03, 0x1b
        /*0112*/ 	.short	0x00ff


	//----- nvinfo : EIATTR_NUM_BARRIERS
	.align		4
        /*0114*/ 	.byte	0x02, 0x4c
        /*0116*/ 	.byte	0x01
	.zero		1


	//----- nvinfo : EIATTR_ANNOTATIONS
	.align		4
        /*0118*/ 	.byte	0x04, 0x55
        /*011a*/ 	.short	(.L_50 - .L_49)


	//   ....[0]....
.L_49:
        /*011c*/ 	.word	0x00000001
        /*0120*/ 	.byte	0x90, 0x09, 0x00, 0x00, 0x01, 0x00, 0x00, 0x00, 0x50, 0x0a, 0x00, 0x00, 0x01, 0x00, 0x00, 0x00
        /* <DEDUP_REMOVED lines=1028> */
        /*4170*/ 	.byte	0x30, 0xb7, 0x01, 0x00, 0x01, 0x00, 0x00, 0x00, 0x50, 0xb7, 0x01, 0x00


	//----- nvinfo : EIATTR_INT_WARP_WIDE_INSTR_OFFSETS
	.align		4
.L_50:
        /*417c*/ 	.byte	0x04, 0x31
        /*417e*/ 	.short	(.L_52 - .L_51)


	//   ....[0]....
.L_51:
        /*4180*/ 	.word	0x00001de0


	//   ....[1]....
        /*4184*/ 	.word	0x00001e10


	//   ....[2]....
        /*4188*/ 	.word	0x0000a890


	//   ....[3]....
        /*418c*/ 	.word	0x0001bca0


	//   ....[4]....
        /*4190*/ 	.word	0x0001bcf0


	//----- nvinfo : EIATTR_COOP_GROUP_MASK_REGIDS
	.align		4
.L_52:
        /*4194*/ 	.byte	0x04, 0x29
        /*4196*/ 	.short	(.L_54 - .L_53)


	//   ....[0]....
.L_53:
        /*4198*/ 	.word	0xffffffff


	//   ....[1]....
        /*419c*/ 	.word	0xffffffff


	//   ....[2]....
        /*41a0*/ 	.word	0xffffffff


	//   ....[3]....
        /*41a4*/ 	.word	0xffffffff


	//----- nvinfo : EIATTR_COOP_GROUP_INSTR_OFFSETS
	.align		4
.L_54:
        /*41a8*/ 	.byte	0x04, 0x28
        /*41aa*/ 	.short	(.L_56 - .L_55)


	//   ....[0]....
.L_55:
        /*41ac*/ 	.word	0x00000070


	//   ....[1]....
        /*41b0*/ 	.word	0x00000330


	//   ....[2]....
        /*41b4*/ 	.word	0x0001bb30


	//   ....[3]....
        /*41b8*/ 	.word	0x0001bda0


	//----- nvinfo : EIATTR_VRC_CTA_INIT_COUNT
	.align		4
.L_56:
        /*41bc*/ 	.byte	0x02, 0x4a
        /*41be*/ 	.byte	0x80
	.zero		1


	//----- nvinfo : EIATTR_MBARRIER_INSTR_OFFSETS
	.align		4
        /*41c0*/ 	.byte	0x04, 0x39
        /*41c2*/ 	.short	(.L_58 - .L_57)


	//   ....[0]....
.L_57:
        /*41c4*/ 	.word	0x00001fd0
        /*41c8*/ 	.word	0x000000ff
        /*41cc*/ 	.word	0x00000000
        /*41d0*/ 	.short	0x0100
        /*41d2*/ 	.byte	0x06
	.zero		1


	//   ....[1]....
        /*41d4*/ 	.word	0x0000a910
        /*41d8*/ 	.word	0x000000ff
        /*41dc*/ 	.word	0x0000c008
        /*41e0*/ 	.short	0x0100
        /*41e2*/ 	.byte	0x09
	.zero		1


	//   ....[2]....
        /*41e4*/ 	.word	0x0000fa30
        /*41e8*/ 	.word	0x000000ff
        /*41ec*/ 	.word	0x00000000
        /*41f0*/ 	.short	0x010a
        /*41f2*/ 	.byte	0x06
	.zero		1


	//   ....[3]....
        /*41f4*/ 	.word	0x00019be0
        /*41f8*/ 	.word	0x000000ff
        /*41fc*/ 	.word	0x00000000
        /*4200*/ 	.short	0x010a
        /*4202*/ 	.byte	0x06
	.zero		1


	//   ....[4]....
        /*4204*/ 	.word	0x00019c60
        /*4208*/ 	.word	0x000000ff
        /*420c*/ 	.word	0x0000c000
        /*4210*/ 	.short	0x0108
        /*4212*/ 	.byte	0x09
	.zero		1


	//   ....[5]....
        /*4214*/ 	.word	0x00019cb0
        /*4218*/ 	.word	0x000000ff
        /*421c*/ 	.word	0x0000c008
        /*4220*/ 	.short	0x0108
        /*4222*/ 	.byte	0x09
	.zero		1


	//   ....[6]....
        /*4224*/ 	.word	0x0001bdc0
        /*4228*/ 	.word	0x000000ff
        /*422c*/ 	.word	0x00000000
        /*4230*/ 	.short	0x010a
        /*4232*/ 	.byte	0x06
	.zero		1


	//   ....[7]....
        /*4234*/ 	.word	0x0001bdf0
        /*4238*/ 	.word	0x000000ff
        /*423c*/ 	.word	0x00000000
        /*4240*/ 	.short	0x010a
        /*4242*/ 	.byte	0x06
	.zero		1


	//----- nvinfo : EIATTR_NUM_MBARRIERS
	.align		4
.L_58:
        /*4244*/ 	.byte	0x03, 0x38
        /*4246*/ 	.short	0x0002


	//----- nvinfo : EIATTR_EXIT_INSTR_OFFSETS
	.align		4
        /*4248*/ 	.byte	0x04, 0x1c
        /*424a*/ 	.short	(.L_60 - .L_59)


	//   ....[0]....
.L_59:
        /*424c*/ 	.word	0x0001bdb0


	//----- nvinfo : EIATTR_REQNTID
	.align		4
.L_60:
        /*4250*/ 	.byte	0x04, 0x10
        /*4252*/ 	.short	(.L_62 - .L_61)
.L_61:
        /*4254*/ 	.word	0x00000080
        /*4258*/ 	.word	0x00000001
        /*425c*/ 	.word	0x00000001


	//----- nvinfo : EIATTR_CRS_STACK_SIZE
	.align		4
.L_62:
        /*4260*/ 	.byte	0x04, 0x1e
        /*4262*/ 	.short	(.L_64 - .L_63)
.L_63:
        /*4264*/ 	.word	0x00000000


	//----- nvinfo : EIATTR_CBANK_PARAM_SIZE
	.align		4
.L_64:
        /*4268*/ 	.byte	0x03, 0x19
        /*426a*/ 	.short	0x0050


	//----- nvinfo : EIATTR_PARAM_CBANK
	.align		4
        /*426c*/ 	.byte	0x04, 0x0a
        /*426e*/ 	.short	(.L_66 - .L_65)
	.align		4
.L_65:
        /*4270*/ 	.word	index@(.nv.constant0.matmul_kernel)
        /*4274*/ 	.short	0x0380
        /*4276*/ 	.short	0x0050


	//----- nvinfo : EIATTR_SW_WAR
	.align		4
.L_66:
        /*4278*/ 	.byte	0x04, 0x36
        /*427a*/ 	.short	(.L_68 - .L_67)
.L_67:
        /*427c*/ 	.word	0x00000008
.L_68:


//--------------------- .nv.compat                --------------------------
	.section	.nv.compat,"",@"SHT_CUDA_COMPAT_INFO"
	.align	4
        /*0000*/ 	.byte	0x02, 0x02, 0x02, 0x00, 0x02, 0x05, 0x05, 0x00, 0x02, 0x03, 0x00, 0x00, 0x02, 0x06, 0x01, 0x00


//--------------------- .nv.callgraph             --------------------------
	.section	.nv.callgraph,"",@"SHT_CUDA_CALLGRAPH"
	.align	4
	.sectionentsize	8
	.align		4
        /*0000*/ 	.word	0x00000000
	.align		4
        /*0004*/ 	.word	0xffffffff
	.align		4
        /*0008*/ 	.word	0x00000000
	.align		4
        /*000c*/ 	.word	0xfffffffe
	.align		4
        /*0010*/ 	.word	0x00000000
	.align		4
        /*0014*/ 	.word	0xfffffffd
	.align		4
        /*0018*/ 	.word	0x00000000
	.align		4
        /*001c*/ 	.word	0xfffffffc


//--------------------- .text.matmul_kernel       --------------------------
	.section	.text.matmul_kernel,"ax",@progbits
	.align	128
        .global         matmul_kernel
        .type           matmul_kernel,@function
        .size           matmul_kernel,(.L_x_20 - matmul_kernel)
        .other          matmul_kernel,@"STO_CUDA_ENTRY STV_DEFAULT"
matmul_kernel:
.text.matmul_kernel:
[----:B------:R-:W0:Y:S01]  /*0000*/  LDC R1, c[0x0][0x37c] ;  /* 0x0000df00ff017b82 */ /* 0x000e220000000800 */
[----:B------:R-:W1:Y:S01]  /*0010*/  S2R R5, SR_TID.X ;  /* 0x0000000000057919 */ /* 0x000e620000002100 */
[----:B0-----:R-:W-:Y:S01]  /*0020*/  VIADD R1, R1, 0xfffff620 ;  /* 0xfffff62001017836 */ /* 0x001fe20000000000 */
[----:B-1----:R-:W-:-:S13]  /*0030*/  ISETP.GE.U32.AND P0, PT, R5, 0x20, PT ;  /* 0x000000200500780c */ /* 0x002fda0003f06070 */
[----:B------:R-:W-:Y:S02]  /*0040*/  VOTEU.ANY UP0, P0 ;  /* 0x0000000000ff7886 */ /* 0x000fe40000000100 */
[----:B------:R-:W-:Y:S05]  /*0050*/  BRA.U UP0, `(.L_x_0) ;  /* 0x0000000100b87547 */ /* 0x000fea000b800000 */
[----:B------:R-:W0:Y:S01]  /*0060*/  S2UR UR6, SR_CgaCtaId ;  /* 0x00000000000679c3 */ /* 0x000e220000008800 */
[----:B------:R-:W-:Y:S01]  /*0070*/  NOP ;  /* 0x0000000000007918 */ /* 0x000fe20000000000 */
[----:B------:R-:W-:Y:S02]  /*0080*/  UMOV UR4, 0x40 ;  /* 0x0000004000047882 */ /* 0x000fe40000000000 */
[----:B0-----:R-:W-:-:S09]  /*0090*/  ULEA UR4, UR6, UR4, 0x18 ;  /* 0x0000000406047291 */ /* 0x001fd2000f8ec0ff */
[----:B------:R-:W0:Y:S01]  /*00a0*/  LDS.U8 R0, [UR4] ;  /* 0x00000004ff007984 */ /* 0x000e220008000000 */
[----:B------:R-:W-:Y:S02]  /*00b0*/  UMOV UR4, 0x400 ;  /* 0x0000040000047882 */ /* 0x000fe40000000000 */
[----:B------:R-:W-:Y:S01]  /*00c0*/  ULEA UR4, UR6, UR4, 0x18 ;  /* 0x0000000406047291 */ /* 0x000fe2000f8ec0ff */
[----:B0-----:R-:W-:-:S13]  /*00d0*/  ISETP.NE.AND P0, PT, R0, RZ, PT ;  /* 0x000000ff0000720c */ /* 0x001fda0003f05270 */
[----:B------:R-:W-:Y:S05]  /*00e0*/  @P0 BRA `(.L_x_1) ;  /* 0x00000000007c0947 */ /* 0x000fea0003800000 */
[----:B------:R-:W-:-:S13]  /*00f0*/  ELECT P0, URZ, PT ;  /* 0x0000000000ff782f */ /* 0x000fda0003800000 */
[----:B------:R-:W-:Y:S05]  /*0100*/  @!P0 BRA `(.L_x_2) ;  /* 0x0000000000848947 */ /* 0x000fea0003800000 */
[----:B------:R-:W-:Y:S01]  /*0110*/  UMOV UR5, 0x2 ;  /* 0x0000000200057882 */ /* 0x000fe20000000000 */
[----:B------:R-:W-:Y:S02]  /*0120*/  IMAD.MOV.U32 R4, RZ, RZ, 0x1 ;  /* 0x00000001ff047424 */ /* 0x000fe400078e00ff */
[----:B------:R-:W-:Y:S02]  /*0130*/  IMAD.MOV.U32 R7, RZ, RZ, 0x3 ;  /* 0x00000003ff077424 */ /* 0x000fe400078e00ff */
[----:B------:R-:W-:Y:S04]  /*0140*/  DEPBAR.LE SB0, 0x36 ;  /* 0x00008d800000791a */ /* 0x000fe80000000000 */
[----:B------:R-:W0:Y:S02]  /*0150*/  UTCATOMSWS.FIND_AND_SET.ALIGN UP1, UR5, UR5 ;  /* 0x00000005000575e3 */ /* 0x000e240008020800 */
[----:B0-----:R-:W-:-:S04]  /*0160*/  PLOP3.LUT P0, PT, PT, PT, UP1, 0x80, 0x8 ;  /* 0x000000000008781c */ /* 0x001fc80003f0f018 */
[----:B------:R-:W-:-:S04]  /*0170*/  SEL R0, RZ, 0xffffffff, !P0 ;  /* 0xffffffffff007807 */ /* 0x000fc80004000000 */
[----:B------:R-:W-:Y:S01]  /*0180*/  ISETP.NE.AND P0, PT, R0, RZ, PT ;  /* 0x000000ff0000720c */ /* 0x000fe20003f05270 */
[----:B------:R-:W-:-:S12]  /*0190*/  IMAD.U32 R0, RZ, RZ, UR5 ;  /* 0x00000005ff007e24 */ /* 0x000fd8000f8e00ff */
[----:B------:R-:W-:Y:S05]  /*01a0*/  @P0 BRA `(.L_x_3) ;  /* 0x0000000000240947 */ /* 0x000fea0003800000 */
.L_x_4:
[----:B------:R-:W-:Y:S05]  /*01b0*/  NANOSLEEP 0x64 ;  /* 0x000000640000795d */ /* 0x000fea0003800000 */
[----:B------:R-:W-:-:S05]  /*01c0*/  UMOV UR5, 0x2 ;  /* 0x0000000200057882 */ /* 0x000fca0000000000 */
[----:B------:R-:W-:Y:S04]  /*01d0*/  DEPBAR.LE SB0, 0x36 ;  /* 0x00008d800000791a */ /* 0x000fe80000000000 */
[----:B------:R-:W0:Y:S02]  /*01e0*/  UTCATOMSWS.FIND_AND_SET.ALIGN UP1, UR5, UR5 ;  /* 0x00000005000575e3 */ /* 0x000e240008020800 */
[----:B0-----:R-:W-:-:S04]  /*01f0*/  PLOP3.LUT P0, PT, PT, PT, UP1, 0x80, 0x8 ;  /* 0x000000000008781c */ /* 0x001fc80003f0f018 */
[----:B------:R-:W-:-:S04]  /*0200*/  SEL R0, RZ, 0xffffffff, !P0 ;  /* 0xffffffffff007807 */ /* 0x000fc80004000000 */
[----:B------:R-:W-:Y:S01]  /*0210*/  ISETP.NE.AND P0, PT, R0, RZ, PT ;  /* 0x000000ff0000720c */ /* 0x000fe20003f05270 */
[----:B------:R-:W-:-:S12]  /*0220*/  IMAD.U32 R0, RZ, RZ, UR5 ;  /* 0x00000005ff007e24 */ /* 0x000fd8000f8e00ff */
[----:B------:R-:W-:Y:S05]  /*0230*/  @!P0 BRA `(.L_x_4) ;  /* 0xfffffffc00dc8947 */ /* 0x000fea000383ffff */
.L_x_3:
[C---:B------:R-:W-:Y:S01]  /*0240*/  VIADD R3, R0.reuse, 0x10 ;  /* 0x0000001000037836 */ /* 0x040fe20000000000 */
[----:B------:R-:W-:Y:S01]  /*0250*/  UMOV UR5, 0x50 ;  /* 0x0000005000057882 */ /* 0x000fe20000000000 */
[----:B------:R-:W-:Y:S01]  /*0260*/  SHF.L.U32 R2, R7, R0, RZ ;  /* 0x0000000007027219 */ /* 0x000fe200000006ff */
[----:B------:R-:W-:Y:S01]  /*0270*/  ULEA UR5, UR6, UR5, 0x18 ;  /* 0x0000000506057291 */ /* 0x000fe2000f8ec0ff */
[----:B------:R-:W-:Y:S01]  /*0280*/  IMAD.SHL.U32 R0, R0, 0x20, RZ ;  /* 0x0000002000007824 */ /* 0x000fe200078e00ff */
[----:B------:R-:W-:-:S04]  /*0290*/  SHF.L.U32 R3, R4, R3, RZ ;  /* 0x0000000304037219 */ /* 0x000fc800000006ff */
[----:B------:R-:W-:-:S05]  /*02a0*/  LOP3.LUT R2, R3, R2, RZ, 0xfc, !PT ;  /* 0x0000000203027212 */ /* 0x000fca00078efcff */
[----:B------:R0:W-:Y:S04]  /*02b0*/  ATOMS.OR RZ, [UR5], R2 ;  /* 0x00000002ffff798c */ /* 0x0001e8000b000005 */
[----:B------:R0:W-:Y:S01]  /*02c0*/  STS [UR4], R0 ;  /* 0x00000000ff007988 */ /* 0x0001e20008000804 */
[----:B------:R-:W-:Y:S05]  /*02d0*/  BRA `(.L_x_2) ;  /* 0x0000000000107947 */ /* 0x000fea0003800000 */
.L_x_1:
[----:B------:R-:W-:Y:S01]  /*02e0*/  IMAD.MOV.U32 R0, RZ, RZ, -0x1 ;  /* 0xffffffffff007424 */ /* 0x000fe200078e00ff */
[----:B------:R-:W-:-:S04]  /*02f0*/  MOV R2, 0x320 ;  /* 0x0000032000027802 */ /* 0x000fc80000000f00 */
[----:B------:R0:W-:Y:S03]  /*0300*/  STS [UR4], R0 ;  /* 0x00000000ff007988 */ /* 0x0001e60008000804 */
[----:B0-----:R-:W-:Y:S05]  /*0310*/  CALL.REL.NOINC `($__internal_1_$__cuda_sm10x_tcgen05_guardrail_trap_phase_invalid_during_alloc) ;  /* 0x000001b800cc7944 */ /* 0x001fea0003c00000 */
.L_x_2:
[----:B------:R-:W-:Y:S05]  /*0320*/  WARPSYNC.ALL ;  /* 0x0000000000007948 */ /* 0x000fea0003800000 */
[----:B------:R-:W-:Y:S01]  /*0330*/  NOP ;  /* 0x0000000000007918 */ /* 0x000fe20000000000 */
.L_x_0:
[----:B0-----:R-:W0:Y:S08]  /*0340*/  LDC.64 R2, c[0x0][0x398] ;  /* 0x0000e600ff027b82 */ /* 0x001e300000000a00 */
[----:B------:R-:W1:Y:S02]  /*0350*/  S2UR UR5, SR_CgaSize ;  /* 0x00000000000579c3 */ /* 0x000e640000008a00 */
[----:B-1----:R-:W-:-:S12]  /*0360*/  UIMAD UR5, UR5, -0xa0, URZ ;  /* 0xffffff60050578a4 */ /* 0x002fd8000f8e02ff */
[----:B------:R-:W1:Y:S01]  /*0370*/  LDCU UR5, c[0x0][UR5+0x2b0] ;  /* 0x00005600050577ac */ /* 0x000e620008000800 */
[----:B------:R-:W-:Y:S01]  /*0380*/  UMOV UR9, 0x400 ;  /* 0x0000040000097882 */ /* 0x000fe20000000000 */
[----:B------:R-:W2:Y:S01]  /*0390*/  LDCU UR16, c[0x0][0x3a4] ;  /* 0x00007480ff1077ac */ /* 0x000ea20008000800 */
[----:B------:R-:W3:Y:S01]  /*03a0*/  S2UR UR4, SR_CTAID.X ;  /* 0x00000000000479c3 */ /* 0x000ee20000002500 */
[----:B------:R-:W4:Y:S01]  /*03b0*/  LDCU.64 UR18, c[0x0][0x358] ;  /* 0x00006b00ff1277ac */ /* 0x000f220008000a00 */
[----:B------:R-:W1:Y:S01]  /*03c0*/  LDCU.128 UR12, c[0x0][0x380] ;  /* 0x00007000ff0c77ac */ /* 0x000e620008000c00 */
[----:B------:R-:W-:Y:S01]  /*03d0*/  UMOV UR7, 0x1 ;  /* 0x0000000100077882 */ /* 0x000fe20000000000 */
[----:B0-----:R-:W-:Y:S01]  /*03e0*/  VIADD R0, R3, 0xff ;  /* 0x000000ff03007836 */ /* 0x001fe20000000000 */
[----:B------:R-:W-:-:S04]  /*03f0*/  IABS R14, R3 ;  /* 0x00000003000e7213 */ /* 0x000fc80000000000 */
[----:B------:R-:W-:Y:S02]  /*0400*/  SHF.R.S32.HI R7, RZ, 0x1f, R0 ;  /* 0x0000001fff077819 */ /* 0x000fe40000011400 */
[----:B---3--:R-:W-:Y:S02]  /*0410*/  I2FP.F32.U32 R8, UR4 ;  /* 0x0000000400087c45 */ /* 0x008fe40008201000 */
[----:B------:R-:W-:-:S03]  /*0420*/  LEA.HI R7, R7, R0, RZ, 0x8 ;  /* 0x0000000007077211 */ /* 0x000fc600078f40ff */
[----:B-1----:R-:W-:Y:S01]  /*0430*/  FMUL R8, R8, UR5 ;  /* 0x0000000508087c20 */ /* 0x002fe20008400000 */
[----:B------:R-:W-:Y:S01]  /*0440*/  SHF.R.S32.HI R7, RZ, 0x8, R7 ;  /* 0x00000008ff077819 */ /* 0x000fe20000011407 */
[----:B------:R-:W0:Y:S02]  /*0450*/  S2UR UR5, SR_CgaCtaId ;  /* 0x00000000000579c3 */ /* 0x000e240000008800 */
[----:B------:R-:W-:Y:S02]  /*0460*/  F2I.U32.TRUNC.NTZ R9, R8 ;  /* 0x0000000800097305 */ /* 0x000fe4000020f000 */
[----:B------:R-:W-:-:S05]  /*0470*/  IMAD.SHL.U32 R4, R7, 0x8, RZ ;  /* 0x0000000807047824 */ /* 0x000fca00078e00ff */
[----:B------:R-:W-:-:S04]  /*0480*/  IABS R11, R4 ;  /* 0x00000004000b7213 */ /* 0x000fc80000000000 */
[----:B------:R-:W1:Y:S01]  /*0490*/  I2F.RP R0, R11 ;  /* 0x0000000b00007306 */ /* 0x000e620000209400 */
[----:B0-----:R-:W-:Y:S02]  /*04a0*/  ULEA UR9, UR5, UR9, 0x18 ;  /* 0x0000000905097291 */ /* 0x001fe4000f8ec0ff */
[----:B------:R-:W-:-:S05]  /*04b0*/  USHF.L.U32 UR4, UR5, 0x6, URZ ;  /* 0x0000000605047899 */ /* 0x000fca00080006ff */
[----:B-1----:R-:W0:Y:S01]  /*04c0*/  MUFU.RCP R0, R0 ;  /* 0x0000000000007308 */ /* 0x002e220000001000 */
[----:B------:R-:W-:Y:S01]  /*04d0*/  ULOP3.LUT UR4, UR4, 0xc0, URZ, 0xc0, !UPT ;  /* 0x000000c004047892 */ /* 0x000fe2000f8ec0ff */
[----:B0-----:R-:W-:Y:S01]  /*04e0*/  VIADD R6, R0, 0xffffffe ;  /* 0x0ffffffe00067836 */ /* 0x001fe20000000000 */
[----:B------:R-:W-:-:S05]  /*04f0*/  IABS R0, R9 ;  /* 0x0000000900007213 */ /* 0x000fca0000000000 */
[----:B------:R0:W1:Y:S02]  /*0500*/  F2I.FTZ.U32.TRUNC.NTZ R7, R6 ;  /* 0x0000000600077305 */ /* 0x000064000021f000 */
[----:B0-----:R-:W-:Y:S02]  /*0510*/  IMAD.MOV.U32 R6, RZ, RZ, RZ ;  /* 0x000000ffff067224 */ /* 0x001fe400078e00ff */
[----:B-1----:R-:W-:-:S04]  /*0520*/  IMAD.MOV R10, RZ, RZ, -R7 ;  /* 0x000000ffff0a7224 */ /* 0x002fc800078e0a07 */
[----:B------:R-:W-:Y:S01]  /*0530*/  IMAD R13, R10, R11, RZ ;  /* 0x0000000b0a0d7224 */ /* 0x000fe200078e02ff */
[----:B------:R-:W-:-:S03]  /*0540*/  IABS R10, R4 ;  /* 0x00000004000a7213 */ /* 0x000fc60000000000 */
[----:B------:R-:W-:-:S04]  /*0550*/  IMAD.HI.U32 R7, R7, R13, R6 ;  /* 0x0000000d07077227 */ /* 0x000fc800078e0006 */
[----:B------:R-:W-:Y:S02]  /*0560*/  IMAD.MOV R6, RZ, RZ, -R10 ;  /* 0x000000ffff067224 */ /* 0x000fe400078e0a0a */
[----:B------:R-:W-:-:S04]  /*0570*/  IMAD.HI.U32 R7, R7, R0, RZ ;  /* 0x0000000007077227 */ /* 0x000fc800078e00ff */
[----:B------:R-:W-:Y:S01]  /*0580*/  IMAD R0, R7, R6, R0 ;  /* 0x0000000607007224 */ /* 0x000fe200078e0200 */
[----:B------:R-:W-:Y:S04]  /*0590*/  BAR.SYNC.DEFER_BLOCKING 0x0 ;  /* 0x0000000000007b1d */ /* 0x000fe80000010000 */
[----:B------:R-:W-:-:S13]  /*05a0*/  ISETP.GT.U32.AND P1, PT, R11, R0, PT ;  /* 0x000000000b00720c */ /* 0x000fda0003f24070 */
[----:B------:R-:W-:Y:S02]  /*05b0*/  @!P1 IMAD.IADD R0, R0, 0x1, -R11 ;  /* 0x0000000100009824 */ /* 0x000fe400078e0a0b */
[----:B------:R-:W-:Y:S01]  /*05c0*/  @!P1 VIADD R7, R7, 0x1 ;  /* 0x0000000107079836 */ /* 0x000fe20000000000 */
[----:B------:R-:W-:Y:S02]  /*05d0*/  ISETP.NE.AND P1, PT, R4, RZ, PT ;  /* 0x000000ff0400720c */ /* 0x000fe40003f25270 */
[----:B------:R-:W-:Y:S02]  /*05e0*/  ISETP.GE.U32.AND P0, PT, R0, R11, PT ;  /* 0x0000000b0000720c */ /* 0x000fe40003f06070 */
[----:B------:R-:W-:-:S04]  /*05f0*/  LOP3.LUT R0, R9, R4, RZ, 0x3c, !PT ;  /* 0x0000000409007212 */ /* 0x000fc800078e3cff */
[----:B------:R-:W-:Y:S01]  /*0600*/  ISETP.GE.AND P2, PT, R0, RZ, PT ;  /* 0x000000ff0000720c */ /* 0x000fe20003f46270 */
[----:B------:R-:W-:-:S06]  /*0610*/  VIADD R0, R2, 0x7f ;  /* 0x0000007f02007836 */ /* 0x000fcc0000000000 */
[----:B------:R-:W-:-:S04]  /*0620*/  @P0 VIADD R7, R7, 0x1 ;  /* 0x0000000107070836 */ /* 0x000fc80000000000 */
[----:B------:R-:W-:Y:S01]  /*0630*/  IMAD.MOV.U32 R6, RZ, RZ, R7 ;  /* 0x000000ffff067224 */ /* 0x000fe200078e0007 */
[----:B------:R-:W-:-:S03]  /*0640*/  SHF.R.S32.HI R7, RZ, 0x1f, R0 ;  /* 0x0000001fff077819 */ /* 0x000fc60000011400 */
[----:B------:R-:W-:Y:S01]  /*0650*/  @!P2 IMAD.MOV R6, RZ, RZ, -R6 ;  /* 0x000000ffff06a224 */ /* 0x000fe200078e0a06 */
[----:B------:R-:W-:Y:S02]  /*0660*/  @!P1 LOP3.LUT R6, RZ, R4, RZ, 0x33, !PT ;  /* 0x00000004ff069212 */ /* 0x000fe400078e33ff */
[----:B------:R-:W-:-:S03]  /*0670*/  LEA.HI R7, R7, R0, RZ, 0x7 ;  /* 0x0000000007077211 */ /* 0x000fc600078f38ff */
[----:B------:R-:W-:Y:S02]  /*0680*/  IMAD.SHL.U32 R13, R6, 0x8, RZ ;  /* 0x00000008060d7824 */ /* 0x000fe400078e00ff */
[----:B------:R-:W-:-:S03]  /*0690*/  IMAD.MOV R6, RZ, RZ, -R6 ;  /* 0x000000ffff067224 */ /* 0x000fc600078e0a06 */
[----:B------:R-:W-:Y:S01]  /*06a0*/  LEA.HI.SX32 R7, R7, -R13, 0x19 ;  /* 0x8000000d07077211 */ /* 0x000fe200078fcaff */
[----:B------:R-:W-:Y:S02]  /*06b0*/  IMAD R12, R4, R6, R9 ;  /* 0x00000006040c7224 */ /* 0x000fe400078e0209 */
[----:B------:R-:W-:Y:S01]  /*06c0*/  IMAD.MOV.U32 R6, RZ, RZ, RZ ;  /* 0x000000ffff067224 */ /* 0x000fe200078e00ff */
[----:B------:R-:W-:Y:S02]  /*06d0*/  VIMNMX R15, PT, PT, R7, 0x8, PT ;  /* 0x00000008070f7848 */ /* 0x000fe40003fe0100 */
[----:B------:R-:W-:Y:S02]  /*06e0*/  IABS R4, R12 ;  /* 0x0000000c00047213 */ /* 0x000fe40000000000 */
[-C--:B------:R-:W-:Y:S02]  /*06f0*/  IABS R10, R15.reuse ;  /* 0x0000000f000a7213 */ /* 0x080fe40000000000 */
[----:B------:R-:W-:-:S02]  /*0700*/  IABS R8, R15 ;  /* 0x0000000f00087213 */ /* 0x000fc40000000000 */
[----:B------:R-:W0:Y:S08]  /*0710*/  I2F.RP R0, R10 ;  /* 0x0000000a00007306 */ /* 0x000e300000209400 */
[----:B0-----:R-:W0:Y:S02]  /*0720*/  MUFU.RCP R0, R0 ;  /* 0x0000000000007308 */ /* 0x001e240000001000 */
[----:B0-----:R-:W-:-:S06]  /*0730*/  VIADD R7, R0, 0xffffffe ;  /* 0x0ffffffe00077836 */ /* 0x001fcc0000000000 */
[----:B------:R-:W0:Y:S02]  /*0740*/  F2I.FTZ.U32.TRUNC.NTZ R7, R7 ;  /* 0x0000000700077305 */ /* 0x000e24000021f000 */
[----:B0-----:R-:W-:-:S04]  /*0750*/  IMAD.MOV R11, RZ, RZ, -R7 ;  /* 0x000000ffff0b7224 */ /* 0x001fc800078e0a07 */
[----:B------:R-:W-:-:S04]  /*0760*/  IMAD R9, R11, R10, RZ ;  /* 0x0000000a0b097224 */ /* 0x000fc800078e02ff */
[----:B------:R-:W-:-:S04]  /*0770*/  IMAD.HI.U32 R0, R7, R9, R6 ;  /* 0x0000000907007227 */ /* 0x000fc800078e0006 */
[----:B------:R-:W-:Y:S02]  /*0780*/  IMAD.MOV.U32 R6, RZ, RZ, R14 ;  /* 0x000000ffff067224 */ /* 0x000fe400078e000e */
[----:B------:R-:W-:Y:S01]  /*0790*/  IMAD.MOV.U32 R7, RZ, RZ, R4 ;  /* 0x000000ffff077224 */ /* 0x000fe200078e0004 */
[----:B------:R-:W0:Y:S01]  /*07a0*/  LDS R14, [UR9] ;  /* 0x00000009ff0e7984 */ /* 0x000e220008000800 */
[----:B------:R-:W1:Y:S01]  /*07b0*/  I2F.RP R9, R6 ;  /* 0x0000000600097306 */ /* 0x000e620000209400 */
[----:B------:R-:W-:Y:S01]  /*07c0*/  IMAD.MOV R4, RZ, RZ, -R8 ;  /* 0x000000ffff047224 */ /* 0x000fe200078e0a08 */
[----:B------:R-:W-:Y:S01]  /*07d0*/  IABS R8, R2 ;  /* 0x0000000200087213 */ /* 0x000fe20000000000 */
[----:B------:R-:W-:-:S04]  /*07e0*/  IMAD.HI.U32 R0, R0, R7, RZ ;  /* 0x0000000700007227 */ /* 0x000fc800078e00ff */
[----:B------:R-:W-:Y:S02]  /*07f0*/  IMAD R7, R0, R4, R7 ;  /* 0x0000000400077224 */ /* 0x000fe400078e0207 */
[----:B------:R-:W-:Y:S01]  /*0800*/  IMAD.MOV.U32 R4, RZ, RZ, R8 ;  /* 0x000000ffff047224 */ /* 0x000fe200078e0008 */
[----:B------:R-:W-:Y:S02]  /*0810*/  BAR.SYNC.DEFER_BLOCKING 0x0 ;  /* 0x0000000000007b1d */ /* 0x000fe40000010000 */
[----:B------:R-:W-:-:S04]  /*0820*/  ISETP.GT.U32.AND P1, PT, R10, R7, PT ;  /* 0x000000070a00720c */ /* 0x000fc80003f24070 */
[----:B-1----:R-:W1:Y:S08]  /*0830*/  MUFU.RCP R9, R9 ;  /* 0x0000000900097308 */ /* 0x002e700000001000 */
[----:B------:R-:W3:Y:S01]  /*0840*/  I2F.RP R8, R4 ;  /* 0x0000000400087306 */ /* 0x000ee20000209400 */
[----:B------:R-:W-:Y:S02]  /*0850*/  @!P1 IMAD.IADD R7, R7, 0x1, -R10 ;  /* 0x0000000107079824 */ /* 0x000fe400078e0a0a */
[----:B------:R-:W-:Y:S01]  /*0860*/  @!P1 VIADD R0, R0, 0x1 ;  /* 0x0000000100009836 */ /* 0x000fe20000000000 */
[----:B------:R-:W-:-:S02]  /*0870*/  ISETP.NE.AND P1, PT, R15, RZ, PT ;  /* 0x000000ff0f00720c */ /* 0x000fc40003f25270 */
[----:B------:R-:W-:Y:S02]  /*0880*/  ISETP.GE.U32.AND P0, PT, R7, R10, PT ;  /* 0x0000000a0700720c */ /* 0x000fe40003f06070 */
[----:B------:R-:W-:Y:S01]  /*0890*/  LOP3.LUT R7, R12, R15, RZ, 0x3c, !PT ;  /* 0x0000000f0c077212 */ /* 0x000fe200078e3cff */
[----:B-1----:R-:W-:-:S03]  /*08a0*/  VIADD R10, R9, 0xffffffe ;  /* 0x0ffffffe090a7836 */ /* 0x002fc60000000000 */
[----:B------:R-:W-:Y:S01]  /*08b0*/  ISETP.GE.AND P2, PT, R7, RZ, PT ;  /* 0x000000ff0700720c */ /* 0x000fe20003f46270 */
[----:B------:R1:W5:Y:S01]  /*08c0*/  F2I.FTZ.U32.TRUNC.NTZ R11, R10 ;  /* 0x0000000a000b7305 */ /* 0x000362000021f000 */
[----:B0-----:R-:W-:-:S05]  /*08d0*/  R2UR UR8, R14 ;  /* 0x000000000e0872ca */ /* 0x001fca00000e0000 */
[----:B------:R-:W-:Y:S02]  /*08e0*/  @P0 VIADD R0, R0, 0x1 ;  /* 0x0000000100000836 */ /* 0x000fe40000000000 */
[----:B---3--:R-:W0:Y:S01]  /*08f0*/  MUFU.RCP R8, R8 ;  /* 0x0000000800087308 */ /* 0x008e220000001000 */
[----:B-1----:R-:W-:-:S03]  /*0900*/  IMAD.MOV.U32 R10, RZ, RZ, RZ ;  /* 0x000000ffff0a7224 */ /* 0x002fc600078e00ff */
[----:B------:R-:W-:Y:S01]  /*0910*/  @!P2 IMAD.MOV R0, RZ, RZ, -R0 ;  /* 0x000000ffff00a224 */ /* 0x000fe200078e0a00 */
[----:B------:R-:W-:Y:S01]  /*0920*/  @!P1 LOP3.LUT R0, RZ, R15, RZ, 0x33, !PT ;  /* 0x0000000fff009212 */ /* 0x000fe200078e33ff */
[----:B-----5:R-:W-:-:S03]  /*0930*/  IMAD.MOV R7, RZ, RZ, -R11 ;  /* 0x000000ffff077224 */ /* 0x020fc600078e0a0b */
[----:B------:R-:W-:Y:S01]  /*0940*/  LEA R68, R0, UR4, 0x8 ;  /* 0x0000000400447c11 */ /* 0x000fe2000f8e40ff */
[----:B------:R-:W-:-:S03]  /*0950*/  IMAD R7, R7, R6, RZ ;  /* 0x0000000607077224 */ /* 0x000fc600078e02ff */
[----:B------:R-:W-:Y:S01]  /*0960*/  IABS R71, R68 ;  /* 0x0000004400477213 */ /* 0x000fe20000000000 */
[----:B------:R-:W-:Y:S02]  /*0970*/  VIADD R20, R68, 0x1 ;  /* 0x0000000144147836 */ /* 0x000fe40000000000 */
[----:B------:R-:W-:-:S03]  /*0980*/  IMAD.HI.U32 R7, R11, R7, R10 ;  /* 0x000000070b077227 */ /* 0x000fc600078e000a */
[----:B------:R-:W-:Y:S01]  /*0990*/  STL [R1+0x744], R20 ;  /* 0x0007441401007387 */ /* 0x000fe20000100800 */
[----:B0-----:R-:W-:Y:S01]  /*09a0*/  VIADD R8, R8, 0xffffffe ;  /* 0x0ffffffe08087836 */ /* 0x001fe20000000000 */
[----:B------:R-:W-:Y:S01]  /*09b0*/  IABS R70, R20 ;  /* 0x0000001400467213 */ /* 0x000fe20000000000 */
[----:B------:R-:W-:Y:S02]  /*09c0*/  IMAD.MOV R10, RZ, RZ, -R0 ;  /* 0x000000ffff0a7224 */ /* 0x000fe400078e0a00 */
[----:B------:R0:W1:Y:S01]  /*09d0*/  F2I.FTZ.U32.TRUNC.NTZ R9, R8 ;  /* 0x0000000800097305 */ /* 0x000062000021f000 */
[----:B------:R-:W-:Y:S02]  /*09e0*/  VIADD R17, R68, 0x4 ;  /* 0x0000000444117836 */ /* 0x000fe40000000000 */
[----:B------:R-:W-:-:S03]  /*09f0*/  IMAD.HI.U32 R0, R7, R71, RZ ;  /* 0x0000004707007227 */ /* 0x000fc600078e00ff */
[----:B------:R-:W-:Y:S01]  /*0a00*/  IABS R66, R17 ;  /* 0x0000001100427213 */ /* 0x000fe20000000000 */
[C---:B------:R-:W-:Y:S02]  /*0a10*/  VIADD R19, R68.reuse, 0x2 ;  /* 0x0000000244137836 */ /* 0x040fe40000000000 */
[C---:B------:R-:W-:Y:S01]  /*0a20*/  VIADD R18, R68.reuse, 0x3 ;  /* 0x0000000344127836 */ /* 0x040fe20000000000 */
[----:B0-----:R-:W-:Y:S01]  /*0a30*/  SHF.R.U32.HI R8, RZ, 0x5, R5 ;  /* 0x00000005ff087819 */ /* 0x001fe20000011605 */
[----:B------:R-:W-:Y:S01]  /*0a40*/  IMAD R10, R15, R10, R12 ;  /* 0x0000000a0f0a7224 */ /* 0x000fe200078e020c */
[----:B------:R-:W-:Y:S01]  /*0a50*/  STL [R1+0x740], R19 ;  /* 0x0007401301007387 */ /* 0x000fe20000100800 */
[----:B------:R-:W-:Y:S01]  /*0a60*/  VIADD R16, R68, 0x5 ;  /* 0x0000000544107836 */ /* 0x000fe20000000000 */
[----:B------:R-:W-:Y:S01]  /*0a70*/  R2UR UR11, R8 ;  /* 0x00000000080b72ca */ /* 0x000fe200000e0000 */
[----:B-1----:R-:W-:Y:S01]  /*0a80*/  IMAD.MOV R11, RZ, RZ, -R9 ;  /* 0x000000ffff0b7224 */ /* 0x002fe200078e0a09 */
[----:B------:R-:W-:Y:S01]  /*0a90*/  STL [R1+0x748], R18 ;  /* 0x0007481201007387 */ /* 0x000fe20000100800 */
[----:B------:R-:W-:Y:S01]  /*0aa0*/  IMAD.MOV R12, RZ, RZ, -R0 ;  /* 0x000000ffff0c7224 */ /* 0x000fe200078e0a00 */
[----:B------:R-:W-:Y:S01]  /*0ab0*/  IABS R69, R19 ;  /* 0x0000001300457213 */ /* 0x000fe20000000000 */
[----:B------:R-:W-:Y:S01]  /*0ac0*/  IMAD R11, R11, R4, RZ ;  /* 0x000000040b0b7224 */ /* 0x000fe200078e02ff */
[----:B------:R-:W-:Y:S01]  /*0ad0*/  STL [R1+0x750], R17 ;  /* 0x0007501101007387 */ /* 0x000fe20000100800 */
[----:B------:R-:W-:Y:S01]  /*0ae0*/  IMAD.MOV.U32 R8, RZ, RZ, RZ ;  /* 0x000000ffff087224 */ /* 0x000fe200078e00ff */
[----:B------:R-:W-:Y:S01]  /*0af0*/  IABS R65, R16 ;  /* 0x0000001000417213 */ /* 0x000fe20000000000 */
[----:B------:R-:W-:Y:S01]  /*0b00*/  IMAD R71, R6, R12, R71 ;  /* 0x0000000c06477224 */ /* 0x000fe200078e0247 */
[----:B------:R0:W-:Y:S01]  /*0b10*/  STL [R1+0x74c], R16 ;  /* 0x00074c1001007387 */ /* 0x0001e20000100800 */
[----:B------:R-:W-:Y:S01]  /*0b20*/  IMAD.HI.U32 R12, R7, R66, RZ ;  /* 0x00000042070c7227 */ /* 0x000fe200078e00ff */
[----:B------:R-:W-:Y:S01]  /*0b30*/  IABS R67, R18 ;  /* 0x0000001200437213 */ /* 0x000fe20000000000 */
[----:B------:R-:W-:-:S02]  /*0b40*/  USHF.L.U32 UR4, UR11, 0x15, URZ ;  /* 0x000000150b047899 */ /* 0x000fc400080006ff */
[----:B------:R-:W-:Y:S02]  /*0b50*/  IMAD.HI.U32 R0, R9, R11, R8 ;  /* 0x0000000b09007227 */ /* 0x000fe400078e0008 */
[----:B------:R-:W-:Y:S02]  /*0b60*/  ULOP3.LUT UR4, UR4, 0x600000, URZ, 0xc0, !UPT ;  /* 0x0060000004047892 */ /* 0x000fe4000f8ec0ff */
[----:B------:R-:W-:Y:S02]  /*0b70*/  IMAD.IADD R8, R13, 0x1, R10 ;  /* 0x000000010d087824 */ /* 0x000fe400078e020a */
[C---:B0-----:R-:W-:Y:S02]  /*0b80*/  VIADD R16, R68.reuse, 0x9 ;  /* 0x0000000944107836 */ /* 0x041fe40000000000 */
[----:B------:R-:W-:Y:S02]  /*0b90*/  VIADD R18, R68, 0x7 ;  /* 0x0000000744127836 */ /* 0x000fe40000000000 */
[----:B------:R-:W-:Y:S01]  /*0ba0*/  IMAD.HI.U32 R10, R7, R69, RZ ;  /* 0x00000045070a7227 */ /* 0x000fe200078e00ff */
[----:B------:R-:W-:-:S02]  /*0bb0*/  IABS R61, R16 ;  /* 0x00000010003d7213 */ /* 0x000fc40000000000 */
[----:B------:R-:W-:Y:S01]  /*0bc0*/  IABS R63, R18 ;  /* 0x00000012003f7213 */ /* 0x000fe20000000000 */
[----:B------:R-:W-:Y:S02]  /*0bd0*/  IMAD.MOV R15, RZ, RZ, -R12 ;  /* 0x000000ffff0f7224 */ /* 0x000fe400078e0a0c */
[C---:B------:R-:W-:Y:S02]  /*0be0*/  VIADD R19, R68.reuse, 0x6 ;  /* 0x0000000644137836 */ /* 0x040fe40000000000 */
[----:B------:R-:W-:Y:S02]  /*0bf0*/  VIADD R17, R68, 0x8 ;  /* 0x0000000844117836 */ /* 0x000fe40000000000 */
[----:B------:R-:W-:Y:S01]  /*0c00*/  IMAD.MOV R10, RZ, RZ, -R10 ;  /* 0x000000ffff0a7224 */ /* 0x000fe200078e0a0a */
[----:B------:R-:W-:Y:S01]  /*0c10*/  STL [R1+0x754], R19 ;  /* 0x0007541301007387 */ /* 0x000fe20000100800 */
[----:B------:R-:W-:Y:S01]  /*0c20*/  IMAD R66, R6, R15, R66 ;  /* 0x0000000f06427224 */ /* 0x000fe200078e0242 */
[----:B------:R-:W-:Y:S01]  /*0c30*/  IABS R62, R17 ;  /* 0x00000011003e7213 */ /* 0x000fe20000000000 */
[----:B------:R-:W-:Y:S01]  /*0c40*/  VIADD R15, R68, 0xe ;  /* 0x0000000e440f7836 */ /* 0x000fe20000000000 */
[----:B------:R-:W-:Y:S01]  /*0c50*/  STL [R1+0x758], R18 ;  /* 0x0007581201007387 */ /* 0x000fe20000100800 */
[----:B------:R-:W-:Y:S01]  /*0c60*/  IMAD.HI.U32 R12, R7, R61, RZ ;  /* 0x0000003d070c7227 */ /* 0x000fe200078e00ff */
[----:B------:R-:W-:-:S02]  /*0c70*/  IABS R64, R19 ;  /* 0x0000001300407213 */ /* 0x000fc40000000000 */
[----:B------:R0:W-:Y:S01]  /*0c80*/  STL [R1+0x75c], R17 ;  /* 0x00075c1101007387 */ /* 0x0001e20000100800 */
[----:B------:R-:W-:Y:S01]  /*0c90*/  IMAD R69, R6, R10, R69 ;  /* 0x0000000a06457224 */ /* 0x000fe200078e0245 */
[----:B------:R-:W-:Y:S01]  /*0ca0*/  IABS R56, R15 ;  /* 0x0000000f00387213 */ /* 0x000fe20000000000 */
[----:B------:R-:W-:Y:S01]  /*0cb0*/  VIADD R14, R68, 0xa ;  /* 0x0000000a440e7836 */ /* 0x000fe20000000000 */
[----:B------:R1:W-:Y:S01]  /*0cc0*/  STL [R1+0x760], R16 ;  /* 0x0007601001007387 */ /* 0x0003e20000100800 */
[----:B------:R-:W-:-:S03]  /*0cd0*/  IMAD.HI.U32 R10, R7, R63, RZ ;  /* 0x0000003f070a7227 */ /* 0x000fc600078e00ff */
[----:B------:R3:W-:Y:S01]  /*0ce0*/  STL [R1+0x764], R14 ;  /* 0x0007640e01007387 */ /* 0x0007e20000100800 */
[----:B------:R-:W-:Y:S01]  /*0cf0*/  IMAD.MOV R12, RZ, RZ, -R12 ;  /* 0x000000ffff0c7224 */ /* 0x000fe200078e0a0c */
[----:B------:R-:W-:Y:S01]  /*0d00*/  IABS R60, R14 ;  /* 0x0000000e003c7213 */ /* 0x000fe20000000000 */
[C---:B0-----:R-:W-:Y:S02]  /*0d10*/  VIADD R17, R68.reuse, 0xc ;  /* 0x0000000c44117836 */ /* 0x041fe40000000000 */
[C---:B------:R-:W-:Y:S02]  /*0d20*/  VIADD R18, R68.reuse, 0xb ;  /* 0x0000000b44127836 */ /* 0x040fe40000000000 */
[----:B-1----:R-:W-:Y:S01]  /*0d30*/  VIADD R16, R68, 0xd ;  /* 0x0000000d44107836 */ /* 0x002fe20000000000 */
[----:B------:R-:W-:Y:S01]  /*0d40*/  IABS R58, R17 ;  /* 0x00000011003a7213 */ /* 0x000fe20000000000 */
[----:B------:R-:W-:Y:S01]  /*0d50*/  IMAD.MOV R10, RZ, RZ, -R10 ;  /* 0x000000ffff0a7224 */ /* 0x000fe200078e0a0a */
[----:B------:R-:W-:Y:S01]  /*0d60*/  STL [R1+0x76c], R18 ;  /* 0x00076c1201007387 */ /* 0x000fe20000100800 */
[----:B------:R-:W-:Y:S01]  /*0d70*/  IMAD R61, R6, R12, R61 ;  /* 0x0000000c063d7224 */ /* 0x000fe200078e023d */
[----:B------:R-:W-:Y:S01]  /*0d80*/  IABS R57, R16 ;  /* 0x0000001000397213 */ /* 0x000fe20000000000 */
[----:B------:R-:W-:Y:S01]  /*0d90*/  IMAD.HI.U32 R12, R7, R56, RZ ;  /* 0x00000038070c7227 */ /* 0x000fe200078e00ff */
[----:B------:R-:W-:Y:S01]  /*0da0*/  STL [R1+0x77c], R17 ;  /* 0x00077c1101007387 */ /* 0x000fe20000100800 */
[----:B------:R-:W-:-:S02]  /*0db0*/  IABS R59, R18 ;  /* 0x00000012003b7213 */ /* 0x000fc40000000000 */
[----:B------:R-:W-:Y:S01]  /*0dc0*/  VIADD R19, R68, 0x11 ;  /* 0x0000001144137836 */ /* 0x000fe20000000000 */
[----:B------:R0:W-:Y:S01]  /*0dd0*/  STL [R1+0x778], R16 ;  /* 0x0007781001007387 */ /* 0x0001e20000100800 */
[----:B------:R-:W-:Y:S02]  /*0de0*/  IMAD R63, R6, R10, R63 ;  /* 0x0000000a063f7224 */ /* 0x000fe400078e023f */
[C---:B---3--:R-:W-:Y:S01]  /*0df0*/  VIADD R14, R68.reuse, 0xf ;  /* 0x0000000f440e7836 */ /* 0x048fe20000000000 */
[----:B------:R-:W-:Y:S01]  /*0e00*/  IABS R53, R19 ;  /* 0x0000001300357213 */ /* 0x000fe20000000000 */
[----:B------:R-:W-:Y:S01]  /*0e10*/  IMAD.HI.U32 R10, R7, R58, RZ ;  /* 0x0000003a070a7227 */ /* 0x000fe200078e00ff */
[----:B------:R1:W-:Y:S02]  /*0e20*/  STL [R1+0x774], R15 ;  /* 0x0007740f01007387 */ /* 0x0003e40000100800 */
[----:B------:R-:W-:Y:S01]  /*0e30*/  IABS R55, R14 ;  /* 0x0000000e00377213 */ /* 0x000fe20000000000 */
[C---:B------:R-:W-:Y:S01]  /*0e40*/  VIADD R20, R68.reuse, 0x10 ;  /* 0x0000001044147836 */ /* 0x040fe20000000000 */
[----:B------:R3:W-:Y:S01]  /*0e50*/  STL [R1+0x770], R14 ;  /* 0x0007700e01007387 */ /* 0x0007e20000100800 */
[----:B0-----:R-:W-:-:S02]  /*0e60*/  VIADD R16, R68, 0x13 ;  /* 0x0000001344107836 */ /* 0x001fc40000000000 */
[----:B------:R-:W-:Y:S01]  /*0e70*/  IMAD.MOV R17, RZ, RZ, -R12 ;  /* 0x000000ffff117224 */ /* 0x000fe200078e0a0c */
[----:B------:R-:W-:Y:S01]  /*0e80*/  STL [R1+0x768], R20 ;  /* 0x0007681401007387 */ /* 0x000fe20000100800 */
[----:B------:R-:W-:Y:S01]  /*0e90*/  VIADD R18, R68, 0x12 ;  /* 0x0000001244127836 */ /* 0x000fe20000000000 */
[----:B------:R-:W-:Y:S01]  /*0ea0*/  IABS R51, R16 ;  /* 0x0000001000337213 */ /* 0x000fe20000000000 */
[----:B-1----:R-:W-:Y:S01]  /*0eb0*/  IMAD.MOV R15, RZ, RZ, -R10 ;  /* 0x000000ffff0f7224 */ /* 0x002fe200078e0a0a */
[----:B------:R-:W-:Y:S01]  /*0ec0*/  STL [R1+0x780], R19 ;  /* 0x0007801301007387 */ /* 0x000fe20000100800 */
[----:B------:R-:W-:Y:S01]  /*0ed0*/  IMAD R56, R6, R17, R56 ;  /* 0x0000001106387224 */ /* 0x000fe200078e0238 */
[----:B------:R-:W-:Y:S01]  /*0ee0*/  IABS R52, R18 ;  /* 0x0000001200347213 */ /* 0x000fe20000000000 */
[C---:B------:R-:W-:Y:S01]  /*0ef0*/  VIADD R17, R68.reuse, 0x16 ;  /* 0x0000001644117836 */ /* 0x040fe20000000000 */
[----:B------:R0:W-:Y:S01]  /*0f00*/  STL [R1+0x790], R18 ;  /* 0x0007901201007387 */ /* 0x0001e20000100800 */
[----:B---3--:R-:W-:Y:S01]  /*0f10*/  VIADD R14, R68, 0x14 ;  /* 0x00000014440e7836 */ /* 0x008fe20000000000 */
[----:B------:R-:W-:Y:S01]  /*0f20*/  IABS R54, R20 ;  /* 0x0000001400367213 */ /* 0x000fe20000000000 */
[----:B------:R-:W-:Y:S01]  /*0f30*/  IMAD.HI.U32 R10, R7, R53, RZ ;  /* 0x00000035070a7227 */ /* 0x000fe200078e00ff */
[----:B------:R1:W-:Y:S01]  /*0f40*/  STL [R1+0x78c], R16 ;  /* 0x00078c1001007387 */ /* 0x0003e20000100800 */
[----:B------:R-:W-:-:S02]  /*0f50*/  IABS R48, R17 ;  /* 0x0000001100307213 */ /* 0x000fc40000000000 */
[----:B------:R-:W-:Y:S01]  /*0f60*/  IMAD R58, R6, R15, R58 ;  /* 0x0000000f063a7224 */ /* 0x000fe200078e023a */
[----:B------:R-:W-:Y:S01]  /*0f70*/  STL [R1+0x794], R14 ;  /* 0x0007940e01007387 */ /* 0x000fe20000100800 */
[C---:B------:R-:W-:Y:S01]  /*0f80*/  VIADD R15, R68.reuse, 0x18 ;  /* 0x00000018440f7836 */ /* 0x040fe20000000000 */
[----:B------:R-:W-:Y:S01]  /*0f90*/  IABS R50, R14 ;  /* 0x0000000e00327213 */ /* 0x000fe20000000000 */
[C---:B0-----:R-:W-:Y:S02]  /*0fa0*/  VIADD R18, R68.reuse, 0x15 ;  /* 0x0000001544127836 */ /* 0x041fe40000000000 */
[C---:B------:R-:W-:Y:S01]  /*0fb0*/  IMAD.HI.U32 R12, R7.reuse, R51, RZ ;  /* 0x00000033070c7227 */ /* 0x040fe200078e00ff */
[----:B------:R-:W-:Y:S02]  /*0fc0*/  IABS R46, R15 ;  /* 0x0000000f002e7213 */ /* 0x000fe40000000000 */
[----:B------:R-:W-:Y:S01]  /*0fd0*/  STL [R1+0x798], R18 ;  /* 0x0007981201007387 */ /* 0x000fe20000100800 */
[----:B-1----:R-:W-:Y:S01]  /*0fe0*/  VIADD R16, R68, 0x17 ;  /* 0x0000001744107836 */ /* 0x002fe20000000000 */
[----:B------:R-:W-:Y:S01]  /*0ff0*/  IABS R49, R18 ;  /* 0x0000001200317213 */ /* 0x000fe20000000000 */
[----:B------:R-:W-:Y:S01]  /*1000*/  IMAD.MOV R10, RZ, RZ, -R10 ;  /* 0x000000ffff0a7224 */ /* 0x000fe200078e0a0a */
[----:B------:R-:W-:Y:S01]  /*1010*/  STL [R1+0x7a8], R17 ;  /* 0x0007a81101007387 */ /* 0x000fe20000100800 */
[----:B------:R-:W-:Y:S01]  /*1020*/  IMAD.MOV R12, RZ, RZ, -R12 ;  /* 0x000000ffff0c7224 */ /* 0x000fe200078e0a0c */
[----:B------:R-:W-:Y:S01]  /*1030*/  IABS R47, R16 ;  /* 0x00000010002f7213 */ /* 0x000fe20000000000 */
[----:B------:R-:W-:Y:S01]  /*1040*/  IMAD R53, R6, R10, R53 ;  /* 0x0000000a06357224 */ /* 0x000fe200078e0235 */
[----:B------:R0:W-:Y:S01]  /*1050*/  STL [R1+0x7a4], R16 ;  /* 0x0007a41001007387 */ /* 0x0001e20000100800 */
[----:B------:R-:W-:-:S03]  /*1060*/  IMAD.HI.U32 R10, R7, R48, RZ ;  /* 0x00000030070a7227 */ /* 0x000fc600078e00ff */
[----:B------:R1:W-:Y:S01]  /*1070*/  STL [R1+0x7ac], R15 ;  /* 0x0007ac0f01007387 */ /* 0x0003e20000100800 */
[----:B------:R-:W-:-:S04]  /*1080*/  IMAD.HI.U32 R13, R7, R65, RZ ;  /* 0x00000041070d7227 */ /* 0x000fc800078e00ff */
[----:B------:R-:W-:Y:S02]  /*1090*/  IMAD R51, R6, R12, R51 ;  /* 0x0000000c06337224 */ /* 0x000fe400078e0233 */
[C---:B0-----:R-:W-:Y:S02]  /*10a0*/  VIADD R16, R68.reuse, 0x1d ;  /* 0x0000001d44107836 */ /* 0x041fe40000000000 */
[C---:B------:R-:W-:Y:S02]  /*10b0*/  VIADD R14, R68.reuse, 0x19 ;  /* 0x00000019440e7836 */ /* 0x040fe40000000000 */
[----:B------:R-:W-:Y:S01]  /*10c0*/  IMAD.HI.U32 R12, R7, R46, RZ ;  /* 0x0000002e070c7227 */ /* 0x000fe200078e00ff */
[----:B------:R-:W-:Y:S02]  /*10d0*/  IABS R41, R16 ;  /* 0x0000001000297213 */ /* 0x000fe40000000000 */
[----:B------:R0:W-:Y:S01]  /*10e0*/  STL [R1+0x7b0], R14 ;  /* 0x0007b00e01007387 */ /* 0x0001e20000100800 */
[----:B------:R-:W-:Y:S01]  /*10f0*/  VIADD R20, R68, 0x1a ;  /* 0x0000001a44147836 */ /* 0x000fe20000000000 */
[----:B------:R-:W-:Y:S01]  /*1100*/  IABS R45, R14 ;  /* 0x0000000e002d7213 */ /* 0x000fe20000000000 */
[----:B-1----:R-:W-:-:S02]  /*1110*/  IMAD.MOV R15, RZ, RZ, -R10 ;  /* 0x000000ffff0f7224 */ /* 0x002fc400078e0a0a */
[C---:B------:R-:W-:Y:S01]  /*1120*/  VIADD R19, R68.reuse, 0x1b ;  /* 0x0000001b44137836 */ /* 0x040fe20000000000 */
[----:B------:R-:W-:Y:S01]  /*1130*/  STL [R1+0x7c0], R20 ;  /* 0x0007c01401007387 */ /* 0x000fe20000100800 */
[----:B------:R-:W-:Y:S01]  /*1140*/  VIADD R18, R68, 0x1c ;  /* 0x0000001c44127836 */ /* 0x000fe20000000000 */
[----:B------:R-:W-:Y:S01]  /*1150*/  IABS R44, R20 ;  /* 0x00000014002c7213 */ /* 0x000fe20000000000 */
[----:B------:R-:W-:Y:S01]  /*1160*/  IMAD.MOV R13, RZ, RZ, -R13 ;  /* 0x000000ffff0d7224 */ /* 0x000fe200078e0a0d */
[----:B------:R-:W-:Y:S01]  /*1170*/  STL [R1+0x7bc], R19 ;  /* 0x0007bc1301007387 */ /* 0x000fe20000100800 */
[----:B------:R-:W-:Y:S01]  /*1180*/  IMAD.MOV R17, RZ, RZ, -R12 ;  /* 0x000000ffff117224 */ /* 0x000fe200078e0a0c */
[----:B------:R-:W-:Y:S01]  /*1190*/  IABS R42, R18 ;  /* 0x00000012002a7213 */ /* 0x000fe20000000000 */
[----:B------:R-:W-:Y:S01]  /*11a0*/  IMAD R48, R6, R15, R48 ;  /* 0x0000000f06307224 */ /* 0x000fe200078e0230 */
[----:B------:R1:W-:Y:S01]  /*11b0*/  STL [R1+0x7c4], R18 ;  /* 0x0007c41201007387 */ /* 0x0003e20000100800 */
[----:B------:R-:W-:Y:S01]  /*11c0*/  VIADD R15, R68, 0x22 ;  /* 0x00000022440f7836 */ /* 0x000fe20000000000 */
[----:B------:R-:W-:Y:S01]  /*11d0*/  IABS R43, R19 ;  /* 0x00000013002b7213 */ /* 0x000fe20000000000 */
[----:B------:R-:W-:Y:S01]  /*11e0*/  IMAD.HI.U32 R9, R7, R70, RZ ;  /* 0x0000004607097227 */ /* 0x000fe200078e00ff */
[----:B------:R3:W-:Y:S02]  /*11f0*/  STL [R1+0x7c8], R16 ;  /* 0x0007c81001007387 */ /* 0x0007e40000100800 */
[----:B------:R-:W-:Y:S01]  /*1200*/  IABS R36, R15 ;  /* 0x0000000f00247213 */ /* 0x000fe20000000000 */
[----:B------:R-:W-:-:S02]  /*1210*/  IMAD R65, R6, R13, R65 ;  /* 0x0000000d06417224 */ /* 0x000fc400078e0241 */
[----:B0-----:R-:W-:Y:S02]  /*1220*/  VIADD R14, R68, 0x1e ;  /* 0x0000001e440e7836 */ /* 0x001fe40000000000 */
[----:B------:R-:W-:-:S03]  /*1230*/  IMAD.HI.U32 R12, R7, R41, RZ ;  /* 0x00000029070c7227 */ /* 0x000fc600078e00ff */
[----:B------:R-:W-:Y:S01]  /*1240*/  STL [R1+0x7d8], R14 ;  /* 0x0007d80e01007387 */ /* 0x000fe20000100800 */
[----:B------:R-:W-:Y:S01]  /*1250*/  IMAD.HI.U32 R13, R7, R60, RZ ;  /* 0x0000003c070d7227 */ /* 0x000fe200078e00ff */
[----:B------:R-:W-:-:S03]  /*1260*/  IABS R40, R14 ;  /* 0x0000000e00287213 */ /* 0x000fc60000000000 */
[----:B------:R-:W-:Y:S02]  /*1270*/  IMAD R46, R6, R17, R46 ;  /* 0x00000011062e7224 */ /* 0x000fe400078e022e */
[C---:B-1----:R-:W-:Y:S02]  /*1280*/  VIADD R18, R68.reuse, 0x1f ;  /* 0x0000001f44127836 */ /* 0x042fe40000000000 */
[C---:B------:R-:W-:Y:S02]  /*1290*/  VIADD R17, R68.reuse, 0x20 ;  /* 0x0000002044117836 */ /* 0x040fe40000000000 */
[----:B---3--:R-:W-:Y:S01]  /*12a0*/  VIADD R16, R68, 0x21 ;  /* 0x0000002144107836 */ /* 0x008fe20000000000 */
[----:B------:R-:W-:Y:S01]  /*12b0*/  STL [R1+0x7d4], R18 ;  /* 0x0007d41201007387 */ /* 0x000fe20000100800 */
[----:B------:R-:W-:Y:S01]  /*12c0*/  IMAD.MOV R9, RZ, RZ, -R9 ;  /* 0x000000ffff097224 */ /* 0x000fe200078e0a09 */
[----:B------:R-:W-:Y:S01]  /*12d0*/  IABS R38, R17 ;  /* 0x0000001100267213 */ /* 0x000fe20000000000 */
[----:B------:R-:W-:Y:S01]  /*12e0*/  IMAD.MOV R12, RZ, RZ, -R12 ;  /* 0x000000ffff0c7224 */ /* 0x000fe200078e0a0c */
[----:B------:R-:W-:Y:S01]  /*12f0*/  STL [R1+0x7dc], R17 ;  /* 0x0007dc1101007387 */ /* 0x000fe20000100800 */
[----:B------:R-:W-:Y:S01]  /*1300*/  IMAD.MOV R13, RZ, RZ, -R13 ;  /* 0x000000ffff0d7224 */ /* 0x000fe200078e0a0d */
[----:B------:R-:W-:Y:S01]  /*1310*/  IABS R37, R16 ;  /* 0x0000001000257213 */ /* 0x000fe20000000000 */
[C---:B------:R-:W-:Y:S01]  /*1320*/  IMAD R70, R6.reuse, R9, R70 ;  /* 0x0000000906467224 */ /* 0x040fe200078e0246 */
[----:B------:R0:W-:Y:S01]  /*1330*/  STL [R1+0x7e0], R16 ;  /* 0x0007e01001007387 */ /* 0x0001e20000100800 */
[C---:B------:R-:W-:Y:S01]  /*1340*/  IMAD R41, R6.reuse, R12, R41 ;  /* 0x0000000c06297224 */ /* 0x040fe200078e0229 */
[----:B------:R-:W-:Y:S01]  /*1350*/  IABS R39, R18 ;  /* 0x0000001200277213 */ /* 0x000fe20000000000 */
[----:B------:R-:W-:Y:S01]  /*1360*/  IMAD.HI.U32 R9, R7, R64, RZ ;  /* 0x0000004007097227 */ /* 0x000fe200078e00ff */
[----:B------:R-:W-:Y:S03]  /*1370*/  STL [R1+0x7f0], R15 ;  /* 0x0007f00f01007387 */ /* 0x000fe60000100800 */
[----:B------:R-:W-:-:S02]  /*1380*/  IMAD R60, R6, R13, R60 ;  /* 0x0000000d063c7224 */ /* 0x000fc400078e023c */
[----:B------:R-:W-:Y:S01]  /*1390*/  IMAD.HI.U32 R12, R7, R36, RZ ;  /* 0x00000024070c7227 */ /* 0x000fe200078e00ff */
[----:B0-----:R-:W-:-:S03]  /*13a0*/  LOP3.LUT R16, R5, 0x7f, RZ, 0xc0, !PT ;  /* 0x0000007f05107812 */ /* 0x001fc600078ec0ff */
[----:B------:R-:W-:Y:S01]  /*13b0*/  IMAD.HI.U32 R13, R7, R55, RZ ;  /* 0x00000037070d7227 */ /* 0x000fe200078e00ff */
[----:B------:R-:W-:-:S03]  /*13c0*/  ISETP.NE.U32.AND P3, PT, R16, RZ, PT ;  /* 0x000000ff1000720c */ /* 0x000fc60003f65070 */
[----:B------:R-:W-:Y:S02]  /*13d0*/  IMAD.MOV R9, RZ, RZ, -R9 ;  /* 0x000000ffff097224 */ /* 0x000fe400078e0a09 */
[----:B------:R-:W-:Y:S02]  /*13e0*/  IMAD.MOV R17, RZ, RZ, -R12 ;  /* 0x000000ffff117224 */ /* 0x000fe400078e0a0c */
[----:B------:R-:W-:Y:S02]  /*13f0*/  IMAD.MOV R13, RZ, RZ, -R13 ;  /* 0x000000ffff0d7224 */ /* 0x000fe400078e0a0d */
[----:B------:R-:W-:Y:S02]  /*1400*/  IMAD R12, R8, 0x80, R16 ;  /* 0x00000080080c7824 */ /* 0x000fe400078e0210 */
[----:B------:R-:W-:-:S03]  /*1410*/  IMAD.HI.U32 R11, R7, R67, RZ ;  /* 0x00000043070b7227 */ /* 0x000fc600078e00ff */
[----:B------:R-:W-:Y:S01]  /*1420*/  IABS R5, R12 ;  /* 0x0000000c00057213 */ /* 0x000fe20000000000 */
[----:B------:R-:W-:Y:S01]  /*1430*/  IMAD R64, R6, R9, R64 ;  /* 0x0000000906407224 */ /* 0x000fe200078e0240 */
[----:B------:R-:W-:Y:S01]  /*1440*/  ISETP.GE.AND P2, PT, R12, RZ, PT ;  /* 0x000000ff0c00720c */ /* 0x000fe20003f46270 */
[----:B------:R-:W-:-:S04]  /*1450*/  IMAD.HI.U32 R9, R7, R59, RZ ;  /* 0x0000003b07097227 */ /* 0x000fc800078e00ff */
[----:B------:R-:W-:Y:S02]  /*1460*/  IMAD R55, R6, R13, R55 ;  /* 0x0000000d06377224 */ /* 0x000fe400078e0237 */
[----:B------:R-:W-:Y:S02]  /*1470*/  IMAD.MOV R11, RZ, RZ, -R11 ;  /* 0x000000ffff0b7224 */ /* 0x000fe400078e0a0b */
[----:B------:R-:W-:-:S04]  /*1480*/  IMAD.HI.U32 R13, R7, R50, RZ ;  /* 0x00000032070d7227 */ /* 0x000fc800078e00ff */
[----:B------:R-:W-:Y:S02]  /*1490*/  IMAD.MOV R9, RZ, RZ, -R9 ;  /* 0x000000ffff097224 */ /* 0x000fe400078e0a09 */
[----:B------:R-:W-:Y:S02]  /*14a0*/  IMAD R67, R6, R11, R67 ;  /* 0x0000000b06437224 */ /* 0x000fe400078e0243 */
[----:B------:R-:W-:Y:S02]  /*14b0*/  IMAD.MOV R13, RZ, RZ, -R13 ;  /* 0x000000ffff0d7224 */ /* 0x000fe400078e0a0d */
[----:B------:R-:W-:-:S04]  /*14c0*/  IMAD.HI.U32 R11, R7, R62, RZ ;  /* 0x0000003e070b7227 */ /* 0x000fc800078e00ff */
[----:B------:R-:W-:-:S04]  /*14d0*/  IMAD.HI.U32 R0, R0, R5, RZ ;  /* 0x0000000500007227 */ /* 0x000fc800078e00ff */
[----:B------:R-:W-:Y:S02]  /*14e0*/  IMAD R59, R6, R9, R59 ;  /* 0x00000009063b7224 */ /* 0x000fe400078e023b */
[----:B------:R-:W-:-:S04]  /*14f0*/  IMAD.HI.U32 R9, R7, R54, RZ ;  /* 0x0000003607097227 */ /* 0x000fc800078e00ff */
[----:B------:R-:W-:Y:S02]  /*1500*/  IMAD R50, R6, R13, R50 ;  /* 0x0000000d06327224 */ /* 0x000fe400078e0232 */
[----:B------:R-:W-:Y:S02]  /*1510*/  IMAD.MOV R11, RZ, RZ, -R11 ;  /* 0x000000ffff0b7224 */ /* 0x000fe400078e0a0b */
[----:B------:R-:W-:-:S04]  /*1520*/  IMAD.HI.U32 R13, R7, R45, RZ ;  /* 0x0000002d070d7227 */ /* 0x000fc800078e00ff */
[----:B------:R-:W-:Y:S02]  /*1530*/  IMAD.MOV R0, RZ, RZ, -R0 ;  /* 0x000000ffff007224 */ /* 0x000fe400078e0a00 */
[----:B------:R-:W-:Y:S02]  /*1540*/  IMAD.MOV R9, RZ, RZ, -R9 ;  /* 0x000000ffff097224 */ /* 0x000fe400078e0a09 */
[----:B------:R-:W-:Y:S02]  /*1550*/  IMAD R62, R6, R11, R62 ;  /* 0x0000000b063e7224 */ /* 0x000fe400078e023e */
[----:B------:R-:W-:Y:S02]  /*1560*/  IMAD.MOV R13, RZ, RZ, -R13 ;  /* 0x000000ffff0d7224 */ /* 0x000fe400078e0a0d */
[----:B------:R-:W-:Y:S02]  /*1570*/  IMAD R0, R4, R0, R5 ;  /* 0x0000000004007224 */ /* 0x000fe400078e0205 */
[----:B------:R-:W-:-:S03]  /*1580*/  IMAD.HI.U32 R11, R7, R57, RZ ;  /* 0x00000039070b7227 */ /* 0x000fc600078e00ff */
[----:B------:R-:W-:Y:S01]  /*1590*/  ISETP.GT.U32.AND P0, PT, R4, R0, PT ;  /* 0x000000000400720c */ /* 0x000fe20003f04070 */
[----:B------:R-:W-:Y:S02]  /*15a0*/  VIADD R14, R68, 0x23 ;  /* 0x00000023440e7836 */ /* 0x000fe40000000000 */
[C---:B------:R-:W-:Y:S02]  /*15b0*/  IMAD R54, R6.reuse, R9, R54 ;  /* 0x0000000906367224 */ /* 0x040fe400078e0236 */
[----:B------:R-:W-:Y:S01]  /*15c0*/  IMAD.HI.U32 R9, R7, R49, RZ ;  /* 0x0000003107097227 */ /* 0x000fe200078e00ff */
[----:B------:R0:W-:Y:S01]  /*15d0*/  STL [R1+0x7ec], R14 ;  /* 0x0007ec0e01007387 */ /* 0x0001e20000100800 */
[----:B------:R-:W-:Y:S02]  /*15e0*/  IABS R35, R14 ;  /* 0x0000000e00237213 */ /* 0x000fe40000000000 */
[----:B------:R-:W-:Y:S02]  /*15f0*/  IMAD R45, R6, R13, R45 ;  /* 0x0000000d062d7224 */ /* 0x000fe400078e022d */
[----:B------:R-:W-:-:S02]  /*1600*/  VIADD R20, R68, 0x24 ;  /* 0x0000002444147836 */ /* 0x000fc40000000000 */
[----:B------:R-:W-:Y:S02]  /*1610*/  IMAD.MOV R11, RZ, RZ, -R11 ;  /* 0x000000ffff0b7224 */ /* 0x000fe400078e0a0b */
[C---:B------:R-:W-:Y:S01]  /*1620*/  IMAD.HI.U32 R13, R7.reuse, R40, RZ ;  /* 0x00000028070d7227 */ /* 0x040fe200078e00ff */
[----:B------:R-:W-:Y:S01]  /*1630*/  STL [R1+0x7f4], R20 ;  /* 0x0007f41401007387 */ /* 0x000fe20000100800 */
[----:B------:R-:W-:Y:S02]  /*1640*/  IABS R34, R20 ;  /* 0x0000001400227213 */ /* 0x000fe40000000000 */
[C---:B------:R-:W-:Y:S02]  /*1650*/  VIADD R19, R68.reuse, 0x25 ;  /* 0x0000002544137836 */ /* 0x040fe40000000000 */
[C---:B------:R-:W-:Y:S02]  /*1660*/  VIADD R18, R68.reuse, 0x26 ;  /* 0x0000002644127836 */ /* 0x040fe40000000000 */
[----:B0-----:R-:W-:Y:S01]  /*1670*/  VIADD R14, R68, 0x27 ;  /* 0x00000027440e7836 */ /* 0x001fe20000000000 */
[----:B------:R-:W-:Y:S01]  /*1680*/  STL [R1+0x7e8], R19 ;  /* 0x0007e81301007387 */ /* 0x000fe20000100800 */
[----:B------:R-:W-:Y:S01]  /*1690*/  IMAD.MOV R9, RZ, RZ, -R9 ;  /* 0x000000ffff097224 */ /* 0x000fe200078e0a09 */
[----:B------:R-:W-:Y:S01]  /*16a0*/  IABS R32, R18 ;  /* 0x0000001200207213 */ /* 0x000fe20000000000 */
[----:B------:R-:W-:Y:S01]  /*16b0*/  IMAD R57, R6, R11, R57 ;  /* 0x0000000b06397224 */ /* 0x000fe200078e0239 */
[----:B------:R-:W-:Y:S01]  /*16c0*/  STL [R1+0x7e4], R18 ;  /* 0x0007e41201007387 */ /* 0x000fe20000100800 */
[----:B------:R-:W-:Y:S01]  /*16d0*/  IMAD.MOV R13, RZ, RZ, -R13 ;  /* 0x000000ffff0d7224 */ /* 0x000fe200078e0a0d */
[----:B------:R-:W-:Y:S01]  /*16e0*/  IABS R31, R14 ;  /* 0x0000000e001f7213 */ /* 0x000fe20000000000 */
[----:B------:R-:W-:Y:S01]  /*16f0*/  IMAD.HI.U32 R11, R7, R52, RZ ;  /* 0x00000034070b7227 */ /* 0x000fe200078e00ff */
[----:B------:R0:W-:Y:S01]  /*1700*/  STL [R1+0x7d0], R14 ;  /* 0x0007d00e01007387 */ /* 0x0001e20000100800 */
[----:B------:R-:W-:-:S02]  /*1710*/  IABS R33, R19 ;  /* 0x0000001300217213 */ /* 0x000fc40000000000 */
[----:B------:R-:W-:Y:S01]  /*1720*/  IMAD R49, R6, R9, R49 ;  /* 0x0000000906317224 */ /* 0x000fe200078e0231 */
[----:B------:R-:W-:Y:S01]  /*1730*/  STL [R1+0x6f8], R12 ;  /* 0x0006f80c01007387 */ /* 0x000fe20000100800 */
[----:B------:R-:W-:-:S04]  /*1740*/  IMAD.HI.U32 R9, R7, R44, RZ ;  /* 0x0000002c07097227 */ /* 0x000fc800078e00ff */
[C---:B------:R-:W-:Y:S01]  /*1750*/  IMAD.HI.U32 R10, R7.reuse, R43, RZ ;  /* 0x0000002b070a7227 */ /* 0x040fe200078e00ff */
[----:B0-----:R-:W0:Y:S03]  /*1760*/  LDC R14, c[0x0][0x3a0] ;  /* 0x0000e800ff0e7b82 */ /* 0x001e260000000800 */
[----:B------:R-:W-:Y:S02]  /*1770*/  IMAD R40, R6, R13, R40 ;  /* 0x0000000d06287224 */ /* 0x000fe400078e0228 */
[----:B------:R-:W-:Y:S02]  /*1780*/  IMAD.MOV R11, RZ, RZ, -R11 ;  /* 0x000000ffff0b7224 */ /* 0x000fe400078e0a0b */
[----:B------:R-:W-:-:S04]  /*1790*/  IMAD.HI.U32 R13, R7, R35, RZ ;  /* 0x00000023070d7227 */ /* 0x000fc800078e00ff */
[----:B------:R-:W-:Y:S02]  /*17a0*/  IMAD.MOV R9, RZ, RZ, -R9 ;  /* 0x000000ffff097224 */ /* 0x000fe400078e0a09 */
[----:B------:R-:W-:Y:S02]  /*17b0*/  IMAD.MOV R10, RZ, RZ, -R10 ;  /* 0x000000ffff0a7224 */ /* 0x000fe400078e0a0a */
[----:B------:R-:W-:Y:S02]  /*17c0*/  IMAD R52, R6, R11, R52 ;  /* 0x0000000b06347224 */ /* 0x000fe400078e0234 */
[----:B------:R-:W-:Y:S02]  /*17d0*/  IMAD.MOV R13, RZ, RZ, -R13 ;  /* 0x000000ffff0d7224 */ /* 0x000fe400078e0a0d */
[----:B------:R-:W-:Y:S02]  /*17e0*/  @!P0 IMAD.IADD R0, R0, 0x1, -R4 ;  /* 0x0000000100008824 */ /* 0x000fe400078e0a04 */
[----:B------:R-:W-:-:S03]  /*17f0*/  IMAD.HI.U32 R11, R7, R47, RZ ;  /* 0x0000002f070b7227 */ /* 0x000fc600078e00ff */
[----:B------:R-:W-:Y:S01]  /*1800*/  ISETP.GT.U32.AND P0, PT, R4, R0, PT ;  /* 0x000000000400720c */ /* 0x000fe20003f04070 */
[C---:B------:R-:W-:Y:S02]  /*1810*/  IMAD R44, R6.reuse, R9, R44 ;  /* 0x00000009062c7224 */ /* 0x040fe400078e022c */
[----:B------:R-:W-:Y:S02]  /*1820*/  IMAD R43, R6, R10, R43 ;  /* 0x0000000a062b7224 */ /* 0x000fe400078e022b */
[----:B------:R-:W-:-:S04]  /*1830*/  IMAD.HI.U32 R9, R7, R39, RZ ;  /* 0x0000002707097227 */ /* 0x000fc800078e00ff */
[----:B------:R-:W-:-:S04]  /*1840*/  IMAD.HI.U32 R10, R7, R38, RZ ;  /* 0x00000026070a7227 */ /* 0x000fc800078e00ff */
[----:B------:R-:W-:Y:S02]  /*1850*/  IMAD R35, R6, R13, R35 ;  /* 0x0000000d06237224 */ /* 0x000fe400078e0223 */
[----:B------:R-:W-:Y:S02]  /*1860*/  IMAD.MOV R11, RZ, RZ, -R11 ;  /* 0x000000ffff0b7224 */ /* 0x000fe400078e0a0b */
[----:B------:R-:W-:Y:S02]  /*1870*/  VIADD R13, R68, 0x2c ;  /* 0x0000002c440d7836 */ /* 0x000fe40000000000 */
[----:B------:R-:W-:Y:S02]  /*1880*/  IMAD.MOV R9, RZ, RZ, -R9 ;  /* 0x000000ffff097224 */ /* 0x000fe400078e0a09 */
[----:B------:R-:W-:Y:S01]  /*1890*/  IMAD.MOV R15, RZ, RZ, -R10 ;  /* 0x000000ffff0f7224 */ /* 0x000fe200078e0a0a */
[----:B------:R-:W-:Y:S01]  /*18a0*/  IABS R26, R13 ;  /* 0x0000000d001a7213 */ /* 0x000fe20000000000 */
[----:B------:R-:W-:-:S02]  /*18b0*/  IMAD R47, R6, R11, R47 ;  /* 0x0000000b062f7224 */ /* 0x000fc400078e022f */
[----:B------:R-:W-:-:S04]  /*18c0*/  IMAD.HI.U32 R11, R7, R42, RZ ;  /* 0x0000002a070b7227 */ /* 0x000fc800078e00ff */
[----:B------:R-:W-:Y:S02]  /*18d0*/  VIADD R19, R68, 0x28 ;  /* 0x0000002844137836 */ /* 0x000fe40000000000 */
[----:B------:R-:W-:Y:S02]  /*18e0*/  IMAD R36, R6, R17, R36 ;  /* 0x0000001106247224 */ /* 0x000fe400078e0224 */
[----:B------:R-:W-:Y:S01]  /*18f0*/  VIADD R18, R68, 0x29 ;  /* 0x0000002944127836 */ /* 0x000fe20000000000 */
[----:B------:R-:W-:Y:S01]  /*1900*/  STL [R1+0x7cc], R19 ;  /* 0x0007cc1301007387 */ /* 0x000fe20000100800 */
[C---:B------:R-:W-:Y:S01]  /*1910*/  IMAD R39, R6.reuse, R9, R39 ;  /* 0x0000000906277224 */ /* 0x040fe200078e0227 */
[----:B------:R-:W-:Y:S01]  /*1920*/  IABS R30, R19 ;  /* 0x00000013001e7213 */ /* 0x000fe20000000000 */
[----:B------:R-:W-:Y:S01]  /*1930*/  IMAD R38, R6, R15, R38 ;  /* 0x0000000f06267224 */ /* 0x000fe200078e0226 */
[----:B------:R-:W-:Y:S01]  /*1940*/  STL [R1+0x7b8], R18 ;  /* 0x0007b81201007387 */ /* 0x000fe20000100800 */
[----:B------:R-:W-:Y:S01]  /*1950*/  VIADD R17, R68, 0x2a ;  /* 0x0000002a44117836 */ /* 0x000fe20000000000 */
[----:B------:R-:W-:Y:S01]  /*1960*/  IABS R29, R18 ;  /* 0x00000012001d7213 */ /* 0x000fe20000000000 */
[----:B------:R-:W-:-:S03]  /*1970*/  IMAD.HI.U32 R9, R7, R32, RZ ;  /* 0x0000002007097227 */ /* 0x000fc600078e00ff */
[----:B------:R-:W-:Y:S01]  /*1980*/  STL [R1+0x7b4], R17 ;  /* 0x0007b41101007387 */ /* 0x000fe20000100800 */
[----:B------:R-:W-:Y:S01]  /*1990*/  VIADD R15, R68, 0x2b ;  /* 0x0000002b440f7836 */ /* 0x000fe20000000000 */
[----:B------:R-:W-:Y:S01]  /*19a0*/  IABS R28, R17 ;  /* 0x00000011001c7213 */ /* 0x000fe20000000000 */
[----:B------:R-:W-:Y:S02]  /*19b0*/  IMAD.MOV R11, RZ, RZ, -R11 ;  /* 0x000000ffff0b7224 */ /* 0x000fe400078e0a0b */
[----:B------:R-:W-:Y:S01]  /*19c0*/  IMAD.HI.U32 R5, R7, R26, RZ ;  /* 0x0000001a07057227 */ /* 0x000fe200078e00ff */
[----:B------:R1:W-:Y:S01]  /*19d0*/  STL [R1+0x7a0], R15 ;  /* 0x0007a00f01007387 */ /* 0x0003e20000100800 */
[----:B------:R-:W-:Y:S02]  /*19e0*/  IABS R27, R15 ;  /* 0x0000000f001b7213 */ /* 0x000fe40000000000 */
[----:B------:R-:W-:Y:S01]  /*19f0*/  IMAD.MOV R9, RZ, RZ, -R9 ;  /* 0x000000ffff097224 */ /* 0x000fe200078e0a09 */
[----:B------:R3:W-:Y:S01]  /*1a00*/  STL [R1+0x79c], R13 ;  /* 0x00079c0d01007387 */ /* 0x0007e20000100800 */
[----:B------:R-:W-:-:S02]  /*1a10*/  IMAD R42, R6, R11, R42 ;  /* 0x0000000b062a7224 */ /* 0x000fc400078e022a */
[----:B------:R-:W-:-:S04]  /*1a20*/  IMAD.HI.U32 R8, R7, R31, RZ ;  /* 0x0000001f07087227 */ /* 0x000fc800078e00ff */
[----:B------:R-:W-:Y:S01]  /*1a30*/  @!P0 IMAD.IADD R0, R0, 0x1, -R4 ;  /* 0x0000000100008824 */ /* 0x000fe200078e0a04 */
[----:B------:R-:W-:Y:S01]  /*1a40*/  ISETP.NE.AND P0, PT, R2, RZ, PT ;  /* 0x000000ff0200720c */ /* 0x000fe20003f05270 */
[----:B------:R-:W-:-:S04]  /*1a50*/  IMAD.HI.U32 R11, R7, R37, RZ ;  /* 0x00000025070b7227 */ /* 0x000fc800078e00ff */
[----:B------:R-:W-:Y:S02]  /*1a60*/  IMAD.MOV R5, RZ, RZ, -R5 ;  /* 0x000000ffff057224 */ /* 0x000fe400078e0a05 */
[----:B0-----:R-:W-:Y:S02]  /*1a70*/  VIADD R4, R14, 0xfffffff7 ;  /* 0xfffffff70e047836 */ /* 0x001fe40000000000 */
[C---:B-1----:R-:W-:Y:S02]  /*1a80*/  VIADD R15, R68.reuse, 0x2d ;  /* 0x0000002d440f7836 */ /* 0x042fe40000000000 */
[----:B---3--:R-:W-:Y:S01]  /*1a90*/  VIADD R13, R68, 0x2e ;  /* 0x0000002e440d7836 */ /* 0x008fe20000000000 */
[----:B------:R-:W-:Y:S01]  /*1aa0*/  ISETP.GE.U32.AND P1, PT, R4, 0x7fffff78, PT ;  /* 0x7fffff780400780c */ /* 0x000fe20003f26070 */
[----:B------:R-:W-:Y:S01]  /*1ab0*/  IMAD R32, R6, R9, R32 ;  /* 0x0000000906207224 */ /* 0x000fe200078e0220 */
[----:B------:R0:W-:Y:S01]  /*1ac0*/  STL [R1+0x788], R15 ;  /* 0x0007880f01007387 */ /* 0x0001e20000100800 */
[----:B------:R-:W-:Y:S01]  /*1ad0*/  IMAD.HI.U32 R10, R7, R33, RZ ;  /* 0x00000021070a7227 */ /* 0x000fe200078e00ff */
[----:B------:R-:W-:-:S02]  /*1ae0*/  IABS R24, R13 ;  /* 0x0000000d00187213 */ /* 0x000fc40000000000 */
[----:B------:R0:W-:Y:S01]  /*1af0*/  STL [R1+0x784], R13 ;  /* 0x0007840d01007387 */ /* 0x0001e20000100800 */
[----:B------:R-:W-:Y:S01]  /*1b00*/  IMAD.MOV R8, RZ, RZ, -R8 ;  /* 0x000000ffff087224 */ /* 0x000fe200078e0a08 */
[----:B------:R-:W-:Y:S01]  /*1b10*/  IABS R25, R15 ;  /* 0x0000000f00197213 */ /* 0x000fe20000000000 */
[----:B------:R-:W-:-:S04]  /*1b20*/  IMAD.HI.U32 R9, R7, R28, RZ ;  /* 0x0000001c07097227 */ /* 0x000fc800078e00ff */
[----:B------:R-:W-:Y:S02]  /*1b30*/  IMAD.MOV R11, RZ, RZ, -R11 ;  /* 0x000000ffff0b7224 */ /* 0x000fe400078e0a0b */
[C---:B------:R-:W-:Y:S02]  /*1b40*/  IMAD R26, R6.reuse, R5, R26 ;  /* 0x00000005061a7224 */ /* 0x040fe400078e021a */
[----:B------:R-:W1:Y:S01]  /*1b50*/  LDC.64 R4, c[0x0][0x3a8] ;  /* 0x0000ea00ff047b82 */ /* 0x000e620000000a00 */
[----:B------:R-:W-:Y:S02]  /*1b60*/  IMAD.MOV R10, RZ, RZ, -R10 ;  /* 0x000000ffff0a7224 */ /* 0x000fe400078e0a0a */
[C---:B------:R-:W-:Y:S02]  /*1b70*/  IMAD R31, R6.reuse, R8, R31 ;  /* 0x00000008061f7224 */ /* 0x040fe400078e021f */
[----:B------:R-:W-:Y:S02]  /*1b80*/  IMAD.MOV R9, RZ, RZ, -R9 ;  /* 0x000000ffff097224 */ /* 0x000fe400078e0a09 */
[----:B------:R-:W-:-:S02]  /*1b90*/  IMAD R37, R6, R11, R37 ;  /* 0x0000000b06257224 */ /* 0x000fc400078e0225 */
[----:B------:R-:W-:-:S04]  /*1ba0*/  IMAD.HI.U32 R8, R7, R27, RZ ;  /* 0x0000001b07087227 */ /* 0x000fc800078e00ff */
[----:B------:R-:W-:-:S04]  /*1bb0*/  IMAD.HI.U32 R11, R7, R34, RZ ;  /* 0x00000022070b7227 */ /* 0x000fc800078e00ff */
[C---:B------:R-:W-:Y:S02]  /*1bc0*/  IMAD R33, R6.reuse, R10, R33 ;  /* 0x0000000a06217224 */ /* 0x040fe400078e0221 */
[----:B------:R-:W-:Y:S02]  /*1bd0*/  IMAD R28, R6, R9, R28 ;  /* 0x00000009061c7224 */ /* 0x000fe400078e021c */
[----:B------:R-:W-:-:S04]  /*1be0*/  IMAD.HI.U32 R10, R7, R29, RZ ;  /* 0x0000001d070a7227 */ /* 0x000fc800078e00ff */
[----:B------:R-:W-:Y:S02]  /*1bf0*/  IMAD.MOV R8, RZ, RZ, -R8 ;  /* 0x000000ffff087224 */ /* 0x000fe400078e0a08 */
[----:B------:R-:W-:Y:S02]  /*1c00*/  VIADD R9, R14, 0xffffffff ;  /* 0xffffffff0e097836 */ /* 0x000fe40000000000 */
[----:B------:R-:W-:Y:S02]  /*1c10*/  IMAD.MOV R11, RZ, RZ, -R11 ;  /* 0x000000ffff0b7224 */ /* 0x000fe400078e0a0b */
[----:B------:R-:W-:Y:S01]  /*1c20*/  IMAD.MOV R10, RZ, RZ, -R10 ;  /* 0x000000ffff0a7224 */ /* 0x000fe200078e0a0a */
[----:B------:R-:W-:Y:S01]  /*1c30*/  ISETP.GE.U32.AND P5, PT, R9, 0x7fffff80, PT ;  /* 0x7fffff800900780c */ /* 0x000fe20003fa6070 */
[C---:B------:R-:W-:Y:S02]  /*1c40*/  IMAD R27, R6.reuse, R8, R27 ;  /* 0x00000008061b7224 */ /* 0x040fe400078e021b */
[----:B------:R-:W-:-:S02]  /*1c50*/  IMAD R34, R6, R11, R34 ;  /* 0x0000000b06227224 */ /* 0x000fc400078e0222 */
[----:B------:R-:W-:-:S04]  /*1c60*/  IMAD.HI.U32 R8, R7, R24, RZ ;  /* 0x0000001807087227 */ /* 0x000fc800078e00ff */
[----:B------:R-:W-:-:S04]  /*1c70*/  IMAD.HI.U32 R11, R7, R30, RZ ;  /* 0x0000001e070b7227 */ /* 0x000fc800078e00ff */
[----:B------:R-:W-:-:S04]  /*1c80*/  IMAD.HI.U32 R9, R7, R25, RZ ;  /* 0x0000001907097227 */ /* 0x000fc800078e00ff */
[----:B------:R-:W-:Y:S02]  /*1c90*/  IMAD R29, R6, R10, R29 ;  /* 0x0000000a061d7224 */ /* 0x000fe400078e021d */
[----:B------:R-:W-:Y:S02]  /*1ca0*/  VIADD R10, R14, 0xffffffef ;  /* 0xffffffef0e0a7836 */ /* 0x000fe40000000000 */
[----:B------:R-:W-:Y:S02]  /*1cb0*/  IMAD.MOV R8, RZ, RZ, -R8 ;  /* 0x000000ffff087224 */ /* 0x000fe400078e0a08 */
[----:B------:R-:W-:Y:S01]  /*1cc0*/  IMAD.MOV R11, RZ, RZ, -R11 ;  /* 0x000000ffff0b7224 */ /* 0x000fe200078e0a0b */
[----:B------:R-:W-:Y:S01]  /*1cd0*/  ISETP.GE.U32.AND P4, PT, R10, 0x7fffff70, PT ;  /* 0x7fffff700a00780c */ /* 0x000fe20003f86070 */
[----:B------:R-:W-:Y:S02]  /*1ce0*/  IMAD.MOV R9, RZ, RZ, -R9 ;  /* 0x000000ffff097224 */ /* 0x000fe400078e0a09 */
[----:B------:R-:W-:Y:S01]  /*1cf0*/  @!P2 IMAD.MOV R0, RZ, RZ, -R0 ;  /* 0x000000ffff00a224 */ /* 0x000fe200078e0a00 */
[----:B------:R-:W-:Y:S01]  /*1d00*/  @!P0 LOP3.LUT R0, RZ, R2, RZ, 0x33, !PT ;  /* 0x00000002ff008212 */ /* 0x000fe200078e33ff */
[----:B------:R-:W-:-:S02]  /*1d10*/  IMAD R24, R6, R8, R24 ;  /* 0x0000000806187224 */ /* 0x000fc400078e0218 */
[C---:B------:R-:W-:Y:S02]  /*1d20*/  IMAD R30, R6.reuse, R11, R30 ;  /* 0x0000000b061e7224 */ /* 0x040fe400078e021e */
[----:B------:R-:W-:Y:S02]  /*1d30*/  IMAD R25, R6, R9, R25 ;  /* 0x0000000906197224 */ /* 0x000fe400078e0219 */
[----:B------:R-:W-:Y:S01]  /*1d40*/  VIADD R8, R14, 0xffffffe7 ;  /* 0xffffffe70e087836 */ /* 0x000fe20000000000 */
[----:B012-4-:R-:W-:Y:S06]  /*1d50*/  BRA.U UP0, `(.L_x_5) ;  /* 0x0000000100187547 */ /* 0x017fec000b800000 */
[----:B------:R-:W-:Y:S01]  /*1d60*/  ELECT P0, URZ, PT ;  /* 0x0000000000ff782f */ /* 0x000fe20003800000 */
[----:B------:R-:W-:Y:S01]  /*1d70*/  IMAD.MOV.U32 R2, RZ, RZ, 0x1 ;  /* 0x00000001ff027424 */ /* 0x000fe200078e00ff */
[----:B------:R-:W-:Y:S01]  /*1d80*/  UMOV UR6, 0x40 ;  /* 0x0000004000067882 */ /* 0x000fe20000000000 */
[----:B------:R-:W-:Y:S01]  /*1d90*/  UVIRTCOUNT.DEALLOC.SMPOOL 0x80 ;  /* 0x000000800000784c */ /* 0x000fe20000000000 */
[----:B------:R-:W-:-:S09]  /*1da0*/  ULEA UR6, UR5, UR6, 0x18 ;  /* 0x0000000605067291 */ /* 0x000fd2000f8ec0ff */
[----:B------:R0:W-:Y:S03]  /*1db0*/  @P0 STS.U8 [UR6], R2 ;  /* 0x00000002ff000988 */ /* 0x0001e60008000006 */
.L_x_5:
[----:B------:R-:W-:Y:S01]  /*1dc0*/  UIADD3 UR10, UPT, UPT, UR8, UR4, URZ ;  /* 0x00000004080a7290 */ /* 0x000fe2000fffe0ff */
[----:B0-----:R-:W-:Y:S01]  /*1dd0*/  IMAD R2, R0, UR16, RZ ;  /* 0x0000001000027c24 */ /* 0x001fe2000f8e02ff */
[----:B------:R-:W-:Y:S01]  /*1de0*/  VOTEU.ALL UP1, P3 ;  /* 0x0000000000ff7886 */ /* 0x000fe20001820000 */
[----:B------:R-:W-:Y:S01]  /*1df0*/  UIADD3 UR6, UPT, UPT, UR9, 0xc000, URZ ;  /* 0x0000c00009067890 */ /* 0x000fe2000fffe0ff */
[----:B------:R-:W-:Y:S01]  /*1e00*/  ISETP.GE.U32.AND P0, PT, R8, 0x7fffff68, PT ;  /* 0x7fffff680800780c */ /* 0x000fe20003f06070 */
[----:B------:R-:W-:Y:S01]  /*1e10*/  VOTEU.ALL UP2, P3 ;  /* 0x0000000000ff7886 */ /* 0x000fe20001840000 */
[----:B------:R-:W-:Y:S01]  /*1e20*/  IADD3 R0, P6, PT, R2, UR12, RZ ;  /* 0x0000000c02007c10 */ /* 0x000fe2000ffde0ff */
[----:B------:R-:W-:Y:S01]  /*1e30*/  VIADD R8, R14, 0xffffffdf ;  /* 0xffffffdf0e087836 */ /* 0x000fe20000000000 */
[----:B------:R-:W-:-:S04]  /*1e40*/  @!UP1 UIADD3 UR4, UPT, UPT, -UR7, 0x100000, URZ ;  /* 0x0010000007049890 */ /* 0x000fc8000fffe1ff */
[----:B------:R-:W-:Y:S02]  /*1e50*/  @!UP1 USHF.L.U32 UR5, UR4, 0xb, URZ ;  /* 0x0000000b04059899 */ /* 0x000fe400080006ff */
[----:B------:R-:W-:Y:S01]  /*1e60*/  @!UP1 USHF.L.U32 UR4, UR4, 0x1, URZ ;  /* 0x0000000104049899 */ /* 0x000fe200080006ff */
[----:B------:R-:W-:Y:S01]  /*1e70*/  STTM.x64 tmem[UR10], RZ ;  /* 0x000000ff000079ed */ /* 0x000fe2000834000a */
[----:B------:R-:W0:Y:S02]  /*1e80*/  FENCE.VIEW.ASYNC.T ;  /* 0x00000000000073c6 */ /* 0x000e240000000200 */
[----:B0-----:R-:W-:Y:S01]  /*1e90*/  BAR.SYNC.DEFER_BLOCKING 0x0 ;  /* 0x0000000000007b1d */ /* 0x001fe20000010000 */
[----:B------:R-:W-:Y:S01]  /*1ea0*/  LEA.HI.X.SX32 R2, R2, UR13, 0x1, P6 ;  /* 0x0000000d02027c11 */ /* 0x000fe2000b0f0eff */
[----:B------:R-:W-:Y:S01]  /*1eb0*/  IMAD.SHL.U32 R10, R4, 0x8, RZ ;  /* 0x00000008040a7824 */ /* 0x000fe200078e00ff */
[----:B------:R-:W-:Y:S01]  /*1ec0*/  ISETP.GE.U32.AND P2, PT, R8, 0x7fffff60, PT ;  /* 0x7fffff600800780c */ /* 0x000fe20003f46070 */
[----:B------:R-:W-:-:S02]  /*1ed0*/  @!P5 IMAD.MOV.U32 R8, RZ, RZ, R0 ;  /* 0x000000ffff08d224 */ /* 0x000fc400078e0000 */
[----:B------:R-:W-:Y:S01]  /*1ee0*/  @!P5 IMAD.MOV.U32 R9, RZ, RZ, R2 ;  /* 0x000000ffff09d224 */ /* 0x000fe200078e0002 */
[----:B------:R0:W-:Y:S01]  /*1ef0*/  STL [R1+0x9dc], R91 ;  /* 0x0009dc5b01007387 */ /* 0x0001e20000100800 */
[----:B------:R-:W-:Y:S01]  /*1f00*/  PRMT R12, RZ, 0x7610, R12 ;  /* 0x00007610ff0c7816 */ /* 0x000fe2000000000c */
[----:B------:R-:W-:Y:S01]  /*1f10*/  VIADD R11, R14, 0xffffffd7 ;  /* 0xffffffd70e0b7836 */ /* 0x000fe20000000000 */
[----:B------:R-:W-:Y:S01]  /*1f20*/  PRMT R86, RZ, 0x7610, R86 ;  /* 0x00007610ff567816 */ /* 0x000fe20000000056 */
[----:B------:R-:W-:Y:S01]  /*1f30*/  STL [R1+0x9d8], R89 ;  /* 0x0009d85901007387 */ /* 0x000fe20000100800 */
[----:B------:R-:W-:Y:S01]  /*1f40*/  PRMT R84, RZ, 0x7610, R84 ;  /* 0x00007610ff547816 */ /* 0x000fe20000000054 */
[----:B------:R-:W1:Y:S02]  /*1f50*/  LDCU UR13, c[0x0][0x3b0] ;  /* 0x00007600ff0d77ac */ /* 0x000e640008000800 */
[----:B------:R-:W-:Y:S01]  /*1f60*/  STL [R1+0x9d4], R90 ;  /* 0x0009d45a01007387 */ /* 0x000fe20000100800 */
[----:B0-----:R-:W-:Y:S01]  /*1f70*/  PRMT R91, RZ, 0x7610, R91 ;  /* 0x00007610ff5b7816 */ /* 0x001fe2000000005b */
[----:B------:R-:W0:Y:S02]  /*1f80*/  LDCU UR20, c[0x0][0x3b0] ;  /* 0x00007600ff1477ac */ /* 0x000e240008000800 */
[----:B------:R2:W-:Y:S01]  /*1f90*/  STL [R1+0x9d0], R88 ;  /* 0x0009d05801007387 */ /* 0x0005e20000100800 */
[----:B------:R-:W-:-:S02]  /*1fa0*/  PRMT R82, RZ, 0x7610, R82 ;  /* 0x00007610ff527816 */ /* 0x000fc40000000052 */
[----:B------:R-:W-:Y:S01]  /*1fb0*/  PRMT R73, RZ, 0x7610, R73 ;  /* 0x00007610ff497816 */ /* 0x000fe20000000049 */
[----:B------:R-:W3:Y:S02]  /*1fc0*/  FENCE.VIEW.ASYNC.S ;  /* 0x00000000000073c6 */ /* 0x000ee40000000000 */
[----:B---3--:R3:W4:Y:S02]  /*1fd0*/  @!UP2 SYNCS.EXCH.64 URZ, [UR6], UR4 ;  /* 0x0000000406ffa5b2 */ /* 0x0087240008000100 */
[----:B----4-:R-:W-:Y:S01]  /*1fe0*/  BAR.SYNC.DEFER_BLOCKING 0x0 ;  /* 0x0000000000007b1d */ /* 0x010fe20000010000 */
[----:B------:R-:W-:Y:S02]  /*1ff0*/  PRMT R72, RZ, 0x7610, R72 ;  /* 0x00007610ff487816 */ /* 0x000fe40000000048 */
[----:B------:R-:W-:Y:S02]  /*2000*/  PRMT R23, RZ, 0x7610, R23 ;  /* 0x00007610ff177816 */ /* 0x000fe40000000017 */
[----:B------:R-:W-:Y:S01]  /*2010*/  PRMT R22, RZ, 0x7610, R22 ;  /* 0x00007610ff167816 */ /* 0x000fe20000000016 */
[----:B------:R-:W4:Y:S01]  /*2020*/  LDCU UR23, c[0x0][0x3b0] ;  /* 0x00007600ff1777ac */ /* 0x000f220008000800 */
[----:B------:R-:W-:Y:S01]  /*2030*/  STL [R1+0x9cc], R87 ;  /* 0x0009cc5701007387 */ /* 0x000fe20000100800 */
[----:B------:R-:W-:Y:S01]  /*2040*/  PRMT R21, RZ, 0x7610, R21 ;  /* 0x00007610ff157816 */ /* 0x000fe20000000015 */
[----:B------:R-:W0:Y:S02]  /*2050*/  LDCU UR26, c[0x0][0x3b0] ;  /* 0x00007600ff1a77ac */ /* 0x000e240008000800 */
        /* <DEDUP_REMOVED lines=9> */
[----:B------:R0:W3:Y:S01]  /*20f0*/  @!P5 LDG.E.U8 R91, desc[UR18][R8.64] ;  /* 0x00000012085bd981 */ /* 0x0000e2000c1e1100 */
        /* <DEDUP_REMOVED lines=18> */
[----:B------:R-:W0:Y:S03]  /*2220*/  LDCU UR25, c[0x0][0x3b0] ;  /* 0x00007600ff1977ac */ /* 0x000e260008000800 */
        /* <DEDUP_REMOVED lines=64> */
[----:B------:R-:W-:Y:S04]  /*2630*/  STL [R1+0x924], R41 ;  /* 0x0009242901007387 */ /* 0x000fe80000100800 */
        /* <DEDUP_REMOVED lines=11> */
[----:B------:R-:W-:Y:S01]  /*26f0*/  STL [R1+0x8f4], R29 ;  /* 0x0008f41d01007387 */ /* 0x000fe20000100800 */
[----:B0-----:R-:W-:-:S03]  /*2700*/  IADD3 R9, P6, PT, R10, R0, RZ ;  /* 0x000000000a097210 */ /* 0x001fc60007fde0ff */
[----:B------:R-:W-:Y:S04]  /*2710*/  STL [R1+0x8f0], R28 ;  /* 0x0008f01c01007387 */ /* 0x000fe80000100800 */
[----:B------:R-:W-:Y:S04]  /*2720*/  STL [R1+0x8ec], R27 ;  /* 0x0008ec1b01007387 */ /* 0x000fe80000100800 */
[----:B------:R-:W-:Y:S01]  /*2730*/  STL [R1+0x8e8], R26 ;  /* 0x0008e81a01007387 */ /* 0x000fe20000100800 */
[----:B------:R-:W-:-:S03]  /*2740*/  IMAD.SHL.U32 R8, R4, 0x10, RZ ;  /* 0x0000001004087824 */ /* 0x000fc600078e00ff */
[----:B------:R-:W-:Y:S04]  /*2750*/  STL [R1+0x8e4], R25 ;  /* 0x0008e41901007387 */ /* 0x000fe80000100800 */
[----:B------:R-:W-:Y:S04]  /*2760*/  STL [R1+0x8e0], R24 ;  /* 0x0008e01801007387 */ /* 0x000fe80000100800 */
[----:B------:R-:W-:Y:S04]  /*2770*/  STL [R1+0x8dc], R74 ;  /* 0x0008dc4a01007387 */ /* 0x000fe80000100800 */
[----:B------:R-:W-:Y:S04]  /*2780*/  STL [R1+0x888], R3 ;  /* 0x0008880301007387 */ /* 0x000fe80000100800 */
[----:B------:R-:W-:Y:S04]  /*2790*/  STL [R1+0x884], R5 ;  /* 0x0008840501007387 */ /* 0x000fe80000100800 */
[----:B------:R-:W-:Y:S01]  /*27a0*/  STL [R1+0x74], R9 ;  /* 0x0000740901007387 */ /* 0x000fe20000100800 */
[----:B--2---:R-:W-:-:S03]  /*27b0*/  PRMT R88, RZ, 0x7610, R88 ;  /* 0x00007610ff587816 */ /* 0x004fc60000000058 */
[----:B---3--:R0:W-:Y:S02]  /*27c0*/  STL [R1+0x1a8], R91 ;  /* 0x0001a85b01007387 */ /* 0x0081e40000100800 */
[----:B0-----:R-:W-:Y:S02]  /*27d0*/  LEA.HI.X.SX32 R91, R10, R2, 0x1, P6 ;  /* 0x000000020a5b7211 */ /* 0x001fe400030f0eff */
[----:B------:R-:W-:-:S04]  /*27e0*/  IADD3 R90, P6, PT, R8, R0, RZ ;  /* 0x00000000085a7210 */ /* 0x000fc80007fde0ff */
[----:B------:R-:W-:Y:S01]  /*27f0*/  LEA.HI.X.SX32 R89, R8, R2, 0x1, P6 ;  /* 0x0000000208597211 */ /* 0x000fe200030f0eff */
[----:B------:R-:W-:Y:S02]  /*2800*/  @!P1 IMAD.MOV.U32 R8, RZ, RZ, R9 ;  /* 0x000000ffff089224 */ /* 0x000fe400078e0009 */
[----:B------:R-:W-:-:S05]  /*2810*/  @!P1 IMAD.MOV.U32 R9, RZ, RZ, R91 ;  /* 0x000000ffff099224 */ /* 0x000fca00078e005b */
[----:B------:R0:W2:Y:S02]  /*2820*/  @!P1 LDG.E.U8 R12, desc[UR18][R8.64] ;  /* 0x00000012080c9981 */ /* 0x0000a4000c1e1100 */
[----:B0-----:R-:W-:Y:S02]  /*2830*/  @!P4 IMAD.MOV.U32 R8, RZ, RZ, R90 ;  /* 0x000000ffff08c224 */ /* 0x001fe400078e005a */
[----:B------:R-:W-:-:S05]  /*2840*/  @!P4 IMAD.MOV.U32 R9, RZ, RZ, R89 ;  /* 0x000000ffff09c224 */ /* 0x000fca00078e0059 */
[----:B------:R0:W3:Y:S01]  /*2850*/  @!P4 LDG.E.U8 R88, desc[UR18][R8.64] ;  /* 0x000000120858c981 */ /* 0x0000e2000c1e1100 */
[----:B------:R-:W-:Y:S01]  /*2860*/  ISETP.GE.U32.AND P5, PT, R11, 0x7fffff58, PT ;  /* 0x7fffff580b00780c */ /* 0x000fe20003fa6070 */
[----:B------:R-:W-:Y:S02]  /*2870*/  IMAD R11, R4, 0x18, RZ ;  /* 0x00000018040b7824 */ /* 0x000fe400078e02ff */
[----:B------:R0:W-:Y:S04]  /*2880*/  STL [R1+0x64], R91 ;  /* 0x0000645b01007387 */ /* 0x0001e80000100800 */
[----:B------:R-:W-:Y:S04]  /*2890*/  STL [R1+0x108], R90 ;  /* 0x0001085a01007387 */ /* 0x000fe80000100800 */
[----:B0-----:R-:W4:Y:S04]  /*28a0*/  LDL.LU R91, [R1+0x9dc] ;  /* 0x0009dc00015b7983 */ /* 0x001f280000300800 */
[----:B------:R0:W-:Y:S01]  /*28b0*/  STL [R1+0x104], R89 ;  /* 0x0001045901007387 */ /* 0x0001e20000100800 */
[----:B------:R-:W-:-:S05]  /*28c0*/  VIADD R8, R14, 0xffffffc7 ;  /* 0xffffffc70e087836 */ /* 0x000fca0000000000 */
[----:B------:R-:W-:Y:S01]  /*28d0*/  ISETP.GE.U32.AND P4, PT, R8, 0x7fffff48, PT ;  /* 0x7fffff480800780c */ /* 0x000fe20003f86070 */
[----:B------:R-:W-:Y:S01]  /*28e0*/  VIADD R10, R14, 0xffffffcf ;  /* 0xffffffcf0e0a7836 */ /* 0x000fe20000000000 */
[----:B------:R-:W-:-:S04]  /*28f0*/  PRMT R83, RZ, 0x7610, R83 ;  /* 0x00007610ff537816 */ /* 0x000fc80000000053 */
[----:B------:R-:W-:Y:S01]  /*2900*/  ISETP.GE.U32.AND P1, PT, R10, 0x7fffff50, PT ;  /* 0x7fffff500a00780c */ /* 0x000fe20003f26070 */
[----:B------:R-:W-:Y:S01]  /*2910*/  IMAD.SHL.U32 R10, R4, 0x20, RZ ;  /* 0x00000020040a7824 */ /* 0x000fe200078e00ff */
[----:B------:R-:W-:Y:S01]  /*2920*/  PRMT R85, RZ, 0x7610, R85 ;  /* 0x00007610ff557816 */ /* 0x000fe20000000055 */
[----:B--2---:R2:W-:Y:S04]  /*2930*/  STL [R1+0x280], R12 ;  /* 0x0002800c01007387 */ /* 0x0045e80000100800 */
[----:B0-----:R-:W4:Y:S04]  /*2940*/  LDL.LU R89, [R1+0x9d8] ;  /* 0x0009d80001597983 */ /* 0x001f280000300800 */
[----:B------:R-:W4:Y:S01]  /*2950*/  LDL.LU R90, [R1+0x9d4] ;  /* 0x0009d400015a7983 */ /* 0x000f220000300800 */
[----:B--2---:R-:W-:-:S04]  /*2960*/  IADD3 R12, P6, PT, R11, R0, RZ ;  /* 0x000000000b0c7210 */ /* 0x004fc80007fde0ff */
[----:B------:R-:W-:Y:S01]  /*2970*/  LEA.HI.X.SX32 R11, R11, R2, 0x1, P6 ;  /* 0x000000020b0b7211 */ /* 0x000fe200030f0eff */
[----:B------:R-:W-:-:S04]  /*2980*/  IMAD.MOV.U32 R9, RZ, RZ, R12 ;  /* 0x000000ffff097224 */ /* 0x000fc800078e000c */
[----:B------:R-:W-:-:S05]  /*2990*/  IMAD.MOV.U32 R8, RZ, RZ, R11 ;  /* 0x000000ffff087224 */ /* 0x000fca00078e000b */
[-C--:B------:R-:W-:Y:S01]  /*29a0*/  @!P0 LOP3.LUT R9, R9, R8.reuse, RZ, 0x3c, !PT ;  /* 0x0000000809098212 */ /* 0x080fe200078e3cff */
[----:B---3--:R0:W-:Y:S03]  /*29b0*/  STL [R1+0x1bc], R88 ;  /* 0x0001bc5801007387 */ /* 0x0081e60000100800 */
[----:B------:R-:W-:-:S04]  /*29c0*/  @!P0 LOP3.LUT R8, R9, R8, RZ, 0x3c, !PT ;  /* 0x0000000809088212 */ /* 0x000fc800078e3cff */
[----:B------:R-:W-:Y:S01]  /*29d0*/  @!P0 LOP3.LUT R9, R9, R8, RZ, 0x3c, !PT ;  /* 0x0000000809098212 */ /* 0x000fe200078e3cff */
[----:B0-----:R-:W2:Y:S04]  /*29e0*/  LDL.LU R88, [R1+0x9d0] ;  /* 0x0009d00001587983 */ /* 0x001ea80000300800 */
[----:B------:R0:W-:Y:S04]  /*29f0*/  STL [R1+0x3d8], R12 ;  /* 0x0003d80c01007387 */ /* 0x0001e80000100800 */
[----:B------:R3:W2:Y:S01]  /*2a00*/  @!P0 LDG.E.U8 R83, desc[UR18][R8.64] ;  /* 0x0000001208538981 */ /* 0x0006a2000c1e1100 */
[----:B0-----:R-:W-:-:S04]  /*2a10*/  IADD3 R12, P6, PT, R10, R0, RZ ;  /* 0x000000000a0c7210 */ /* 0x001fc80007fde0ff */
[----:B---3--:R-:W-:Y:S01]  /*2a20*/  LEA.HI.X.SX32 R8, R10, R2, 0x1, P6 ;  /* 0x000000020a087211 */ /* 0x008fe200030f0eff */
[----:B------:R-:W-:Y:S01]  /*2a30*/  IMAD.MOV.U32 R9, RZ, RZ, R12 ;  /* 0x000000ffff097224 */ /* 0x000fe200078e000c */
[----:B------:R-:W-:Y:S04]  /*2a40*/  STL [R1+0x154], R11 ;  /* 0x0001540b01007387 */ /* 0x000fe80000100800 */
[-C--:B------:R-:W-:Y:S01]  /*2a50*/  @!P2 LOP3.LUT R9, R9, R8.reuse, RZ, 0x3c, !PT ;  /* 0x000000080909a212 */ /* 0x080fe200078e3cff */
[----:B------:R-:W-:Y:S04]  /*2a60*/  STL [R1+0x410], R12 ;  /* 0x0004100c01007387 */ /* 0x000fe80000100800 */
[----:B------:R0:W-:Y:S02]  /*2a70*/  STL [R1+0x40c], R8 ;  /* 0x00040c0801007387 */ /* 0x0001e40000100800 */
[----:B0-----:R-:W-:-:S04]  /*2a80*/  @!P2 LOP3.LUT R8, R9, R8, RZ, 0x3c, !PT ;  /* 0x000000080908a212 */ /* 0x001fc800078e3cff */
[----:B------:R-:W-:-:S05]  /*2a90*/  @!P2 LOP3.LUT R9, R9, R8, RZ, 0x3c, !PT ;  /* 0x000000080909a212 */ /* 0x000fca00078e3cff */
[----:B------:R0:W3:Y:S01]  /*2aa0*/  @!P2 LDG.E.U8 R85, desc[UR18][R8.64] ;  /* 0x000000120855a981 */ /* 0x0000e2000c1e1100 */
[----:B------:R-:W-:-:S05]  /*2ab0*/  VIADD R11, R14, 0xffffffbf ;  /* 0xffffffbf0e0b7836 */ /* 0x000fca0000000000 */
[----:B------:R-:W-:Y:S01]  /*2ac0*/  ISETP.GE.U32.AND P0, PT, R11, 0x7fffff40, PT ;  /* 0x7fffff400b00780c */ /* 0x000fe20003f06070 */
[C---:B------:R-:W-:Y:S02]  /*2ad0*/  IMAD R11, R4.reuse, 0x28, RZ ;  /* 0x00000028040b7824 */ /* 0x040fe400078e02ff */
[----:B------:R-:W-:Y:S01]  /*2ae0*/  IMAD R10, R4, 0x30, RZ ;  /* 0x00000030040a7824 */ /* 0x000fe200078e02ff */
[----:B------:R-:W-:Y:S02]  /*2af0*/  PRMT R87, RZ, 0x7610, R87 ;  /* 0x00007610ff577816 */ /* 0x000fe40000000057 */
[----:B------:R-:W-:Y:S01]  /*2b00*/  PRMT R81, RZ, 0x7610, R81 ;  /* 0x00007610ff517816 */ /* 0x000fe20000000051 */
[----:B--2---:R2:W-:Y:S02]  /*2b10*/  STL [R1+0x1b8], R83 ;  /* 0x0001b85301007387 */ /* 0x0045e40000100800 */
[----:B--2---:R-:W-:-:S04]  /*2b20*/  IADD3 R83, P6, PT, R11, R0, RZ ;  /* 0x000000000b537210 */ /* 0x004fc80007fde0ff */
[----:B0-----:R-:W-:Y:S01]  /*2b30*/  LEA.HI.X.SX32 R8, R11, R2, 0x1, P6 ;  /* 0x000000020b087211 */ /* 0x001fe200030f0eff */
[----:B------:R-:W-:Y:S01]  /*2b40*/  IMAD.MOV.U32 R9, RZ, RZ, R83 ;  /* 0x000000ffff097224 */ /* 0x000fe200078e0053 */
[----:B------:R0:W-:Y:S04]  /*2b50*/  STL [R1+0x448], R83 ;  /* 0x0004485301007387 */ /* 0x0001e80000100800 */
[----:B------:R-:W-:Y:S01]  /*2b60*/  @!P5 LOP3.LUT R9, R9, R8, RZ, 0x3c, !PT ;  /* 0x000000080909d212 */ /* 0x000fe200078e3cff */
[----:B------:R2:W-:Y:S01]  /*2b70*/  STL [R1+0x444], R8 ;  /* 0x0004440801007387 */ /* 0x0005e20000100800 */
[----:B0-----:R-:W-:Y:S02]  /*2b80*/  IADD3 R83, P6, PT, R10, R0, RZ ;  /* 0x000000000a537210 */ /* 0x001fe40007fde0ff */
[----:B--2---:R-:W-:-:S03]  /*2b90*/  @!P5 LOP3.LUT R8, R9, R8, RZ, 0x3c, !PT ;  /* 0x000000080908d212 */ /* 0x004fc600078e3cff */
[----:B------:R-:W-:Y:S01]  /*2ba0*/  STL [R1+0x480], R83 ;  /* 0x0004805301007387 */ /* 0x000fe20000100800 */
[----:B------:R-:W-:-:S03]  /*2bb0*/  @!P5 LOP3.LUT R9, R9, R8, RZ, 0x3c, !PT ;  /* 0x000000080909d212 */ /* 0x000fc600078e3cff */
[----:B---3--:R0:W-:Y:S04]  /*2bc0*/  STL [R1+0x27c], R85 ;  /* 0x00027c5501007387 */ /* 0x0081e80000100800 */
[----:B------:R2:W3:Y:S01]  /*2bd0*/  @!P5 LDG.E.U8 R87, desc[UR18][R8.64] ;  /* 0x000000120857d981 */ /* 0x0004e2000c1e1100 */
[----:B0-----:R-:W-:Y:S01]  /*2be0*/  LEA.HI.X.SX32 R85, R10, R2, 0x1, P6 ;  /* 0x000000020a557211 */ /* 0x001fe200030f0eff */
[----:B--2---:R-:W-:-:S04]  /*2bf0*/  @!P1 IMAD.MOV.U32 R8, RZ, RZ, R83 ;  /* 0x000000ffff089224 */ /* 0x004fc800078e0053 */
[----:B------:R-:W-:-:S05]  /*2c00*/  @!P1 IMAD.MOV.U32 R9, RZ, RZ, R85 ;  /* 0x000000ffff099224 */ /* 0x000fca00078e0055 */
[----:B------:R0:W2:Y:S01]  /*2c10*/  @!P1 LDG.E.U8 R81, desc[UR18][R8.64] ;  /* 0x0000001208519981 */ /* 0x0000a2000c1e1100 */
[----:B------:R-:W-:-:S05]  /*2c20*/  IMAD R11, R4, 0x38, RZ ;  /* 0x00000038040b7824 */ /* 0x000fca00078e02ff */
[----:B------:R-:W-:Y:S01]  /*2c30*/  IADD3 R10, P6, PT, R11, R0, RZ ;  /* 0x000000000b0a7210 */ /* 0x000fe20007fde0ff */
[----:B0-----:R-:W-:-:S03]  /*2c40*/  VIADD R8, R14, 0xffffffa7 ;  /* 0xffffffa70e087836 */ /* 0x001fc60000000000 */
[----:B------:R-:W-:Y:S01]  /*2c50*/  LEA.HI.X.SX32 R11, R11, R2, 0x1, P6 ;  /* 0x000000020b0b7211 */ /* 0x000fe200030f0eff */
[----:B------:R-:W-:Y:S01]  /*2c60*/  IMAD.MOV.U32 R9, RZ, RZ, R10 ;  /* 0x000000ffff097224 */ /* 0x000fe200078e000a */
[----:B------:R-:W-:-:S03]  /*2c70*/  ISETP.GE.U32.AND P1, PT, R8, 0x7fffff28, PT ;  /* 0x7fffff280800780c */ /* 0x000fc60003f26070 */
[----:B------:R-:W-:Y:S02]  /*2c80*/  IMAD.MOV.U32 R8, RZ, RZ, R11 ;  /* 0x000000ffff087224 */ /* 0x000fe400078e000b */
[----:B------:R-:W-:-:S03]  /*2c90*/  VIADD R12, R14, 0xffffffb7 ;  /* 0xffffffb70e0c7836 */ /* 0x000fc60000000000 */
[-C--:B------:R-:W-:Y:S02]  /*2ca0*/  @!P4 LOP3.LUT R9, R9, R8.reuse, RZ, 0x3c, !PT ;  /* 0x000000080909c212 */ /* 0x080fe400078e3cff */
[----:B------:R-:W-:Y:S01]  /*2cb0*/  ISETP.GE.U32.AND P2, PT, R12, 0x7fffff38, PT ;  /* 0x7fffff380c00780c */ /* 0x000fe20003f46070 */
[----:B------:R-:W-:Y:S01]  /*2cc0*/  VIADD R12, R14, 0xffffffaf ;  /* 0xffffffaf0e0c7836 */ /* 0x000fe20000000000 */
[C---:B------:R-:W-:Y:S02]  /*2cd0*/  @!P4 LOP3.LUT R8, R9.reuse, R8, RZ, 0x3c, !PT ;  /* 0x000000080908c212 */ /* 0x040fe400078e3cff */
[----:B------:R-:W-:Y:S02]  /*2ce0*/  PRMT R78, RZ, 0x7610, R78 ;  /* 0x00007610ff4e7816 */ /* 0x000fe4000000004e */
[----:B------:R-:W-:Y:S02]  /*2cf0*/  ISETP.GE.U32.AND P5, PT, R12, 0x7fffff30, PT ;  /* 0x7fffff300c00780c */ /* 0x000fe40003fa6070 */
[----:B------:R-:W-:-:S05]  /*2d00*/  @!P4 LOP3.LUT R9, R9, R8, RZ, 0x3c, !PT ;  /* 0x000000080909c212 */ /* 0x000fca00078e3cff */
[----:B------:R0:W4:Y:S01]  /*2d10*/  @!P4 LDG.E.U8 R78, desc[UR18][R8.64] ;  /* 0x00000012084ec981 */ /* 0x000122000c1e1100 */
[----:B------:R-:W-:-:S03]  /*2d20*/  PRMT R79, RZ, 0x7610, R79 ;  /* 0x00007610ff4f7816 */ /* 0x000fc6000000004f */
[----:B---3--:R3:W-:Y:S04]  /*2d30*/  STL [R1+0x1cc], R87 ;  /* 0x0001cc5701007387 */ /* 0x0087e80000100800 */
[----:B---3--:R-:W3:Y:S04]  /*2d40*/  LDL.LU R87, [R1+0x9cc] ;  /* 0x0009cc0001577983 */ /* 0x008ee80000300800 */
[----:B------:R0:W-:Y:S04]  /*2d50*/  STL [R1+0x47c], R85 ;  /* 0x00047c5501007387 */ /* 0x0001e80000100800 */
[----:B0-----:R-:W3:Y:S04]  /*2d60*/  LDL.LU R85, [R1+0x9c8] ;  /* 0x0009c80001557983 */ /* 0x001ee80000300800 */
[----:B------:R-:W3:Y:S04]  /*2d70*/  LDL.LU R83, [R1+0x9c4] ;  /* 0x0009c40001537983 */ /* 0x000ee80000300800 */
[----:B--2---:R0:W-:Y:S04]  /*2d80*/  STL [R1+0x1c8], R81 ;  /* 0x0001c85101007387 */ /* 0x0041e80000100800 */
[----:B0-----:R-:W2:Y:S04]  /*2d90*/  LDL.LU R81, [R1+0x9c0] ;  /* 0x0009c00001517983 */ /* 0x001ea80000300800 */
[----:B------:R0:W-:Y:S02]  /*2da0*/  STL [R1+0x4c0], R10 ;  /* 0x0004c00a01007387 */ /* 0x0001e40000100800 */
[----:B0-----:R-:W-:-:S05]  /*2db0*/  IMAD.SHL.U32 R10, R4, 0x40, RZ ;  /* 0x00000040040a7824 */ /* 0x001fca00078e00ff */
[----:B------:R-:W-:-:S04]  /*2dc0*/  IADD3 R12, P6, PT, R10, R0, RZ ;  /* 0x000000000a0c7210 */ /* 0x000fc80007fde0ff */
[----:B------:R-:W-:Y:S01]  /*2dd0*/  LEA.HI.X.SX32 R8, R10, R2, 0x1, P6 ;  /* 0x000000020a087211 */ /* 0x000fe200030f0eff */
[----:B------:R-:W-:Y:S01]  /*2de0*/  IMAD.MOV.U32 R9, RZ, RZ, R12 ;  /* 0x000000ffff097224 */ /* 0x000fe200078e000c */
[----:B------:R-:W-:Y:S04]  /*2df0*/  STL [R1+0x4bc], R11 ;  /* 0x0004bc0b01007387 */ /* 0x000fe80000100800 */
[-C--:B------:R-:W-:Y:S01]  /*2e00*/  @!P0 LOP3.LUT R9, R9, R8.reuse, RZ, 0x3c, !PT ;  /* 0x0000000809098212 */ /* 0x080fe200078e3cff */
[----:B------:R-:W-:Y:S04]  /*2e10*/  STL [R1+0x4f8], R12 ;  /* 0x0004f80c01007387 */ /* 0x000fe80000100800 */
[----:B------:R0:W-:Y:S02]  /*2e20*/  STL [R1+0x4f4], R8 ;  /* 0x0004f40801007387 */ /* 0x0001e40000100800 */
[----:B0-----:R-:W-:-:S04]  /*2e30*/  @!P0 LOP3.LUT R8, R9, R8, RZ, 0x3c, !PT ;  /* 0x0000000809088212 */ /* 0x001fc800078e3cff */
[----:B------:R-:W-:-:S05]  /*2e40*/  @!P0 LOP3.LUT R9, R9, R8, RZ, 0x3c, !PT ;  /* 0x0000000809098212 */ /* 0x000fca00078e3cff */
[----:B------:R0:W2:Y:S01]  /*2e50*/  @!P0 LDG.E.U8 R79, desc[UR18][R8.64] ;  /* 0x00000012084f8981 */ /* 0x0000a2000c1e1100 */
[----:B------:R-:W-:-:S05]  /*2e60*/  VIADD R11, R14, 0xffffff9f ;  /* 0xffffff9f0e0b7836 */ /* 0x000fca0000000000 */
[----:B------:R-:W-:Y:S01]  /*2e70*/  ISETP.GE.U32.AND P4, PT, R11, 0x7fffff20, PT ;  /* 0x7fffff200b00780c */ /* 0x000fe20003f86070 */
[C---:B------:R-:W-:Y:S01]  /*2e80*/  IMAD R11, R4.reuse, 0x48, RZ ;  /* 0x00000048040b7824 */ /* 0x040fe200078e02ff */
[----:B----4-:R4:W-:Y:S01]  /*2e90*/  STL [R1+0x274], R78 ;  /* 0x0002744e01007387 */ /* 0x0109e20000100800 */
[----:B------:R-:W-:-:S03]  /*2ea0*/  IMAD R10, R4, 0x50, RZ ;  /* 0x00000050040a7824 */ /* 0x000fc600078e02ff */
[----:B----4-:R-:W-:-:S04]  /*2eb0*/  IADD3 R78, P6, PT, R11, R0, RZ ;  /* 0x000000000b4e7210 */ /* 0x010fc80007fde0ff */
[----:B0-----:R-:W-:Y:S01]  /*2ec0*/  LEA.HI.X.SX32 R8, R11, R2, 0x1, P6 ;  /* 0x000000020b087211 */ /* 0x001fe200030f0eff */
[----:B------:R-:W-:Y:S01]  /*2ed0*/  IMAD.MOV.U32 R9, RZ, RZ, R78 ;  /* 0x000000ffff097224 */ /* 0x000fe200078e004e */
[----:B------:R0:W-:Y:S04]  /*2ee0*/  STL [R1+0x530], R78 ;  /* 0x0005304e01007387 */ /* 0x0001e80000100800 */
[----:B------:R-:W-:Y:S01]  /*2ef0*/  @!P2 LOP3.LUT R9, R9, R8, RZ, 0x3c, !PT ;  /* 0x000000080909a212 */ /* 0x000fe200078e3cff */
[----:B------:R4:W-:Y:S01]  /*2f00*/  STL [R1+0x52c], R8 ;  /* 0x00052c0801007387 */ /* 0x0009e20000100800 */
[----:B0-----:R-:W-:Y:S02]  /*2f10*/  IADD3 R78, P6, PT, R10, R0, RZ ;  /* 0x000000000a4e7210 */ /* 0x001fe40007fde0ff */
[----:B------:R-:W-:-:S02]  /*2f20*/  PRMT R80, RZ, 0x7610, R80 ;  /* 0x00007610ff507816 */ /* 0x000fc40000000050 */
[C---:B----4-:R-:W-:Y:S01]  /*2f30*/  @!P2 LOP3.LUT R8, R9.reuse, R8, RZ, 0x3c, !PT ;  /* 0x000000080908a212 */ /* 0x050fe200078e3cff */
[----:B------:R-:W-:Y:S03]  /*2f40*/  STL [R1+0x568], R78 ;  /* 0x0005684e01007387 */ /* 0x000fe60000100800 */
[----:B------:R-:W-:Y:S02]  /*2f50*/  @!P2 LOP3.LUT R9, R9, R8, RZ, 0x3c, !PT ;  /* 0x000000080909a212 */ /* 0x000fe400078e3cff */
[----:B------:R-:W-:-:S03]  /*2f60*/  PRMT R77, RZ, 0x7610, R77 ;  /* 0x00007610ff4d7816 */ /* 0x000fc6000000004d */
[----:B------:R0:W4:Y:S02]  /*2f70*/  @!P2 LDG.E.U8 R80, desc[UR18][R8.64] ;  /* 0x000000120850a981 */ /* 0x000124000c1e1100 */
[----:B0-----:R-:W-:Y:S02]  /*2f80*/  @!P5 IMAD.MOV.U32 R8, RZ, RZ, R78 ;  /* 0x000000ffff08d224 */ /* 0x001fe400078e004e */
[----:B--2---:R0:W-:Y:S02]  /*2f90*/  STL [R1+0x60], R79 ;  /* 0x0000604f01007387 */ /* 0x0041e40000100800 */
[----:B0-----:R-:W-:-:S05]  /*2fa0*/  LEA.HI.X.SX32 R79, R10, R2, 0x1, P6 ;  /* 0x000000020a4f7211 */ /* 0x001fca00030f0eff */
        /* <DEDUP_REMOVED lines=10> */
[-C--:B------:R-:W-:Y:S01]  /*3050*/  @!P1 LOP3.LUT R9, R9, R8.reuse, RZ, 0x3c, !PT ;  /* 0x0000000809099212 */ /* 0x080fe200078e3cff */
[----:B----4-:R0:W-:Y:S01]  /*3060*/  STL [R1+0x58], R80 ;  /* 0x0000585001007387 */ /* 0x0101e20000100800 */
[----:B------:R-:W-:Y:S01]  /*3070*/  ISETP.GE.U32.AND P0, PT, R12, 0x7fffff18, PT ;  /* 0x7fffff180c00780c */ /* 0x000fe20003f06070 */
[----:B------:R-:W-:Y:S01]  /*3080*/  VIADD R12, R14, 0xffffff8f ;  /* 0xffffff8f0e0c7836 */ /* 0x000fe20000000000 */
[----:B------:R-:W-:Y:S01]  /*3090*/  @!P1 LOP3.LUT R8, R9, R8, RZ, 0x3c, !PT ;  /* 0x0000000809089212 */ /* 0x000fe200078e3cff */
[----:B0-----:R-:W4:Y:S04]  /*30a0*/  LDL.LU R80, [R1+0x9bc] ;  /* 0x0009bc0001507983 */ /* 0x001f280000300800 */
[----:B------:R0:W-:Y:S01]  /*30b0*/  STL [R1+0x564], R79 ;  /* 0x0005644f01007387 */ /* 0x0001e20000100800 */
[----:B------:R-:W-:-:S03]  /*30c0*/  PRMT R68, RZ, 0x7610, R68 ;  /* 0x00007610ff447816 */ /* 0x000fc60000000044 */
[----:B0-----:R-:W3:Y:S04]  /*30d0*/  LDL.LU R79, [R1+0x9b8] ;  /* 0x0009b800014f7983 */ /* 0x001ee80000300800 */
[----:B------:R-:W3:Y:S01]  /*30e0*/  LDL.LU R78, [R1+0x9b4] ;  /* 0x0009b400014e7983 */ /* 0x000ee20000300800 */
[----:B------:R-:W-:Y:S02]  /*30f0*/  ISETP.GE.U32.AND P2, PT, R12, 0x7fffff10, PT ;  /* 0x7fffff100c00780c */ /* 0x000fe40003f46070 */
[----:B------:R-:W-:-:S05]  /*3100*/  @!P1 LOP3.LUT R9, R9, R8, RZ, 0x3c, !PT ;  /* 0x0000000809099212 */ /* 0x000fca00078e3cff */
[----:B------:R0:W3:Y:S01]  /*3110*/  @!P1 LDG.E.U8 R68, desc[UR18][R8.64] ;  /* 0x0000001208449981 */ /* 0x0000e2000c1e1100 */
[----:B------:R-:W-:-:S03]  /*3120*/  PRMT R75, RZ, 0x7610, R75 ;  /* 0x00007610ff4b7816 */ /* 0x000fc6000000004b */
[----:B--2---:R2:W-:Y:S04]  /*3130*/  STL [R1+0x278], R77 ;  /* 0x0002784d01007387 */ /* 0x0045e80000100800 */
[----:B--2---:R-:W2:Y:S04]  /*3140*/  LDL.LU R77, [R1+0x9b0] ;  /* 0x0009b000014d7983 */ /* 0x004ea80000300800 */
[----:B------:R0:W-:Y:S02]  /*3150*/  STL [R1+0x5a0], R10 ;  /* 0x0005a00a01007387 */ /* 0x0001e40000100800 */
[----:B0-----:R-:W-:-:S05]  /*3160*/  IMAD R10, R4, 0x60, RZ ;  /* 0x00000060040a7824 */ /* 0x001fca00078e02ff */
        /* <DEDUP_REMOVED lines=12> */
[----:B------:R-:W-:Y:S01]  /*3230*/  IMAD R11, R4, 0x68, RZ ;  /* 0x00000068040b7824 */ /* 0x000fe200078e02ff */
[----:B---3--:R3:W-:Y:S04]  /*3240*/  STL [R1+0xf0], R68 ;  /* 0x0000f04401007387 */ /* 0x0087e80000100800 */
[----:B---3--:R-:W-:-:S04]  /*3250*/  IADD3 R68, P6, PT, R11, R0, RZ ;  /* 0x000000000b447210 */ /* 0x008fc80007fde0ff */
[----:B0-----:R-:W-:Y:S01]  /*3260*/  LEA.HI.X.SX32 R8, R11, R2, 0x1, P6 ;  /* 0x000000020b087211 */ /* 0x001fe200030f0eff */
[----:B------:R-:W-:Y:S01]  /*3270*/  IMAD.MOV.U32 R9, RZ, RZ, R68 ;  /* 0x000000ffff097224 */ /* 0x000fe200078e0044 */
[----:B------:R-:W-:Y:S01]  /*3280*/  STL [R1+0x608], R68 ;  /* 0x0006084401007387 */ /* 0x000fe20000100800 */
[----:B------:R-:W-:-:S03]  /*3290*/  IMAD R10, R4, 0x70, RZ ;  /* 0x00000070040a7824 */ /* 0x000fc600078e02ff */
[----:B------:R-:W-:Y:S02]  /*32a0*/  @!P0 LOP3.LUT R9, R9, R8, RZ, 0x3c, !PT ;  /* 0x0000000809098212 */ /* 0x000fe400078e3cff */
[----:B------:R-:W-:Y:S02]  /*32b0*/  PRMT R76, RZ, 0x7610, R76 ;  /* 0x00007610ff4c7816 */ /* 0x000fe4000000004c */
[----:B------:R-:W-:Y:S01]  /*32c0*/  PRMT R7, RZ, 0x7610, R7 ;  /* 0x00007610ff077816 */ /* 0x000fe20000000007 */
[----:B--2---:R0:W-:Y:S04]  /*32d0*/  STL [R1+0xec], R75 ;  /* 0x0000ec4b01007387 */ /* 0x0041e80000100800 */
[----:B------:R2:W-:Y:S01]  /*32e0*/  STL [R1+0x604], R8 ;  /* 0x0006040801007387 */ /* 0x0005e20000100800 */
[----:B0-----:R-:W-:-:S02]  /*32f0*/  IADD3 R75, P6, PT, R10, R0, RZ ;  /* 0x000000000a4b7210 */ /* 0x001fc40007fde0ff */
[C---:B--2---:R-:W-:Y:S02]  /*3300*/  @!P0 LOP3.LUT R8, R9.reuse, R8, RZ, 0x3c, !PT ;  /* 0x0000000809088212 */ /* 0x044fe400078e3cff */
[----:B------:R-:W-:Y:S02]  /*3310*/  LEA.HI.X.SX32 R68, R10, R2, 0x1, P6 ;  /* 0x000000020a447211 */ /* 0x000fe400030f0eff */
[----:B------:R-:W-:-:S05]  /*3320*/  @!P0 LOP3.LUT R9, R9, R8, RZ, 0x3c, !PT ;  /* 0x0000000809098212 */ /* 0x000fca00078e3cff */
[----:B------:R0:W2:Y:S02]  /*3330*/  @!P0 LDG.E.U8 R76, desc[UR18][R8.64] ;  /* 0x00000012084c8981 */ /* 0x0000a4000c1e1100 */
[----:B0-----:R-:W-:Y:S02]  /*3340*/  @!P2 IMAD.MOV.U32 R8, RZ, RZ, R75 ;  /* 0x000000ffff08a224 */ /* 0x001fe400078e004b */
[----:B------:R-:W-:-:S05]  /*3350*/  @!P2 IMAD.MOV.U32 R9, RZ, RZ, R68 ;  /* 0x000000ffff09a224 */ /* 0x000fca00078e0044 */
[----:B------:R0:W3:Y:S01]  /*3360*/  @!P2 LDG.E.U8 R7, desc[UR18][R8.64] ;  /* 0x000000120807a981 */ /* 0x0000e2000c1e1100 */
[----:B------:R-:W-:-:S05]  /*3370*/  IMAD R11, R4, 0x78, RZ ;  /* 0x00000078040b7824 */ /* 0x000fca00078e02ff */
[----:B------:R-:W-:Y:S01]  /*3380*/  IADD3 R10, P6, PT, R11, R0, RZ ;  /* 0x000000000b0a7210 */ /* 0x000fe20007fde0ff */
[----:B0-----:R-:W-:-:S03]  /*3390*/  VIADD R8, R14, 0xffffffde ;  /* 0xffffffde0e087836 */ /* 0x001fc60000000000 */
[----:B------:R-:W-:Y:S01]  /*33a0*/  LEA.HI.X.SX32 R11, R11, R2, 0x1, P6 ;  /* 0x000000020b0b7211 */ /* 0x000fe200030f0eff */
[----:B------:R-:W-:Y:S01]  /*33b0*/  STL [R1+0x638], R75 ;  /* 0x0006384b01007387 */ /* 0x000fe20000100800 */
[----:B------:R-:W-:Y:S01]  /*33c0*/  IMAD.MOV.U32 R9, RZ, RZ, R10 ;  /* 0x000000ffff097224 */ /* 0x000fe200078e000a */
[----:B------:R-:W-:Y:S02]  /*33d0*/  ISETP.GE.U32.AND P2, PT, R8, 0x7fffff5f, PT ;  /* 0x7fffff5f0800780c */ /* 0x000fe40003f46070 */
        /* <DEDUP_REMOVED lines=11> */
[----:B--2---:R2:W-:Y:S04]  /*3490*/  STL [R1+0x270], R76 ;  /* 0x0002704c01007387 */ /* 0x0045e80000100800 */
[----:B--2---:R-:W2:Y:S04]  /*34a0*/  LDL.LU R76, [R1+0x9ac] ;  /* 0x0009ac00014c7983 */ /* 0x004ea80000300800 */
[----:B------:R0:W-:Y:S04]  /*34b0*/  STL [R1+0x634], R68 ;  /* 0x0006344401007387 */ /* 0x0001e80000100800 */
[----:B0-----:R-:W2:Y:S04]  /*34c0*/  LDL.LU R68, [R1+0x9a8] ;  /* 0x0009a80001447983 */ /* 0x001ea80000300800 */
[----:B------:R-:W2:Y:S04]  /*34d0*/  LDL.LU R75, [R1+0x9a4] ;  /* 0x0009a400014b7983 */ /* 0x000ea80000300800 */
[----:B---3--:R0:W-:Y:S04]  /*34e0*/  STL [R1+0x26c], R7 ;  /* 0x00026c0701007387 */ /* 0x0081e80000100800 */
[----:B0-----:R-:W3:Y:S04]  /*34f0*/  LDL.LU R7, [R1+0x9a0] ;  /* 0x0009a00001077983 */ /* 0x001ee80000300800 */
        /* <DEDUP_REMOVED lines=51> */
[----:B0-----:R-:W4:Y:S04]  /*3830*/  LDL.LU R71, [R1+0x998] ;  /* 0x0009980001477983 */ /* 0x001f280000300800 */
        /* <DEDUP_REMOVED lines=22> */
[----:B---3--:R3:W-:Y:S01]  /*39a0*/  STL [R1+0x158], R65 ;  /* 0x0001584101007387 */ /* 0x0087e20000100800 */
[----:B------:R-:W-:-:S03]  /*39b0*/  IMAD R10, R4, 0x39, RZ ;  /* 0x00000039040a7824 */ /* 0x000fc600078e02ff */
[----:B---3--:R-:W-:-:S04]  /*39c0*/  IADD3 R65, P6, PT, R11, R0, RZ ;  /* 0x000000000b417210 */ /* 0x008fc80007fde0ff */
[----:B0-----:R-:W-:Y:S01]  /*39d0*/  LEA.HI.X.SX32 R8, R11, R2, 0x1, P6 ;  /* 0x000000020b087211 */ /* 0x001fe200030f0eff */
[----:B------:R-:W-:Y:S01]  /*39e0*/  IMAD.MOV.U32 R9, RZ, RZ, R65 ;  /* 0x000000ffff097224 */ /* 0x000fe200078e0041 */
[----:B------:R0:W-:Y:S04]  /*39f0*/  STL [R1+0x490], R65 ;  /* 0x0004904101007387 */ /* 0x0001e80000100800 */
[----:B------:R-:W-:Y:S01]  /*3a00*/  @!P1 LOP3.LUT R9, R9, R8, RZ, 0x3c, !PT ;  /* 0x0000000809099212 */ /* 0x000fe200078e3cff */
[----:B------:R3:W-:Y:S01]  /*3a10*/  STL [R1+0x48c], R8 ;  /* 0x00048c0801007387 */ /* 0x0007e20000100800 */
[----:B0-----:R-:W-:Y:S02]  /*3a20*/  IADD3 R65, P6, PT, R10, R0, RZ ;  /* 0x000000000a417210 */ /* 0x001fe40007fde0ff */
[----:B------:R-:W-:-:S02]  /*3a30*/  PRMT R67, RZ, 0x7610, R67 ;  /* 0x00007610ff437816 */ /* 0x000fc40000000043 */
[C---:B---3--:R-:W-:Y:S01]  /*3a40*/  @!P1 LOP3.LUT R8, R9.reuse, R8, RZ, 0x3c, !PT ;  /* 0x0000000809089212 */ /* 0x048fe200078e3cff */
[----:B------:R-:W-:Y:S03]  /*3a50*/  STL [R1+0x4c8], R65 ;  /* 0x0004c84101007387 */ /* 0x000fe60000100800 */
[----:B------:R-:W-:Y:S02]  /*3a60*/  @!P1 LOP3.LUT R9, R9, R8, RZ, 0x3c, !PT ;  /* 0x0000000809099212 */ /* 0x000fe400078e3cff */
[----:B------:R-:W-:-:S03]  /*3a70*/  PRMT R64, RZ, 0x7610, R64 ;  /* 0x00007610ff407816 */ /* 0x000fc60000000040 */
[----:B------:R0:W3:Y:S01]  /*3a80*/  @!P1 LDG.E.U8 R67, desc[UR18][R8.64] ;  /* 0x0000001208439981 */ /* 0x0000e2000c1e1100 */
[----:B------:R-:W-:Y:S02]  /*3a90*/  IMAD R11, R4, 0x41, RZ ;  /* 0x00000041040b7824 */ /* 0x000fe400078e02ff */
[----:B0-----:R-:W-:Y:S01]  /*3aa0*/  @!P4 IMAD.MOV.U32 R8, RZ, RZ, R65 ;  /* 0x000000ffff08c224 */ /* 0x001fe200078e0041 */
[----:B------:R-:W-:Y:S01]  /*3ab0*/  PRMT R63, RZ, 0x7610, R63 ;  /* 0x00007610ff3f7816 */ /* 0x000fe2000000003f */
[----:B--2---:R0:W-:Y:S02]  /*3ac0*/  STL [R1+0x264], R66 ;  /* 0x0002644201007387 */ /* 0x0041e40000100800 */
[----:B0-----:R-:W-:-:S05]  /*3ad0*/  LEA.HI.X.SX32 R66, R10, R2, 0x1, P6 ;  /* 0x000000020a427211 */ /* 0x001fca00030f0eff */
[----:B------:R-:W-:-:S05]  /*3ae0*/  @!P4 IMAD.MOV.U32 R9, RZ, RZ, R66 ;  /* 0x000000ffff09c224 */ /* 0x000fca00078e0042 */
[----:B------:R0:W2:Y:S01]  /*3af0*/  @!P4 LDG.E.U8 R64, desc[UR18][R8.64] ;  /* 0x000000120840c981 */ /* 0x0000a2000c1e1100 */
[----:B------:R-:W-:-:S04]  /*3b00*/  IADD3 R10, P6, PT, R11, R0, RZ ;  /* 0x000000000b0a7210 */ /* 0x000fc80007fde0ff */
[----:B------:R-:W-:Y:S01]  /*3b10*/  LEA.HI.X.SX32 R11, R11, R2, 0x1, P6 ;  /* 0x000000020b0b7211 */ /* 0x000fe200030f0eff */
[----:B0-----:R-:W-:Y:S02]  /*3b20*/  VIADD R8, R14, 0xffffff9e ;  /* 0xffffff9e0e087836 */ /* 0x001fe40000000000 */
[----:B------:R-:W-:-:S03]  /*3b30*/  IMAD.MOV.U32 R9, RZ, RZ, R10 ;  /* 0x000000ffff097224 */ /* 0x000fc600078e000a */
[----:B------:R-:W-:Y:S01]  /*3b40*/  ISETP.GE.U32.AND P4, PT, R8, 0x7fffff1f, PT ;  /* 0x7fffff1f0800780c */ /* 0x000fe20003f86070 */
[----:B------:R-:W-:-:S05]  /*3b50*/  IMAD.MOV.U32 R8, RZ, RZ, R11 ;  /* 0x000000ffff087224 */ /* 0x000fca00078e000b */
[----:B------:R-:W-:-:S04]  /*3b60*/  @!P0 LOP3.LUT R9, R9, R8, RZ, 0x3c, !PT ;  /* 0x0000000809098212 */ /* 0x000fc800078e3cff */
[----:B------:R-:W-:-:S04]  /*3b70*/  @!P0 LOP3.LUT R8, R9, R8, RZ, 0x3c, !PT ;  /* 0x0000000809088212 */ /* 0x000fc800078e3cff */
[----:B------:R-:W-:-:S05]  /*3b80*/  @!P0 LOP3.LUT R9, R9, R8, RZ, 0x3c, !PT ;  /* 0x0000000809098212 */ /* 0x000fca00078e3cff */
[----:B------:R0:W4:Y:S01]  /*3b90*/  @!P0 LDG.E.U8 R63, desc[UR18][R8.64] ;  /* 0x00000012083f8981 */ /* 0x000122000c1e1100 */
[----:B------:R-:W-:-:S03]  /*3ba0*/  VIADD R12, R14, 0xffffffae ;  /* 0xffffffae0e0c7836 */ /* 0x000fc60000000000 */
[----:B---3--:R3:W-:Y:S02]  /*3bb0*/  STL [R1+0x164], R67 ;  /* 0x0001644301007387 */ /* 0x0087e40000100800 */
[----:B------:R-:W-:Y:S01]  /*3bc0*/  ISETP.GE.U32.AND P5, PT, R12, 0x7fffff2f, PT ;  /* 0x7fffff2f0c00780c */ /* 0x000fe20003fa6070 */
[----:B------:R-:W-:Y:S01]  /*3bd0*/  VIADD R12, R14, 0xffffffa6 ;  /* 0xffffffa60e0c7836 */ /* 0x000fe20000000000 */
[----:B---3--:R-:W3:Y:S04]  /*3be0*/  LDL.LU R67, [R1+0x98c] ;  /* 0x00098c0001437983 */ /* 0x008ee80000300800 */
[----:B------:R0:W-:Y:S01]  /*3bf0*/  STL [R1+0x4c4], R66 ;  /* 0x0004c44201007387 */ /* 0x0001e20000100800 */
[----:B------:R-:W-:-:S03]  /*3c00*/  ISETP.GE.U32.AND P1, PT, R12, 0x7fffff27, PT ;  /* 0x7fffff270c00780c */ /* 0x000fc60003f26070 */
[----:B0-----:R-:W3:Y:S04]  /*3c10*/  LDL.LU R66, [R1+0x988] ;  /* 0x0009880001427983 */ /* 0x001ee80000300800 */
[----:B------:R-:W3:Y:S01]  /*3c20*/  LDL.LU R65, [R1+0x984] ;  /* 0x0009840001417983 */ /* 0x000ee20000300800 */
[----:B------:R-:W-:-:S03]  /*3c30*/  PRMT R62, RZ, 0x7610, R62 ;  /* 0x00007610ff3e7816 */ /* 0x000fc6000000003e */
[----:B--2---:R0:W-:Y:S04]  /*3c40*/  STL [R1+0x160], R64 ;  /* 0x0001604001007387 */ /* 0x0041e80000100800 */
[----:B0-----:R-:W2:Y:S04]  /*3c50*/  LDL.LU R64, [R1+0x980] ;  /* 0x0009800001407983 */ /* 0x001ea80000300800 */
[----:B------:R0:W-:Y:S02]  /*3c60*/  STL [R1+0x500], R10 ;  /* 0x0005000a01007387 */ /* 0x0001e40000100800 */
[----:B0-----:R-:W-:-:S05]  /*3c70*/  IMAD R10, R4, 0x49, RZ ;  /* 0x00000049040a7824 */ /* 0x001fca00078e02ff */
[----:B------:R-:W-:-:S04]  /*3c80*/  IADD3 R12, P6, PT, R10, R0, RZ ;  /* 0x000000000a0c7210 */ /* 0x000fc80007fde0ff */
[----:B------:R-:W-:Y:S01]  /*3c90*/  LEA.HI.X.SX32 R8, R10, R2, 0x1, P6 ;  /* 0x000000020a087211 */ /* 0x000fe200030f0eff */
[----:B------:R-:W-:Y:S01]  /*3ca0*/  IMAD.MOV.U32 R9, RZ, RZ, R12 ;  /* 0x000000ffff097224 */ /* 0x000fe200078e000c */
[----:B------:R0:W-:Y:S04]  /*3cb0*/  STL [R1+0x4fc], R11 ;  /* 0x0004fc0b01007387 */ /* 0x0001e80000100800 */
[-C--:B------:R-:W-:Y:S01]  /*3cc0*/  @!P2 LOP3.LUT R9, R9, R8.reuse, RZ, 0x3c, !PT ;  /* 0x000000080909a212 */ /* 0x080fe200078e3cff */
[----:B------:R-:W-:Y:S04]  /*3cd0*/  STL [R1+0x538], R12 ;  /* 0x0005380c01007387 */ /* 0x000fe80000100800 */
[----:B------:R1:W-:Y:S01]  /*3ce0*/  STL [R1+0x534], R8 ;  /* 0x0005340801007387 */ /* 0x0003e20000100800 */
[----:B0-----:R-:W-:Y:S01]  /*3cf0*/  VIADD R11, R14, 0xffffff96 ;  /* 0xffffff960e0b7836 */ /* 0x001fe20000000000 */
[----:B-1----:R-:W-:-:S04]  /*3d00*/  @!P2 LOP3.LUT R8, R9, R8, RZ, 0x3c, !PT ;  /* 0x000000080908a212 */ /* 0x002fc800078e3cff */
[----:B------:R-:W-:Y:S02]  /*3d10*/  ISETP.GE.U32.AND P0, PT, R11, 0x7fffff17, PT ;  /* 0x7fffff170b00780c */ /* 0x000fe40003f06070 */
[----:B------:R-:W-:Y:S01]  /*3d20*/  @!P2 LOP3.LUT R9, R9, R8, RZ, 0x3c, !PT ;  /* 0x000000080909a212 */ /* 0x000fe200078e3cff */
[----:B------:R-:W-:Y:S01]  /*3d30*/  IMAD R11, R4, 0x51, RZ ;  /* 0x00000051040b7824 */ /* 0x000fe200078e02ff */
[----:B----4-:R0:W-:Y:S04]  /*3d40*/  STL [R1+0x260], R63 ;  /* 0x0002603f01007387 */ /* 0x0101e80000100800 */
[----:B------:R1:W4:Y:S01]  /*3d50*/  @!P2 LDG.E.U8 R62, desc[UR18][R8.64] ;  /* 0x00000012083ea981 */ /* 0x000322000c1e1100 */
[----:B0-----:R-:W-:-:S04]  /*3d60*/  IADD3 R63, P6, PT, R11, R0, RZ ;  /* 0x000000000b3f7210 */ /* 0x001fc80007fde0ff */
[----:B-1----:R-:W-:Y:S01]  /*3d70*/  LEA.HI.X.SX32 R9, R11, R2, 0x1, P6 ;  /* 0x000000020b097211 */ /* 0x002fe200030f0eff */
[----:B------:R-:W-:-:S05]  /*3d80*/  @!P5 IMAD.MOV.U32 R8, RZ, RZ, R63 ;  /* 0x000000ffff08d224 */ /* 0x000fca00078e003f */
[----:B------:R0:W2:Y:S01]  /*3d90*/  @!P5 LDG.E.U8 R86, desc[UR18][R8.64] ;  /* 0x000000120856d981 */ /* 0x0000a2000c1e1100 */
[----:B------:R-:W-:-:S03]  /*3da0*/  IMAD R10, R4, 0x59, RZ ;  /* 0x00000059040a7824 */ /* 0x000fc600078e02ff */
[----:B------:R-:W-:Y:S01]  /*3db0*/  STL [R1+0x570], R63 ;  /* 0x0005703f01007387 */ /* 0x000fe20000100800 */
[----:B------:R-:W-:-:S03]  /*3dc0*/  IMAD R11, R4, 0x61, RZ ;  /* 0x00000061040b7824 */ /* 0x000fc600078e02ff */
[----:B----4-:R1:W-:Y:S02]  /*3dd0*/  STL [R1+0x16c], R62 ;  /* 0x00016c3e01007387 */ /* 0x0103e40000100800 */
[C---:B-1----:R-:W-:Y:S02]  /*3de0*/  IADD3 R62, P6, PT, R10.reuse, R0, RZ ;  /* 0x000000000a3e7210 */ /* 0x042fe40007fde0ff */
[----:B------:R1:W-:Y:S02]  /*3df0*/  STL [R1+0x56c], R9 ;  /* 0x00056c0901007387 */ /* 0x0003e40000100800 */
[----:B------:R-:W-:Y:S02]  /*3e00*/  LEA.HI.X.SX32 R10, R10, R2, 0x1, P6 ;  /* 0x000000020a0a7211 */ /* 0x000fe400030f0eff */
[----:B------:R-:W-:Y:S01]  /*3e10*/  STL [R1+0x5a8], R62 ;  /* 0x0005a83e01007387 */ /* 0x000fe20000100800 */
[----:B0-----:R-:W-:-:S03]  /*3e20*/  @!P1 IMAD.MOV.U32 R8, RZ, RZ, R62 ;  /* 0x000000ffff089224 */ /* 0x001fc600078e003e */
[----:B------:R-:W4:Y:S01]  /*3e30*/  LDL.LU R63, [R1+0x97c] ;  /* 0x00097c00013f7983 */ /* 0x000f220000300800 */
[----:B-1----:R-:W-:-:S03]  /*3e40*/  @!P1 IMAD.MOV.U32 R9, RZ, RZ, R10 ;  /* 0x000000ffff099224 */ /* 0x002fc600078e000a */
[----:B------:R0:W-:Y:S04]  /*3e50*/  STL [R1+0x5a4], R10 ;  /* 0x0005a40a01007387 */ /* 0x0001e80000100800 */
[----:B--2---:R1:W-:Y:S04]  /*3e60*/  STL [R1+0x168], R86 ;  /* 0x0001685601007387 */ /* 0x0043e80000100800 */
[----:B------:R2:W3:Y:S01]  /*3e70*/  @!P1 LDG.E.U8 R84, desc[UR18][R8.64] ;  /* 0x0000001208549981 */ /* 0x0004e2000c1e1100 */
[----:B0-----:R-:W-:-:S03]  /*3e80*/  IMAD R10, R4, 0x69, RZ ;  /* 0x00000069040a7824 */ /* 0x001fc600078e02ff */
[----:B------:R-:W4:Y:S01]  /*3e90*/  LDL.LU R62, [R1+0x978] ;  /* 0x00097800013e7983 */ /* 0x000f220000300800 */
[----:B-1----:R-:W-:Y:S01]  /*3ea0*/  IADD3 R86, P6, PT, R11, R0, RZ ;  /* 0x000000000b567210 */ /* 0x002fe20007fde0ff */
[----:B--2---:R-:W-:-:S03]  /*3eb0*/  VIADD R8, R14, 0xfffffffe ;  /* 0xfffffffe0e087836 */ /* 0x004fc60000000000 */
[----:B------:R-:W-:Y:S02]  /*3ec0*/  LEA.HI.X.SX32 R11, R11, R2, 0x1, P6 ;  /* 0x000000020b0b7211 */ /* 0x000fe400030f0eff */
[----:B------:R-:W-:Y:S01]  /*3ed0*/  ISETP.GE.U32.AND P1, PT, R8, 0x7fffff7f, PT ;  /* 0x7fffff7f0800780c */ /* 0x000fe20003f26070 */
[----:B------:R-:W-:Y:S02]  /*3ee0*/  @!P4 IMAD.MOV.U32 R8, RZ, RZ, R86 ;  /* 0x000000ffff08c224 */ /* 0x000fe400078e0056 */
[----:B------:R-:W-:-:S05]  /*3ef0*/  @!P4 IMAD.MOV.U32 R9, RZ, RZ, R11 ;  /* 0x000000ffff09c224 */ /* 0x000fca00078e000b */
[----:B------:R0:W2:Y:S01]  /*3f00*/  @!P4 LDG.E.U8 R82, desc[UR18][R8.64] ;  /* 0x000000120852c981 */ /* 0x0000a2000c1e1100 */
[----:B------:R-:W-:-:S03]  /*3f10*/  VIADD R12, R14, 0xffffff8e ;  /* 0xffffff8e0e0c7836 */ /* 0x000fc60000000000 */
[----:B------:R-:W-:Y:S04]  /*3f20*/  STL [R1+0x5e0], R86 ;  /* 0x0005e05601007387 */ /* 0x000fe80000100800 */
[----:B------:R1:W-:Y:S01]  /*3f30*/  STL [R1+0x5dc], R11 ;  /* 0x0005dc0b01007387 */ /* 0x0003e20000100800 */
[----:B------:R-:W-:Y:S02]  /*3f40*/  ISETP.GE.U32.AND P2, PT, R12, 0x7fffff0f, PT ;  /* 0x7fffff0f0c00780c */ /* 0x000fe40003f46070 */
[----:B------:R-:W-:Y:S01]  /*3f50*/  PRMT R59, RZ, 0x7610, R59 ;  /* 0x00007610ff3b7816 */ /* 0x000fe2000000003b */
[----:B-1----:R-:W-:Y:S01]  /*3f60*/  IMAD R11, R4, 0x71, RZ ;  /* 0x00000071040b7824 */ /* 0x002fe200078e02ff */
[----:B------:R-:W-:Y:S01]  /*3f70*/  PRMT R61, RZ, 0x7610, R61 ;  /* 0x00007610ff3d7816 */ /* 0x000fe2000000003d */
[----:B---3--:R1:W-:Y:S02]  /*3f80*/  STL [R1+0x25c], R84 ;  /* 0x00025c5401007387 */ /* 0x0083e40000100800 */
[----:B-1----:R-:W-:-:S04]  /*3f90*/  IADD3 R84, P6, PT, R10, R0, RZ ;  /* 0x000000000a547210 */ /* 0x002fc80007fde0ff */
[----:B------:R-:W-:Y:S01]  /*3fa0*/  LEA.HI.X.SX32 R86, R10, R2, 0x1, P6 ;  /* 0x000000020a567211 */ /* 0x000fe200030f0eff */
[----:B------:R-:W-:Y:S01]  /*3fb0*/  STL [R1+0x610], R84 ;  /* 0x0006105401007387 */ /* 0x000fe20000100800 */
[----:B0-----:R-:W-:-:S03]  /*3fc0*/  @!P0 IMAD.MOV.U32 R8, RZ, RZ, R84 ;  /* 0x000000ffff088224 */ /* 0x001fc600078e0054 */
[----:B------:R-:W-:Y:S01]  /*3fd0*/  @!P0 IMAD.MOV.U32 R9, RZ, RZ, R86 ;  /* 0x000000ffff098224 */ /* 0x000fe200078e0056 */
[----:B--2---:R0:W-:Y:S04]  /*3fe0*/  STL [R1+0x174], R82 ;  /* 0x0001745201007387 */ /* 0x0041e80000100800 */
[----:B------:R1:W2:Y:S01]  /*3ff0*/  @!P0 LDG.E.U8 R59, desc[UR18][R8.64] ;  /* 0x00000012083b8981 */ /* 0x0002a2000c1e1100 */
[----:B0-----:R-:W-:-:S04]  /*4000*/  IADD3 R82, P6, PT, R11, R0, RZ ;  /* 0x000000000b527210 */ /* 0x001fc80007fde0ff */
[----:B------:R-:W-:Y:S01]  /*4010*/  LEA.HI.X.SX32 R84, R11, R2, 0x1, P6 ;  /* 0x000000020b547211 */ /* 0x000fe200030f0eff */
[----:B-1----:R-:W-:-:S04]  /*4020*/  @!P2 IMAD.MOV.U32 R8, RZ, RZ, R82 ;  /* 0x000000ffff08a224 */ /* 0x002fc800078e0052 */
[----:B------:R-:W-:-:S05]  /*4030*/  @!P2 IMAD.MOV.U32 R9, RZ, RZ, R84 ;  /* 0x000000ffff09a224 */ /* 0x000fca00078e0054 */
[----:B------:R-:W3:Y:S01]  /*4040*/  @!P2 LDG.E.U8 R61, desc[UR18][R8.64] ;  /* 0x00000012083da981 */ /* 0x000ee2000c1e1100 */
[----:B------:R-:W-:Y:S02]  /*4050*/  VIADD R12, R14, 0xffffff86 ;  /* 0xffffff860e0c7836 */ /* 0x000fe40000000000 */
[----:B------:R-:W-:Y:S01]  /*4060*/  IMAD R10, R4, 0x79, RZ ;  /* 0x00000079040a7824 */ /* 0x000fe200078e02ff */
[----:B------:R-:W-:Y:S02]  /*4070*/  STL [R1+0x60c], R86 ;  /* 0x00060c5601007387 */ /* 0x000fe40000100800 */
[----:B------:R-:W-:Y:S02]  /*4080*/  ISETP.GE.U32.AND P5, PT, R12, 0x7fffff07, PT ;  /* 0x7fffff070c00780c */ /* 0x000fe40003fa6070 */
[----:B------:R-:W-:Y:S01]  /*4090*/  STL [R1+0x640], R82 ;  /* 0x0006405201007387 */ /* 0x000fe20000100800 */
[----:B------:R-:W-:-:S03]  /*40a0*/  PRMT R58, RZ, 0x7610, R58 ;  /* 0x00007610ff3a7816 */ /* 0x000fc6000000003a */
[----:B--2---:R0:W-:Y:S04]  /*40b0*/  STL [R1+0x170], R59 ;  /* 0x0001703b01007387 */ /* 0x0041e80000100800 */
[----:B------:R-:W-:Y:S01]  /*40c0*/  STL [R1+0x63c], R84 ;  /* 0x00063c5401007387 */ /* 0x000fe20000100800 */
[----:B0-----:R-:W-:-:S05]  /*40d0*/  IADD3 R59, P6, PT, R10, R0, RZ ;  /* 0x000000000a3b7210 */ /* 0x001fca0007fde0ff */
[----:B------:R-:W-:Y:S04]  /*40e0*/  STL [R1+0x670], R59 ;  /* 0x0006703b01007387 */ /* 0x000fe80000100800 */
[----:B---3--:R0:W-:Y:S01]  /*40f0*/  STL [R1+0x258], R61 ;  /* 0x0002583d01007387 */ /* 0x0081e20000100800 */
[----:B------:R-:W-:Y:S01]  /*4100*/  @!P5 IMAD.MOV.U32 R8, RZ, RZ, R59 ;  /* 0x000000ffff08d224 */ /* 0x000fe200078e003b */
[----:B0-----:R-:W-:-:S05]  /*4110*/  LEA.HI.X.SX32 R61, R10, R2, 0x1, P6 ;  /* 0x000000020a3d7211 */ /* 0x001fca00030f0eff */
[----:B------:R-:W-:-:S05]  /*4120*/  @!P5 IMAD.MOV.U32 R9, RZ, RZ, R61 ;  /* 0x000000ffff09d224 */ /* 0x000fca00078e003d */
[----:B------:R0:W2:Y:S01]  /*4130*/  @!P5 LDG.E.U8 R58, desc[UR18][R8.64] ;  /* 0x00000012083ad981 */ /* 0x0000a2000c1e1100 */
[----:B------:R-:W-:Y:S01]  /*4140*/  VIADD R12, R14, 0xfffffffd ;  /* 0xfffffffd0e0c7836 */ /* 0x000fe20000000000 */
[----:B------:R-:W-:Y:S01]  /*4150*/  IADD3 R84, P6, PT, R0, R4, RZ ;  /* 0x0000000400547210 */ /* 0x000fe20007fde0ff */
[----:B------:R-:W-:Y:S02]  /*4160*/  IMAD.SHL.U32 R86, R4, 0x2, RZ ;  /* 0x0000000204567824 */ /* 0x000fe400078e00ff */
[----:B------:R-:W-:Y:S01]  /*4170*/  VIADD R10, R14, 0xffffffe5 ;  /* 0xffffffe50e0a7836 */ /* 0x000fe20000000000 */
[----:B------:R-:W-:Y:S01]  /*4180*/  ISETP.GE.U32.AND P4, PT, R12, 0x7fffff7e, PT ;  /* 0x7fffff7e0c00780c */ /* 0x000fe20003f86070 */
[----:B------:R-:W-:Y:S01]  /*4190*/  VIADD R12, R14, 0xfffffff5 ;  /* 0xfffffff50e0c7836 */ /* 0x000fe20000000000 */
[----:B------:R1:W-:Y:S01]  /*41a0*/  STL [R1+0x66c], R61 ;  /* 0x00066c3d01007387 */ /* 0x0003e20000100800 */
[----:B------:R-:W-:Y:S02]  /*41b0*/  LEA.HI.X.SX32 R82, R4, R2, 0x1, P6 ;  /* 0x0000000204527211 */ /* 0x000fe400030f0eff */
[----:B------:R-:W-:Y:S01]  /*41c0*/  ISETP.GE.U32.AND P5, PT, R10, 0x7fffff66, PT ;  /* 0x7fffff660a00780c */ /* 0x000fe20003fa6070 */
[----:B------:R-:W-:Y:S01]  /*41d0*/  IMAD R10, R4, 0xa, RZ ;  /* 0x0000000a040a7824 */ /* 0x000fe200078e02ff */
[----:B------:R-:W-:Y:S01]  /*41e0*/  ISETP.GE.U32.AND P0, PT, R12, 0x7fffff76, PT ;  /* 0x7fffff760c00780c */ /* 0x000fe20003f06070 */
[----:B------:R-:W-:Y:S01]  /*41f0*/  STL [R1+0x7fc], R84 ;  /* 0x0007fc5401007387 */ /* 0x000fe20000100800 */
[----:B------:R-:W-:-:S02]  /*4200*/  PRMT R12, RZ, 0x7610, R12 ;  /* 0x00007610ff0c7816 */ /* 0x000fc4000000000c */
[C---:B-1----:R-:W-:Y:S01]  /*4210*/  IADD3 R61, P6, PT, R86.reuse, R0, RZ ;  /* 0x00000000563d7210 */ /* 0x042fe20007fde0ff */
[----:B0-----:R-:W-:Y:S01]  /*4220*/  @!P1 IMAD.MOV.U32 R8, RZ, RZ, R84 ;  /* 0x000000ffff089224 */ /* 0x001fe200078e0054 */
[----:B------:R-:W-:Y:S01]  /*4230*/  STL [R1+0x7f8], R82 ;  /* 0x0007f85201007387 */ /* 0x000fe20000100800 */
[----:B------:R-:W-:Y:S01]  /*4240*/  @!P1 IMAD.MOV.U32 R9, RZ, RZ, R82 ;  /* 0x000000ffff099224 */ /* 0x000fe200078e0052 */
[----:B------:R-:W-:Y:S02]  /*4250*/  LEA.HI.X.SX32 R86, R86, R2, 0x1, P6 ;  /* 0x0000000256567211 */ /* 0x000fe400030f0eff */
[----:B------:R-:W-:Y:S01]  /*4260*/  STL [R1], R61 ;  /* 0x0000003d01007387 */ /* 0x000fe20000100800 */
[----:B------:R-:W-:-:S03]  /*4270*/  PRMT R60, RZ, 0x7610, R60 ;  /* 0x00007610ff3c7816 */ /* 0x000fc6000000003c */
[----:B------:R0:W3:Y:S01]  /*4280*/  @!P1 LDG.E.U8 R12, desc[UR18][R8.64] ;  /* 0x00000012080c9981 */ /* 0x0000e2000c1e1100 */
[----:B------:R-:W-:Y:S01]  /*4290*/  PRMT R57, RZ, 0x7610, R57 ;  /* 0x00007610ff397816 */ /* 0x000fe20000000039 */
[----:B0-----:R-:W-:Y:S02]  /*42a0*/  @!P4 IMAD.MOV.U32 R8, RZ, RZ, R61 ;  /* 0x000000ffff08c224 */ /* 0x001fe400078e003d */
[----:B------:R-:W-:-:S05]  /*42b0*/  @!P4 IMAD.MOV.U32 R9, RZ, RZ, R86 ;  /* 0x000000ffff09c224 */ /* 0x000fca00078e0056 */
[----:B------:R0:W4:Y:S04]  /*42c0*/  @!P4 LDG.E.U8 R60, desc[UR18][R8.64] ;  /* 0x00000012083cc981 */ /* 0x000128000c1e1100 */
[----:B--2---:R1:W-:Y:S02]  /*42d0*/  STL [R1+0x250], R58 ;  /* 0x0002503a01007387 */ /* 0x0043e40000100800 */
[----:B-1----:R-:W-:-:S04]  /*42e0*/  IADD3 R58, P6, PT, R10, R0, RZ ;  /* 0x000000000a3a7210 */ /* 0x002fc80007fde0ff */
[----:B------:R-:W-:Y:S01]  /*42f0*/  LEA.HI.X.SX32 R59, R10, R2, 0x1, P6 ;  /* 0x000000020a3b7211 */ /* 0x000fe200030f0eff */
[----:B0-----:R-:W-:-:S04]  /*4300*/  @!P0 IMAD.MOV.U32 R8, RZ, RZ, R58 ;  /* 0x000000ffff088224 */ /* 0x001fc800078e003a */
[----:B------:R-:W-:-:S05]  /*4310*/  @!P0 IMAD.MOV.U32 R9, RZ, RZ, R59 ;  /* 0x000000ffff098224 */ /* 0x000fca00078e003b */
[----:B------:R0:W2:Y:S01]  /*4320*/  @!P0 LDG.E.U8 R57, desc[UR18][R8.64] ;  /* 0x0000001208398981 */ /* 0x0000a2000c1e1100 */
[----:B------:R-:W-:-:S05]  /*4330*/  VIADD R11, R14, 0xffffffed ;  /* 0xffffffed0e0b7836 */ /* 0x000fca0000000000 */
[----:B------:R-:W-:Y:S01]  /*4340*/  ISETP.GE.U32.AND P2, PT, R11, 0x7fffff6e, PT ;  /* 0x7fffff6e0b00780c */ /* 0x000fe20003f46070 */
[----:B------:R-:W-:-:S05]  /*4350*/  VIADD R11, R14, 0xffffffdd ;  /* 0xffffffdd0e0b7836 */ /* 0x000fca0000000000 */
[----:B------:R-:W-:Y:S01]  /*4360*/  ISETP.GE.U32.AND P1, PT, R11, 0x7fffff5e, PT ;  /* 0x7fffff5e0b00780c */ /* 0x000fe20003f26070 */
[----:B------:R-:W-:Y:S02]  /*4370*/  IMAD R11, R4, 0x12, RZ ;  /* 0x00000012040b7824 */ /* 0x000fe400078e02ff */
[----:B0-----:R-:W-:-:S03]  /*4380*/  VIADD R8, R14, 0xffffffcd ;  /* 0xffffffcd0e087836 */ /* 0x001fc60000000000 */
[C---:B------:R-:W-:Y:S01]  /*4390*/  IADD3 R10, P6, PT, R11.reuse, R0, RZ ;  /* 0x000000000b0a7210 */ /* 0x040fe20007fde0ff */
[----:B---3--:R0:W-:Y:S03]  /*43a0*/  STL [R1+0x17c], R12 ;  /* 0x00017c0c01007387 */ /* 0x0081e60000100800 */
[----:B------:R-:W-:Y:S01]  /*43b0*/  LEA.HI.X.SX32 R11, R11, R2, 0x1, P6 ;  /* 0x000000020b0b7211 */ /* 0x000fe200030f0eff */
[----:B------:R-:W-:Y:S01]  /*43c0*/  STL [R1+0x98], R58 ;  /* 0x0000983a01007387 */ /* 0x000fe20000100800 */
[----:B------:R-:W-:Y:S01]  /*43d0*/  ISETP.GE.U32.AND P0, PT, R8, 0x7fffff4e, PT ;  /* 0x7fffff4e0800780c */ /* 0x000fe20003f06070 */
[----:B------:R-:W-:Y:S02]  /*43e0*/  IMAD.MOV.U32 R9, RZ, RZ, R10 ;  /* 0x000000ffff097224 */ /* 0x000fe400078e000a */
[----:B------:R-:W3:Y:S01]  /*43f0*/  LDL.LU R61, [R1+0x974] ;  /* 0x00097400013d7983 */ /* 0x000ee20000300800 */
[----:B------:R-:W-:-:S03]  /*4400*/  IMAD.MOV.U32 R8, RZ, RZ, R11 ;  /* 0x000000ffff087224 */ /* 0x000fc600078e000b */
[----:B------:R-:W-:Y:S04]  /*4410*/  STL [R1+0x800], R86 ;  /* 0x0008005601007387 */ /* 0x000fe80000100800 */
[----:B----4-:R1:W-:Y:S01]  /*4420*/  STL [R1+0x178], R60 ;  /* 0x0001783c01007387 */ /* 0x0103e20000100800 */
[-C--:B------:R-:W-:Y:S01]  /*4430*/  @!P2 LOP3.LUT R9, R9, R8.reuse, RZ, 0x3c, !PT ;  /* 0x000000080909a212 */ /* 0x080fe200078e3cff */
[----:B0-----:R-:W-:Y:S02]  /*4440*/  VIADD R12, R14, 0xffffffd5 ;  /* 0xffffffd50e0c7836 */ /* 0x001fe40000000000 */
[----:B-1----:R-:W4:Y:S04]  /*4450*/  LDL.LU R60, [R1+0x970] ;  /* 0x00097000013c7983 */ /* 0x002f280000300800 */
[----:B------:R0:W-:Y:S01]  /*4460*/  STL [R1+0x94], R59 ;  /* 0x0000943b01007387 */ /* 0x0001e20000100800 */
[----:B------:R-:W-:-:S03]  /*4470*/  @!P2 LOP3.LUT R8, R9, R8, RZ, 0x3c, !PT ;  /* 0x000000080908a212 */ /* 0x000fc600078e3cff */
[----:B0-----:R-:W3:Y:S04]  /*4480*/  LDL.LU R59, [R1+0x96c] ;  /* 0x00096c00013b7983 */ /* 0x001ee80000300800 */
[----:B------:R-:W3:Y:S01]  /*4490*/  LDL.LU R58, [R1+0x968] ;  /* 0x00096800013a7983 */ /* 0x000ee20000300800 */
[----:B------:R-:W-:Y:S02]  /*44a0*/  PRMT R54, RZ, 0x7610, R54 ;  /* 0x00007610ff367816 */ /* 0x000fe40000000036 */
[----:B------:R-:W-:Y:S02]  /*44b0*/  ISETP.GE.U32.AND P4, PT, R12, 0x7fffff56, PT ;  /* 0x7fffff560c00780c */ /* 0x000fe40003f86070 */
[----:B------:R-:W-:-:S05]  /*44c0*/  @!P2 LOP3.LUT R9, R9, R8, RZ, 0x3c, !PT ;  /* 0x000000080909a212 */ /* 0x000fca00078e3cff */
[----:B------:R0:W3:Y:S01]  /*44d0*/  @!P2 LDG.E.U8 R54, desc[UR18][R8.64] ;  /* 0x000000120836a981 */ /* 0x0000e2000c1e1100 */
[----:B------:R-:W-:-:S03]  /*44e0*/  PRMT R55, RZ, 0x7610, R55 ;  /* 0x00007610ff377816 */ /* 0x000fc60000000037 */
[----:B--2---:R1:W-:Y:S04]  /*44f0*/  STL [R1+0x254], R57 ;  /* 0x0002543901007387 */ /* 0x0043e80000100800 */
[----:B-1----:R-:W2:Y:S04]  /*4500*/  LDL.LU R57, [R1+0x964] ;  /* 0x0009640001397983 */ /* 0x002ea80000300800 */
[----:B------:R1:W-:Y:S02]  /*4510*/  STL [R1+0x128], R10 ;  /* 0x0001280a01007387 */ /* 0x0003e40000100800 */
[----:B-1----:R-:W-:-:S05]  /*4520*/  IMAD R10, R4, 0x1a, RZ ;  /* 0x0000001a040a7824 */ /* 0x002fca00078e02ff */
[----:B------:R-:W-:-:S04]  /*4530*/  IADD3 R12, P6, PT, R10, R0, RZ ;  /* 0x000000000a0c7210 */ /* 0x000fc80007fde0ff */
[----:B0-----:R-:W-:Y:S01]  /*4540*/  LEA.HI.X.SX32 R8, R10, R2, 0x1, P6 ;  /* 0x000000020a087211 */ /* 0x001fe200030f0eff */
        /* <DEDUP_REMOVED lines=13> */
[----:B-1----:R-:W-:-:S04]  /*4620*/  IADD3 R54, P6, PT, R11, R0, RZ ;  /* 0x000000000b367210 */ /* 0x002fc80007fde0ff */
[----:B0-----:R-:W-:Y:S01]  /*4630*/  LEA.HI.X.SX32 R8, R11, R2, 0x1, P6 ;  /* 0x000000020b087211 */ /* 0x001fe200030f0eff */
[----:B------:R-:W-:Y:S01]  /*4640*/  IMAD.MOV.U32 R9, RZ, RZ, R54 ;  /* 0x000000ffff097224 */ /* 0x000fe200078e0036 */
[----:B------:R0:W-:Y:S04]  /*4650*/  STL [R1+0x420], R54 ;  /* 0x0004203601007387 */ /* 0x0001e80000100800 */
[----:B------:R-:W-:Y:S01]  /*4660*/  @!P1 LOP3.LUT R9, R9, R8, RZ, 0x3c, !PT ;  /* 0x0000000809099212 */ /* 0x000fe200078e3cff */
[----:B------:R1:W-:Y:S01]  /*4670*/  STL [R1+0x41c], R8 ;  /* 0x00041c0801007387 */ /* 0x0003e20000100800 */
[----:B0-----:R-:W-:Y:S02]  /*4680*/  IADD3 R54, P6, PT, R10, R0, RZ ;  /* 0x000000000a367210 */ /* 0x001fe40007fde0ff */
[----:B------:R-:W-:-:S02]  /*4690*/  PRMT R56, RZ, 0x7610, R56 ;  /* 0x00007610ff387816 */ /* 0x000fc40000000038 */
[C---:B-1----:R-:W-:Y:S01]  /*46a0*/  @!P1 LOP3.LUT R8, R9.reuse, R8, RZ, 0x3c, !PT ;  /* 0x0000000809089212 */ /* 0x042fe200078e3cff */
[----:B------:R-:W-:Y:S03]  /*46b0*/  STL [R1+0x458], R54 ;  /* 0x0004583601007387 */ /* 0x000fe60000100800 */
[----:B------:R-:W-:Y:S02]  /*46c0*/  @!P1 LOP3.LUT R9, R9, R8, RZ, 0x3c, !PT ;  /* 0x0000000809099212 */ /* 0x000fe400078e3cff */
[----:B------:R-:W-:-:S03]  /*46d0*/  PRMT R53, RZ, 0x7610, R53 ;  /* 0x00007610ff357816 */ /* 0x000fc60000000035 */
[----:B------:R0:W3:Y:S02]  /*46e0*/  @!P1 LDG.E.U8 R56, desc[UR18][R8.64] ;  /* 0x0000001208389981 */ /* 0x0000e4000c1e1100 */
        /* <DEDUP_REMOVED lines=15> */
[----:B---3--:R0:W-:Y:S01]  /*47e0*/  STL [R1+0x24c], R56 ;  /* 0x00024c3801007387 */ /* 0x0081e20000100800 */
[----:B------:R-:W-:Y:S01]  /*47f0*/  VIADD R12, R14, 0xffffffb5 ;  /* 0xffffffb50e0c7836 */ /* 0x000fe20000000000 */
[----:B------:R-:W-:Y:S02]  /*4800*/  @!P0 LOP3.LUT R8, R9, R8, RZ, 0x3c, !PT ;  /* 0x0000000809088212 */ /* 0x000fe400078e3cff */
[----:B0-----:R-:W3:Y:S04]  /*4810*/  LDL.LU R56, [R1+0x960] ;  /* 0x0009600001387983 */ /* 0x001ee80000300800 */
        /* <DEDUP_REMOVED lines=54> */
[----:B---3--:R0:W-:Y:S01]  /*4b80*/  STL [R1+0x194], R52 ;  /* 0x0001943401007387 */ /* 0x0081e20000100800 */
[----:B------:R-:W-:Y:S01]  /*4b90*/  ISETP.GE.U32.AND P2, PT, R12, 0x7fffff1e, PT ;  /* 0x7fffff1e0c00780c */ /* 0x000fe20003f46070 */
[----:B------:R-:W-:Y:S01]  /*4ba0*/  VIADD R12, R14, 0xffffff95 ;  /* 0xffffff950e0c7836 */ /* 0x000fe20000000000 */
[----:B------:R-:W-:Y:S01]  /*4bb0*/  @!P4 LOP3.LUT R8, R9, R8, RZ, 0x3c, !PT ;  /* 0x000000080908c212 */ /* 0x000fe200078e3cff */
        /* <DEDUP_REMOVED lines=263> */
[----:B------:R-:W-:Y:S01]  /*5c30*/  IMAD R10, R4, 0x6b, RZ ;  /* 0x0000006b040a7824 */ /* 0x000fe200078e02ff */
[----:B------:R-:W-:Y:S02]  /*5c40*/  PRMT R29, RZ, 0x7610, R29 ;  /* 0x00007610ff1d7816 */ /* 0x000fe4000000001d */
[----:B-1----:R-:W-:-:S04]  /*5c50*/  IADD3 R32, P6, PT, R11, R0, RZ ;  /* 0x000000000b207210 */ /* 0x002fc80007fde0ff */
[----:B0-----:R-:W-:Y:S01]  /*5c60*/  LEA.HI.X.SX32 R9, R11, R2, 0x1, P6 ;  /* 0x000000020b097211 */ /* 0x001fe200030f0eff */
[----:B------:R-:W-:Y:S01]  /*5c70*/  STL [R1+0x5f0], R32 ;  /* 0x0005f02001007387 */ /* 0x000fe20000100800 */
[----:B------:R-:W-:Y:S01]  /*5c80*/  @!P5 IMAD.MOV.U32 R8, RZ, RZ, R32 ;  /* 0x000000ffff08d224 */ /* 0x000fe200078e0020 */
[----:B------:R-:W-:-:S04]  /*5c90*/  PRMT R30, RZ, 0x7610, R30 ;  /* 0x00007610ff1e7816 */ /* 0x000fc8000000001e */
[----:B------:R0:W3:Y:S04]  /*5ca0*/  @!P5 LDG.E.U8 R29, desc[UR18][R8.64] ;  /* 0x00000012081dd981 */ /* 0x0000e8000c1e1100 */
[----:B--2---:R1:W-:Y:S02]  /*5cb0*/  STL [R1+0x228], R31 ;  /* 0x0002281f01007387 */ /* 0x0043e40000100800 */
[----:B-1----:R-:W-:-:S04]  /*5cc0*/  IADD3 R31, P6, PT, R10, R0, RZ ;  /* 0x000000000a1f7210 */ /* 0x002fc80007fde0ff */
[----:B------:R-:W-:Y:S01]  /*5cd0*/  LEA.HI.X.SX32 R10, R10, R2, 0x1, P6 ;  /* 0x000000020a0a7211 */ /* 0x000fe200030f0eff */
[----:B------:R1:W-:Y:S01]  /*5ce0*/  STL [R1+0x5ec], R9 ;  /* 0x0005ec0901007387 */ /* 0x0003e20000100800 */
[----:B0-----:R-:W-:-:S03]  /*5cf0*/  @!P1 IMAD.MOV.U32 R8, RZ, RZ, R31 ;  /* 0x000000ffff089224 */ /* 0x001fc600078e001f */
[----:B-1----:R-:W-:-:S05]  /*5d00*/  @!P1 IMAD.MOV.U32 R9, RZ, RZ, R10 ;  /* 0x000000ffff099224 */ /* 0x002fca00078e000a */
[----:B------:R0:W2:Y:S01]  /*5d10*/  @!P1 LDG.E.U8 R30, desc[UR18][R8.64] ;  /* 0x00000012081e9981 */ /* 0x0000a2000c1e1100 */
[----:B------:R-:W-:-:S03]  /*5d20*/  IMAD R11, R4, 0x73, RZ ;  /* 0x00000073040b7824 */ /* 0x000fc600078e02ff */
[----:B------:R1:W-:Y:S04]  /*5d30*/  STL [R1+0x620], R31 ;  /* 0x0006201f01007387 */ /* 0x0003e80000100800 */
[----:B------:R-:W4:Y:S04]  /*5d40*/  LDL.LU R32, [R1+0x900] ;  /* 0x0009000001207983 */ /* 0x000f280000300800 */
[----:B------:R-:W-:Y:S04]  /*5d50*/  STL [R1+0x61c], R10 ;  /* 0x00061c0a01007387 */ /* 0x000fe80000100800 */
[----:B---3--:R3:W-:Y:S01]  /*5d60*/  STL [R1+0x220], R29 ;  /* 0x0002201d01007387 */ /* 0x0087e20000100800 */
[----:B0-----:R-:W-:-:S03]  /*5d70*/  VIADD R8, R14, 0xffffffeb ;  /* 0xffffffeb0e087836 */ /* 0x001fc60000000000 */
[----:B-1----:R-:W4:Y:S01]  /*5d80*/  LDL.LU R31, [R1+0x8fc] ;  /* 0x0008fc00011f7983 */ /* 0x002f220000300800 */
[----:B---3--:R-:W-:-:S05]  /*5d90*/  IADD3 R29, P6, PT, R11, R0, RZ ;  /* 0x000000000b1d7210 */ /* 0x008fca0007fde0ff */
[----:B------:R-:W-:Y:S01]  /*5da0*/  STL [R1+0x650], R29 ;  /* 0x0006501d01007387 */ /* 0x000fe20000100800 */
[----:B------:R-:W-:Y:S02]  /*5db0*/  PRMT R28, RZ, 0x7610, R28 ;  /* 0x00007610ff1c7816 */ /* 0x000fe4000000001c */
[----:B------:R-:W-:Y:S01]  /*5dc0*/  ISETP.GE.U32.AND P1, PT, R8, 0x7fffff6c, PT ;  /* 0x7fffff6c0800780c */ /* 0x000fe20003f26070 */
[----:B------:R-:W-:Y:S01]  /*5dd0*/  @!P4 IMAD.MOV.U32 R8, RZ, RZ, R29 ;  /* 0x000000ffff08c224 */ /* 0x000fe200078e001d */
[----:B--2---:R0:W-:Y:S02]  /*5de0*/  STL [R1+0x218], R30 ;  /* 0x0002181e01007387 */ /* 0x0041e40000100800 */
[----:B0-----:R-:W-:-:S05]  /*5df0*/  LEA.HI.X.SX32 R30, R11, R2, 0x1, P6 ;  /* 0x000000020b1e7211 */ /* 0x001fca00030f0eff */
[----:B------:R-:W-:-:S05]  /*5e00*/  @!P4 IMAD.MOV.U32 R9, RZ, RZ, R30 ;  /* 0x000000ffff09c224 */ /* 0x000fca00078e001e */
[----:B------:R0:W2:Y:S01]  /*5e10*/  @!P4 LDG.E.U8 R28, desc[UR18][R8.64] ;  /* 0x00000012081cc981 */ /* 0x0000a2000c1e1100 */
[----:B------:R-:W-:Y:S02]  /*5e20*/  IMAD R10, R4, 0x7b, RZ ;  /* 0x0000007b040a7824 */ /* 0x000fe400078e02ff */
[----:B------:R-:W-:Y:S01]  /*5e30*/  VIADD R12, R14, 0xfffffffb ;  /* 0xfffffffb0e0c7836 */ /* 0x000fe20000000000 */
[----:B------:R1:W-:Y:S02]  /*5e40*/  STL [R1+0x64c], R30 ;  /* 0x00064c1e01007387 */ /* 0x0003e40000100800 */
[----:B0-----:R-:W-:Y:S01]  /*5e50*/  IADD3 R9, P6, PT, R10, R0, RZ ;  /* 0x000000000a097210 */ /* 0x001fe20007fde0ff */
[----:B------:R-:W-:Y:S01]  /*5e60*/  IMAD.SHL.U32 R8, R4, 0x4, RZ ;  /* 0x0000000404087824 */ /* 0x000fe200078e00ff */
[----:B------:R-:W-:Y:S01]  /*5e70*/  ISETP.GE.U32.AND P2, PT, R12, 0x7fffff7c, PT ;  /* 0x7fffff7c0c00780c */ /* 0x000fe20003f46070 */
[----:B------:R-:W-:Y:S01]  /*5e80*/  VIADD R12, R14, 0xfffffff3 ;  /* 0xfffffff30e0c7836 */ /* 0x000fe20000000000 */
[----:B-1----:R-:W-:Y:S01]  /*5e90*/  LEA.HI.X.SX32 R30, R10, R2, 0x1, P6 ;  /* 0x000000020a1e7211 */ /* 0x002fe200030f0eff */
[----:B------:R-:W-:Y:S03]  /*5ea0*/  STL [R1+0x680], R9 ;  /* 0x0006800901007387 */ /* 0x000fe60000100800 */
[----:B------:R-:W-:-:S02]  /*5eb0*/  ISETP.GE.U32.AND P5, PT, R12, 0x7fffff74, PT ;  /* 0x7fffff740c00780c */ /* 0x000fc40003fa6070 */
[----:B------:R-:W-:Y:S02]  /*5ec0*/  PRMT R12, RZ, 0x7610, R12 ;  /* 0x00007610ff0c7816 */ /* 0x000fe4000000000c */
[----:B------:R-:W-:Y:S01]  /*5ed0*/  PRMT R27, RZ, 0x7610, R27 ;  /* 0x00007610ff1b7816 */ /* 0x000fe2000000001b */
[----:B--2---:R0:W-:Y:S02]  /*5ee0*/  STL [R1+0x1f4], R28 ;  /* 0x0001f41c01007387 */ /* 0x0041e40000100800 */
[----:B0-----:R-:W-:-:S04]  /*5ef0*/  IADD3 R28, P6, PT, R8, R0, RZ ;  /* 0x00000000081c7210 */ /* 0x001fc80007fde0ff */
[----:B------:R-:W-:Y:S01]  /*5f00*/  LEA.HI.X.SX32 R29, R8, R2, 0x1, P6 ;  /* 0x00000002081d7211 */ /* 0x000fe200030f0eff */
[----:B------:R-:W-:Y:S02]  /*5f10*/  @!P0 IMAD.MOV.U32 R8, RZ, RZ, R9 ;  /* 0x000000ffff088224 */ /* 0x000fe400078e0009 */
[----:B------:R-:W-:-:S05]  /*5f20*/  @!P0 IMAD.MOV.U32 R9, RZ, RZ, R30 ;  /* 0x000000ffff098224 */ /* 0x000fca00078e001e */
[----:B------:R0:W2:Y:S02]  /*5f30*/  @!P0 LDG.E.U8 R12, desc[UR18][R8.64] ;  /* 0x00000012080c8981 */ /* 0x0000a4000c1e1100 */
[----:B0-----:R-:W-:Y:S02]  /*5f40*/  @!P2 IMAD.MOV.U32 R8, RZ, RZ, R28 ;  /* 0x000000ffff08a224 */ /* 0x001fe400078e001c */
[----:B------:R-:W-:-:S05]  /*5f50*/  @!P2 IMAD.MOV.U32 R9, RZ, RZ, R29 ;  /* 0x000000ffff09a224 */ /* 0x000fca00078e001d */
[----:B------:R0:W3:Y:S01]  /*5f60*/  @!P2 LDG.E.U8 R27, desc[UR18][R8.64] ;  /* 0x00000012081ba981 */ /* 0x0000e2000c1e1100 */
[----:B------:R-:W-:-:S03]  /*5f70*/  VIADD R11, R14, 0xffffffe3 ;  /* 0xffffffe30e0b7836 */ /* 0x000fc60000000000 */
[----:B------:R1:W-:Y:S02]  /*5f80*/  STL [R1+0x67c], R30 ;  /* 0x00067c1e01007387 */ /* 0x0003e40000100800 */
[----:B------:R-:W-:Y:S01]  /*5f90*/  ISETP.GE.U32.AND P4, PT, R11, 0x7fffff64, PT ;  /* 0x7fffff640b00780c */ /* 0x000fe20003f86070 */
[----:B------:R-:W-:Y:S01]  /*5fa0*/  IMAD R11, R4, 0xc, RZ ;  /* 0x0000000c040b7824 */ /* 0x000fe200078e02ff */
[----:B------:R-:W-:Y:S04]  /*5fb0*/  STL [R1+0x24], R28 ;  /* 0x0000241c01007387 */ /* 0x000fe80000100800 */
[----:B-1----:R-:W4:Y:S04]  /*5fc0*/  LDL.LU R30, [R1+0x8f8] ;  /* 0x0008f800011e7983 */ /* 0x002f280000300800 */
[----:B------:R1:W-:Y:S01]  /*5fd0*/  STL [R1+0x1c], R29 ;  /* 0x00001c1d01007387 */ /* 0x0003e20000100800 */
[----:B0-----:R-:W-:-:S05]  /*5fe0*/  VIADD R8, R14, 0xffffffd3 ;  /* 0xffffffd30e087836 */ /* 0x001fca0000000000 */
[----:B------:R-:W-:Y:S01]  /*5ff0*/  ISETP.GE.U32.AND P2, PT, R8, 0x7fffff54, PT ;  /* 0x7fffff540800780c */ /* 0x000fe20003f46070 */
[----:B------:R-:W-:Y:S01]  /*6000*/  VIADD R10, R14, 0xffffffdb ;  /* 0xffffffdb0e0a7836 */ /* 0x000fe20000000000 */
[----:B------:R-:W-:-:S04]  /*6010*/  PRMT R24, RZ, 0x7610, R24 ;  /* 0x00007610ff187816 */ /* 0x000fc80000000018 */
[----:B------:R-:W-:Y:S01]  /*6020*/  ISETP.GE.U32.AND P0, PT, R10, 0x7fffff5c, PT ;  /* 0x7fffff5c0a00780c */ /* 0x000fe20003f06070 */
[----:B------:R-:W-:Y:S01]  /*6030*/  IMAD R10, R4, 0x14, RZ ;  /* 0x00000014040a7824 */ /* 0x000fe200078e02ff */
[----:B------:R-:W-:Y:S01]  /*6040*/  PRMT R25, RZ, 0x7610, R25 ;  /* 0x00007610ff197816 */ /* 0x000fe20000000019 */
[----:B--2---:R0:W-:Y:S04]  /*6050*/  STL [R1+0x1dc], R12 ;  /* 0x0001dc0c01007387 */ /* 0x0041e80000100800 */
[----:B-1----:R-:W2:Y:S04]  /*6060*/  LDL.LU R29, [R1+0x8f4] ;  /* 0x0008f400011d7983 */ /* 0x002ea80000300800 */
[----:B------:R-:W2:Y:S01]  /*6070*/  LDL.LU R28, [R1+0x8f0] ;  /* 0x0008f000011c7983 */ /* 0x000ea20000300800 */
[----:B0-----:R-:W-:-:S04]  /*6080*/  IADD3 R12, P6, PT, R11, R0, RZ ;  /* 0x000000000b0c7210 */ /* 0x001fc80007fde0ff */
[----:B------:R-:W-:Y:S01]  /*6090*/  LEA.HI.X.SX32 R11, R11, R2, 0x1, P6 ;  /* 0x000000020b0b7211 */ /* 0x000fe200030f0eff */
[----:B------:R-:W-:-:S04]  /*60a0*/  IMAD.MOV.U32 R9, RZ, RZ, R12 ;  /* 0x000000ffff097224 */ /* 0x000fc800078e000c */
[----:B------:R-:W-:-:S05]  /*60b0*/  IMAD.MOV.U32 R8, RZ, RZ, R11 ;  /* 0x000000ffff087224 */ /* 0x000fca00078e000b */
[-C--:B------:R-:W-:Y:S01]  /*60c0*/  @!P5 LOP3.LUT R9, R9, R8.reuse, RZ, 0x3c, !PT ;  /* 0x000000080909d212 */ /* 0x080fe200078e3cff */
[----:B---3--:R0:W-:Y:S03]  /*60d0*/  STL [R1+0x1e4], R27 ;  /* 0x0001e41b01007387 */ /* 0x0081e60000100800 */
[----:B------:R-:W-:-:S04]  /*60e0*/  @!P5 LOP3.LUT R8, R9, R8, RZ, 0x3c, !PT ;  /* 0x000000080908d212 */ /* 0x000fc800078e3cff */
[----:B------:R-:W-:Y:S01]  /*60f0*/  @!P5 LOP3.LUT R9, R9, R8, RZ, 0x3c, !PT ;  /* 0x000000080909d212 */ /* 0x000fe200078e3cff */
[----:B0-----:R-:W3:Y:S04]  /*6100*/  LDL.LU R27, [R1+0x8ec] ;  /* 0x0008ec00011b7983 */ /* 0x001ee80000300800 */
[----:B------:R0:W-:Y:S04]  /*6110*/  STL [R1+0xb8], R12 ;  /* 0x0000b80c01007387 */ /* 0x0001e80000100800 */
[----:B------:R1:W2:Y:S01]  /*6120*/  @!P5 LDG.E.U8 R24, desc[UR18][R8.64] ;  /* 0x000000120818d981 */ /* 0x0002a2000c1e1100 */
[----:B0-----:R-:W-:-:S04]  /*6130*/  IADD3 R12, P6, PT, R10, R0, RZ ;  /* 0x000000000a0c7210 */ /* 0x001fc80007fde0ff */
[----:B-1----:R-:W-:Y:S01]  /*6140*/  LEA.HI.X.SX32 R8, R10, R2, 0x1, P6 ;  /* 0x000000020a087211 */ /* 0x002fe200030f0eff */
        /* <DEDUP_REMOVED lines=13> */
[----:B------:R-:W-:Y:S02]  /*6220*/  PRMT R74, RZ, 0x7610, R74 ;  /* 0x00007610ff4a7816 */ /* 0x000fe4000000004a */
[----:B------:R-:W-:Y:S01]  /*6230*/  PRMT R84, RZ, 0x7610, R84 ;  /* 0x00007610ff547816 */ /* 0x000fe20000000054 */
[----:B--2---:R1:W-:Y:S02]  /*6240*/  STL [R1+0xe4], R24 ;  /* 0x0000e41801007387 */ /* 0x0043e40000100800 */
[----:B-1----:R-:W-:-:S04]  /*6250*/  IADD3 R24, P6, PT, R11, R0, RZ ;  /* 0x000000000b187210 */ /* 0x002fc80007fde0ff */
[----:B0-----:R-:W-:Y:S01]  /*6260*/  LEA.HI.X.SX32 R8, R11, R2, 0x1, P6 ;  /* 0x000000020b087211 */ /* 0x001fe200030f0eff */
[----:B------:R-:W-:Y:S01]  /*6270*/  IMAD.MOV.U32 R9, RZ, RZ, R24 ;  /* 0x000000ffff097224 */ /* 0x000fe200078e0018 */
[----:B------:R0:W-:Y:S04]  /*6280*/  STL [R1+0x3f8], R24 ;  /* 0x0003f81801007387 */ /* 0x0001e80000100800 */
[----:B------:R-:W-:Y:S01]  /*6290*/  @!P4 LOP3.LUT R9, R9, R8, RZ, 0x3c, !PT ;  /* 0x000000080909c212 */ /* 0x000fe200078e3cff */
[----:B------:R1:W-:Y:S01]  /*62a0*/  STL [R1+0x3f4], R8 ;  /* 0x0003f40801007387 */ /* 0x0003e20000100800 */
[----:B0-----:R-:W-:Y:S02]  /*62b0*/  IADD3 R24, P6, PT, R10, R0, RZ ;  /* 0x000000000a187210 */ /* 0x001fe40007fde0ff */
[----:B-1----:R-:W-:-:S03]  /*62c0*/  @!P4 LOP3.LUT R8, R9, R8, RZ, 0x3c, !PT ;  /* 0x000000080908c212 */ /* 0x002fc600078e3cff */
[----:B------:R-:W-:Y:S01]  /*62d0*/  STL [R1+0x430], R24 ;  /* 0x0004301801007387 */ /* 0x000fe20000100800 */
[----:B------:R-:W-:-:S03]  /*62e0*/  @!P4 LOP3.LUT R9, R9, R8, RZ, 0x3c, !PT ;  /* 0x000000080909c212 */ /* 0x000fc600078e3cff */
[----:B---3--:R0:W-:Y:S04]  /*62f0*/  STL [R1+0xbc], R25 ;  /* 0x0000bc1901007387 */ /* 0x0081e80000100800 */
[----:B------:R1:W2:Y:S01]  /*6300*/  @!P4 LDG.E.U8 R26, desc[UR18][R8.64] ;  /* 0x00000012081ac981 */ /* 0x0002a2000c1e1100 */
[----:B0-----:R-:W-:Y:S01]  /*6310*/  LEA.HI.X.SX32 R25, R10, R2, 0x1, P6 ;  /* 0x000000020a197211 */ /* 0x001fe200030f0eff */
[----:B-1----:R-:W-:-:S04]  /*6320*/  @!P0 IMAD.MOV.U32 R8, RZ, RZ, R24 ;  /* 0x000000ffff088224 */ /* 0x002fc800078e0018 */
[----:B------:R-:W-:-:S05]  /*6330*/  @!P0 IMAD.MOV.U32 R9, RZ, RZ, R25 ;  /* 0x000000ffff098224 */ /* 0x000fca00078e0019 */
[----:B------:R0:W3:Y:S01]  /*6340*/  @!P0 LDG.E.U8 R74, desc[UR18][R8.64] ;  /* 0x00000012084a8981 */ /* 0x0000e2000c1e1100 */
[----:B------:R-:W-:-:S05]  /*6350*/  IMAD R11, R4, 0x2c, RZ ;  /* 0x0000002c040b7824 */ /* 0x000fca00078e02ff */
[----:B------:R-:W-:Y:S01]  /*6360*/  IADD3 R10, P6, PT, R11, R0, RZ ;  /* 0x000000000b0a7210 */ /* 0x000fe20007fde0ff */
[----:B0-----:R-:W-:-:S03]  /*6370*/  VIADD R8, R14, 0xffffffb3 ;  /* 0xffffffb30e087836 */ /* 0x001fc60000000000 */
[----:B------:R-:W-:Y:S01]  /*6380*/  LEA.HI.X.SX32 R11, R11, R2, 0x1, P6 ;  /* 0x000000020b0b7211 */ /* 0x000fe200030f0eff */
[----:B------:R-:W-:Y:S01]  /*6390*/  IMAD.MOV.U32 R9, RZ, RZ, R10 ;  /* 0x000000ffff097224 */ /* 0x000fe200078e000a */
[----:B------:R-:W-:-:S03]  /*63a0*/  ISETP.GE.U32.AND P0, PT, R8, 0x7fffff34, PT ;  /* 0x7fffff340800780c */ /* 0x000fc60003f06070 */
[----:B------:R-:W-:-:S05]  /*63b0*/  IMAD.MOV.U32 R8, RZ, RZ, R11 ;  /* 0x000000ffff087224 */ /* 0x000fca00078e000b */
[----:B------:R-:W-:-:S04]  /*63c0*/  @!P2 LOP3.LUT R9, R9, R8, RZ, 0x3c, !PT ;  /* 0x000000080909a212 */ /* 0x000fc800078e3cff */
[----:B------:R-:W-:-:S04]  /*63d0*/  @!P2 LOP3.LUT R8, R9, R8, RZ, 0x3c, !PT ;  /* 0x000000080908a212 */ /* 0x000fc800078e3cff */
[----:B------:R-:W-:-:S05]  /*63e0*/  @!P2 LOP3.LUT R9, R9, R8, RZ, 0x3c, !PT ;  /* 0x000000080909a212 */ /* 0x000fca00078e3cff */
[----:B------:R0:W4:Y:S01]  /*63f0*/  @!P2 LDG.E.U8 R84, desc[UR18][R8.64] ;  /* 0x000000120854a981 */ /* 0x000122000c1e1100 */
[----:B------:R-:W-:-:S05]  /*6400*/  VIADD R12, R14, 0xffffffc3 ;  /* 0xffffffc30e0c7836 */ /* 0x000fca0000000000 */
[----:B------:R-:W-:Y:S01]  /*6410*/  ISETP.GE.U32.AND P1, PT, R12, 0x7fffff44, PT ;  /* 0x7fffff440c00780c */ /* 0x000fe20003f26070 */
[----:B------:R-:W-:-:S05]  /*6420*/  VIADD R12, R14, 0xffffffbb ;  /* 0xffffffbb0e0c7836 */ /* 0x000fca0000000000 */
[----:B------:R-:W-:Y:S02]  /*6430*/  ISETP.GE.U32.AND P4, PT, R12, 0x7fffff3c, PT ;  /* 0x7fffff3c0c00780c */ /* 0x000fe40003f86070 */
[----:B------:R-:W-:Y:S02]  /*6440*/  PRMT R86, RZ, 0x7610, R86 ;  /* 0x00007610ff567816 */ /* 0x000fe40000000056 */
[----:B------:R-:W-:Y:S01]  /*6450*/  PRMT R82, RZ, 0x7610, R82 ;  /* 0x00007610ff527816 */ /* 0x000fe20000000052 */
[----:B--2---:R1:W-:Y:S04]  /*6460*/  STL [R1+0xa8], R26 ;  /* 0x0000a81a01007387 */ /* 0x0043e80000100800 */
[----:B-1----:R-:W2:Y:S04]  /*6470*/  LDL.LU R26, [R1+0x8e8] ;  /* 0x0008e800011a7983 */ /* 0x002ea80000300800 */
[----:B------:R1:W-:Y:S04]  /*6480*/  STL [R1+0x42c], R25 ;  /* 0x00042c1901007387 */ /* 0x0003e80000100800 */
[----:B-1----:R-:W2:Y:S04]  /*6490*/  LDL.LU R25, [R1+0x8e4] ;  /* 0x0008e40001197983 */ /* 0x002ea80000300800 */
[----:B------:R-:W2:Y:S04]  /*64a0*/  LDL.LU R24, [R1+0x8e0] ;  /* 0x0008e00001187983 */ /* 0x000ea80000300800 */
[----:B---3--:R1:W-:Y:S04]  /*64b0*/  STL [R1+0xa4], R74 ;  /* 0x0000a44a01007387 */ /* 0x0083e80000100800 */
[----:B-1----:R-:W3:Y:S04]  /*64c0*/  LDL.LU R74, [R1+0x8dc] ;  /* 0x0008dc00014a7983 */ /* 0x002ee80000300800 */
[----:B------:R1:W-:Y:S02]  /*64d0*/  STL [R1+0x468], R10 ;  /* 0x0004680a01007387 */ /* 0x0003e40000100800 */
[----:B-1----:R-:W-:-:S05]  /*64e0*/  IMAD R10, R4, 0x34, RZ ;  /* 0x00000034040a7824 */ /* 0x002fca00078e02ff */
[----:B------:R-:W-:-:S04]  /*64f0*/  IADD3 R12, P6, PT, R10, R0, RZ ;  /* 0x000000000a0c7210 */ /* 0x000fc80007fde0ff */
[----:B0-----:R-:W-:Y:S01]  /*6500*/  LEA.HI.X.SX32 R8, R10, R2, 0x1, P6 ;  /* 0x000000020a087211 */ /* 0x001fe200030f0eff */
[----:B------:R-:W-:Y:S01]  /*6510*/  IMAD.MOV.U32 R9, RZ, RZ, R12 ;  /* 0x000000ffff097224 */ /* 0x000fe200078e000c */
[----:B------:R0:W-:Y:S04]  /*6520*/  STL [R1+0x464], R11 ;  /* 0x0004640b01007387 */ /* 0x0001e80000100800 */
[-C--:B------:R-:W-:Y:S01]  /*6530*/  @!P5 LOP3.LUT R9, R9, R8.reuse, RZ, 0x3c, !PT ;  /* 0x000000080909d212 */ /* 0x080fe200078e3cff */
[----:B------:R-:W-:Y:S04]  /*6540*/  STL [R1+0x4a8], R12 ;  /* 0x0004a80c01007387 */ /* 0x000fe80000100800 */
[----:B------:R1:W-:Y:S01]  /*6550*/  STL [R1+0x4a4], R8 ;  /* 0x0004a40801007387 */ /* 0x0003e20000100800 */
[----:B0-----:R-:W-:Y:S01]  /*6560*/  VIADD R11, R14, 0xffffffab ;  /* 0xffffffab0e0b7836 */ /* 0x001fe20000000000 */
[----:B-1----:R-:W-:-:S04]  /*6570*/  @!P5 LOP3.LUT R8, R9, R8, RZ, 0x3c, !PT ;  /* 0x000000080908d212 */ /* 0x002fc800078e3cff */
[----:B------:R-:W-:Y:S02]  /*6580*/  @!P5 LOP3.LUT R9, R9, R8, RZ, 0x3c, !PT ;  /* 0x000000080909d212 */ /* 0x000fe400078e3cff */
[----:B------:R-:W-:-:S03]  /*6590*/  ISETP.GE.U32.AND P2, PT, R11, 0x7fffff2c, PT ;  /* 0x7fffff2c0b00780c */ /* 0x000fc60003f46070 */
[----:B------:R0:W2:Y:S01]  /*65a0*/  @!P5 LDG.E.U8 R86, desc[UR18][R8.64] ;  /* 0x000000120856d981 */ /* 0x0000a2000c1e1100 */
[----:B------:R-:W-:-:S03]  /*65b0*/  IMAD R11, R4, 0x3c, RZ ;  /* 0x0000003c040b7824 */ /* 0x000fc600078e02ff */
[----:B----4-:R1:W-:Y:S02]  /*65c0*/  STL [R1+0x9c], R84 ;  /* 0x00009c5401007387 */ /* 0x0103e40000100800 */
[----:B-1----:R-:W-:-:S04]  /*65d0*/  IADD3 R84, P6, PT, R11, R0, RZ ;  /* 0x000000000b547210 */ /* 0x002fc80007fde0ff */
[----:B0-----:R-:W-:Y:S01]  /*65e0*/  LEA.HI.X.SX32 R8, R11, R2, 0x1, P6 ;  /* 0x000000020b087211 */ /* 0x001fe200030f0eff */
[----:B------:R-:W-:Y:S01]  /*65f0*/  IMAD.MOV.U32 R9, RZ, RZ, R84 ;  /* 0x000000ffff097224 */ /* 0x000fe200078e0054 */
[----:B------:R-:W-:Y:S04]  /*6600*/  STL [R1+0x4e0], R84 ;  /* 0x0004e05401007387 */ /* 0x000fe80000100800 */
[-C--:B------:R-:W-:Y:S01]  /*6610*/  @!P1 LOP3.LUT R9, R9, R8.reuse, RZ, 0x3c, !PT ;  /* 0x0000000809099212 */ /* 0x080fe200078e3cff */
[----:B------:R0:W-:Y:S03]  /*6620*/  STL [R1+0x4dc], R8 ;  /* 0x0004dc0801007387 */ /* 0x0001e60000100800 */
[----:B0-----:R-:W-:-:S04]  /*6630*/  @!P1 LOP3.LUT R8, R9, R8, RZ, 0x3c, !PT ;  /* 0x0000000809089212 */ /* 0x001fc800078e3cff */
[----:B------:R-:W-:-:S05]  /*6640*/  @!P1 LOP3.LUT R9, R9, R8, RZ, 0x3c, !PT ;  /* 0x0000000809099212 */ /* 0x000fca00078e3cff */
[----:B------:R0:W4:Y:S01]  /*6650*/  @!P1 LDG.E.U8 R82, desc[UR18][R8.64] ;  /* 0x0000001208529981 */ /* 0x000122000c1e1100 */
[----:B------:R-:W-:-:S05]  /*6660*/  IMAD R10, R4, 0x44, RZ ;  /* 0x00000044040a7824 */ /* 0x000fca00078e02ff */
[----:B------:R-:W-:-:S05]  /*6670*/  IADD3 R84, P6, PT, R10, R0, RZ ;  /* 0x000000000a547210 */ /* 0x000fca0007fde0ff */
[----:B------:R-:W-:Y:S01]  /*6680*/  STL [R1+0x518], R84 ;  /* 0x0005185401007387 */ /* 0x000fe20000100800 */
[----:B0-----:R-:W-:Y:S02]  /*6690*/  @!P4 IMAD.MOV.U32 R8, RZ, RZ, R84 ;  /* 0x000000ffff08c224 */ /* 0x001fe400078e0054 */
[----:B------:R-:W-:Y:S02]  /*66a0*/  IMAD R11, R4, 0x4c, RZ ;  /* 0x0000004c040b7824 */ /* 0x000fe400078e02ff */
[----:B------:R-:W-:-:S05]  /*66b0*/  VIADD R12, R14, 0xffffffa3 ;  /* 0xffffffa30e0c7836 */ /* 0x000fca0000000000 */
[----:B------:R-:W-:Y:S01]  /*66c0*/  ISETP.GE.U32.AND P5, PT, R12, 0x7fffff24, PT ;  /* 0x7fffff240c00780c */ /* 0x000fe20003fa6070 */
[----:B------:R-:W-:-:S05]  /*66d0*/  VIADD R12, R14, 0xffffff9b ;  /* 0xffffff9b0e0c7836 */ /* 0x000fca0000000000 */
[----:B------:R-:W-:Y:S02]  /*66e0*/  ISETP.GE.U32.AND P1, PT, R12, 0x7fffff1c, PT ;  /* 0x7fffff1c0c00780c */ /* 0x000fe40003f26070 */
[----:B------:R-:W-:Y:S01]  /*66f0*/  PRMT R12, RZ, 0x7610, R12 ;  /* 0x00007610ff0c7816 */ /* 0x000fe2000000000c */
[----:B--2---:R0:W-:Y:S02]  /*6700*/  STL [R1+0x90], R86 ;  /* 0x0000905601007387 */ /* 0x0041e40000100800 */
[----:B0-----:R-:W-:-:S05]  /*6710*/  LEA.HI.X.SX32 R86, R10, R2, 0x1, P6 ;  /* 0x000000020a567211 */ /* 0x001fca00030f0eff */
[----:B------:R-:W-:-:S05]  /*6720*/  @!P4 IMAD.MOV.U32 R9, RZ, RZ, R86 ;  /* 0x000000ffff09c224 */ /* 0x000fca00078e0056 */
[----:B------:R0:W2:Y:S04]  /*6730*/  @!P4 LDG.E.U8 R73, desc[UR18][R8.64] ;  /* 0x000000120849c981 */ /* 0x0000a8000c1e1100 */
[----:B------:R-:W-:Y:S01]  /*6740*/  STL [R1+0x514], R86 ;  /* 0x0005145601007387 */ /* 0x000fe20000100800 */
[----:B0-----:R-:W-:-:S05]  /*6750*/  VIADD R8, R14, 0xffffff93 ;  /* 0xffffff930e087836 */ /* 0x001fca0000000000 */
[----:B------:R-:W-:Y:S01]  /*6760*/  ISETP.GE.U32.AND P4, PT, R8, 0x7fffff14, PT ;  /* 0x7fffff140800780c */ /* 0x000fe20003f86070 */
[----:B----4-:R0:W-:Y:S02]  /*6770*/  STL [R1+0x8c], R82 ;  /* 0x00008c5201007387 */ /* 0x0101e40000100800 */
[----:B0-----:R-:W-:-:S04]  /*6780*/  IADD3 R82, P6, PT, R11, R0, RZ ;  /* 0x000000000b527210 */ /* 0x001fc80007fde0ff */
[----:B------:R-:W-:Y:S01]  /*6790*/  LEA.HI.X.SX32 R84, R11, R2, 0x1, P6 ;  /* 0x000000020b547211 */ /* 0x000fe200030f0eff */
[----:B------:R-:W-:-:S04]  /*67a0*/  @!P0 IMAD.MOV.U32 R8, RZ, RZ, R82 ;  /* 0x000000ffff088224 */ /* 0x000fc800078e0052 */
[----:B------:R-:W-:-:S05]  /*67b0*/  @!P0 IMAD.MOV.U32 R9, RZ, RZ, R84 ;  /* 0x000000ffff098224 */ /* 0x000fca00078e0054 */
[----:B------:R0:W4:Y:S01]  /*67c0*/  @!P0 LDG.E.U8 R12, desc[UR18][R8.64] ;  /* 0x00000012080c8981 */ /* 0x000122000c1e1100 */
[----:B------:R-:W-:-:S03]  /*67d0*/  IMAD R10, R4, 0x54, RZ ;  /* 0x00000054040a7824 */ /* 0x000fc600078e02ff */
[----:B------:R-:W-:Y:S04]  /*67e0*/  STL [R1+0x550], R82 ;  /* 0x0005505201007387 */ /* 0x000fe80000100800 */
[----:B------:R-:W-:Y:S01]  /*67f0*/  STL [R1+0x54c], R84 ;  /* 0x00054c5401007387 */ /* 0x000fe20000100800 */
[----:B------:R-:W-:-:S05]  /*6800*/  VIADD R11, R14, 0xffffff8b ;  /* 0xffffff8b0e0b7836 */ /* 0x000fca0000000000 */
[----:B------:R-:W-:Y:S01]  /*6810*/  ISETP.GE.U32.AND P0, PT, R11, 0x7fffff0c, PT ;  /* 0x7fffff0c0b00780c */ /* 0x000fe20003f06070 */
[----:B------:R-:W-:Y:S01]  /*6820*/  IMAD R11, R4, 0x5c, RZ ;  /* 0x0000005c040b7824 */ /* 0x000fe200078e02ff */
[----:B--2---:R1:W-:Y:S02]  /*6830*/  STL [R1+0x84], R73 ;  /* 0x0000844901007387 */ /* 0x0043e40000100800 */
[----:B-1----:R-:W-:-:S04]  /*6840*/  IADD3 R73, P6, PT, R10, R0, RZ ;  /* 0x000000000a497210 */ /* 0x002fc80007fde0ff */
[----:B------:R-:W-:Y:S01]  /*6850*/  LEA.HI.X.SX32 R84, R10, R2, 0x1, P6 ;  /* 0x000000020a547211 */ /* 0x000fe200030f0eff */
[----:B0-----:R-:W-:-:S04]  /*6860*/  @!P2 IMAD.MOV.U32 R8, RZ, RZ, R73 ;  /* 0x000000ffff08a224 */ /* 0x001fc800078e0049 */
[----:B------:R-:W-:-:S05]  /*6870*/  @!P2 IMAD.MOV.U32 R9, RZ, RZ, R84 ;  /* 0x000000ffff09a224 */ /* 0x000fca00078e0054 */
[----:B------:R0:W2:Y:S01]  /*6880*/  @!P2 LDG.E.U8 R72, desc[UR18][R8.64] ;  /* 0x000000120848a981 */ /* 0x0000a2000c1e1100 */
[----:B------:R-:W-:-:S03]  /*6890*/  IADD3 R82, P6, PT, R11, R0, RZ ;  /* 0x000000000b527210 */ /* 0x000fc60007fde0ff */
[----:B------:R-:W-:Y:S02]  /*68a0*/  STL [R1+0x588], R73 ;  /* 0x0005884901007387 */ /* 0x000fe40000100800 */
[----:B0-----:R-:W-:Y:S02]  /*68b0*/  @!P5 IMAD.MOV.U32 R8, RZ, RZ, R82 ;  /* 0x000000ffff08d224 */ /* 0x001fe400078e0052 */
[----:B----4-:R-:W-:Y:S04]  /*68c0*/  STL [R1+0x80], R12 ;  /* 0x0000800c01007387 */ /* 0x010fe80000100800 */
[----:B------:R0:W-:Y:S02]  /*68d0*/  STL [R1+0x584], R84 ;  /* 0x0005845401007387 */ /* 0x0001e40000100800 */
[----:B0-----:R-:W-:-:S05]  /*68e0*/  LEA.HI.X.SX32 R84, R11, R2, 0x1, P6 ;  /* 0x000000020b547211 */ /* 0x001fca00030f0eff */
[----:B------:R-:W-:-:S05]  /*68f0*/  @!P5 IMAD.MOV.U32 R9, RZ, RZ, R84 ;  /* 0x000000ffff09d224 */ /* 0x000fca00078e0054 */
[----:B------:R0:W4:Y:S01]  /*6900*/  @!P5 LDG.E.U8 R23, desc[UR18][R8.64] ;  /* 0x000000120817d981 */ /* 0x000122000c1e1100 */
[----:B------:R-:W-:-:S03]  /*6910*/  IMAD R10, R4, 0x64, RZ ;  /* 0x00000064040a7824 */ /* 0x000fc600078e02ff */
[----:B------:R-:W-:Y:S01]  /*6920*/  STL [R1+0x5c0], R82 ;  /* 0x0005c05201007387 */ /* 0x000fe20000100800 */
[----:B------:R-:W-:Y:S02]  /*6930*/  IMAD R11, R4, 0x6c, RZ ;  /* 0x0000006c040b7824 */ /* 0x000fe400078e02ff */
[----:B------:R-:W-:-:S05]  /*6940*/  VIADD R12, R14, 0xffffff83 ;  /* 0xffffff830e0c7836 */ /* 0x000fca0000000000 */
[----:B------:R-:W-:Y:S01]  /*6950*/  ISETP.GE.U32.AND P2, PT, R12, 0x7fffff04, PT ;  /* 0x7fffff040c00780c */ /* 0x000fe20003f46070 */
[----:B------:R-:W-:-:S05]  /*6960*/  VIADD R12, R14, 0xfffffffa ;  /* 0xfffffffa0e0c7836 */ /* 0x000fca0000000000 */
[----:B------:R-:W-:Y:S02]  /*6970*/  ISETP.GE.U32.AND P5, PT, R12, 0x7fffff7b, PT ;  /* 0x7fffff7b0c00780c */ /* 0x000fe40003fa6070 */
[----:B------:R-:W-:Y:S01]  /*6980*/  PRMT R12, RZ, 0x7610, R12 ;  /* 0x00007610ff0c7816 */ /* 0x000fe2000000000c */
[----:B--2---:R1:W-:Y:S02]  /*6990*/  STL [R1+0x7c], R72 ;  /* 0x00007c4801007387 */ /* 0x0043e40000100800 */
[----:B-1----:R-:W-:-:S04]  /*69a0*/  IADD3 R72, P6, PT, R10, R0, RZ ;  /* 0x000000000a487210 */ /* 0x002fc80007fde0ff */
[----:B------:R-:W-:Y:S01]  /*69b0*/  LEA.HI.X.SX32 R73, R10, R2, 0x1, P6 ;  /* 0x000000020a497211 */ /* 0x000fe200030f0eff */
[----:B0-----:R-:W-:-:S04]  /*69c0*/  @!P1 IMAD.MOV.U32 R8, RZ, RZ, R72 ;  /* 0x000000ffff089224 */ /* 0x001fc800078e0048 */
[----:B------:R-:W-:-:S05]  /*69d0*/  @!P1 IMAD.MOV.U32 R9, RZ, RZ, R73 ;  /* 0x000000ffff099224 */ /* 0x000fca00078e0049 */
[----:B------:R0:W2:Y:S04]  /*69e0*/  @!P1 LDG.E.U8 R22, desc[UR18][R8.64] ;  /* 0x0000001208169981 */ /* 0x0000a8000c1e1100 */
[----:B------:R-:W-:Y:S04]  /*69f0*/  STL [R1+0x5bc], R84 ;  /* 0x0005bc5401007387 */ /* 0x000fe80000100800 */
[----:B------:R-:W-:Y:S04]  /*6a00*/  STL [R1+0x5f8], R72 ;  /* 0x0005f84801007387 */ /* 0x000fe80000100800 */
[----:B------:R-:W-:Y:S01]  /*6a10*/  STL [R1+0x5f4], R73 ;  /* 0x0005f44901007387 */ /* 0x000fe20000100800 */
[----:B0-----:R-:W-:-:S03]  /*6a20*/  VIADD R8, R14, 0xfffffff2 ;  /* 0xfffffff20e087836 */ /* 0x001fc60000000000 */
[----:B----4-:R0:W-:Y:S02]  /*6a30*/  STL [R1+0x70], R23 ;  /* 0x0000701701007387 */ /* 0x0101e40000100800 */
[----:B------:R-:W-:Y:S02]  /*6a40*/  ISETP.GE.U32.AND P1, PT, R8, 0x7fffff73, PT ;  /* 0x7fffff730800780c */ /* 0x000fe40003f26070 */
        /* <DEDUP_REMOVED lines=50> */
[----:B------:R-:W-:Y:S02]  /*6d70*/  IMAD R10, R4, 0x15, RZ ;  /* 0x00000015040a7824 */ /* 0x000fe400078e02ff */
[----:B------:R-:W-:Y:S01]  /*6d80*/  VIADD R11, R14, 0xffffffca ;  /* 0xffffffca0e0b7836 */ /* 0x000fe20000000000 */
[----:B------:R-:W-:Y:S04]  /*6d90*/  STL [R1+0xd0], R20 ;  /* 0x0000d01401007387 */ /* 0x000fe80000100800 */
[----:B------:R-:W-:Y:S01]  /*6da0*/  STL [R1+0xcc], R21 ;  /* 0x0000cc1501007387 */ /* 0x000fe20000100800 */
[----:B------:R-:W-:Y:S01]  /*6db0*/  ISETP.GE.U32.AND P1, PT, R11, 0x7fffff4b, PT ;  /* 0x7fffff4b0b00780c */ /* 0x000fe20003f26070 */
[----:B------:R-:W-:Y:S01]  /*6dc0*/  IMAD R11, R4, 0x1d, RZ ;  /* 0x0000001d040b7824 */ /* 0x000fe200078e02ff */
[----:B------:R-:W-:Y:S01]  /*6dd0*/  PRMT R5, RZ, 0x7610, R5 ;  /* 0x00007610ff057816 */ /* 0x000fe20000000005 */
[----:B--2---:R1:W-:Y:S02]  /*6de0*/  STL [R1+0x54], R19 ;  /* 0x0000541301007387 */ /* 0x0043e40000100800 */
[----:B-1----:R-:W-:-:S04]  /*6df0*/  IADD3 R19, P6, PT, R10, R0, RZ ;  /* 0x000000000a137210 */ /* 0x002fc80007fde0ff */
[----:B------:R-:W-:Y:S02]  /*6e00*/  LEA.HI.X.SX32 R20, R10, R2, 0x1, P6 ;  /* 0x000000020a147211 */ /* 0x000fe400030f0eff */
[C---:B------:R-:W-:Y:S01]  /*6e10*/  IADD3 R21, P6, PT, R11.reuse, R0, RZ ;  /* 0x000000000b157210 */ /* 0x040fe20007fde0ff */
[----:B0-----:R-:W-:Y:S02]  /*6e20*/  @!P4 IMAD.MOV.U32 R8, RZ, RZ, R19 ;  /* 0x000000ffff08c224 */ /* 0x001fe400078e0013 */
[----:B------:R-:W-:Y:S01]  /*6e30*/  @!P4 IMAD.MOV.U32 R9, RZ, RZ, R20 ;  /* 0x000000ffff09c224 */ /* 0x000fe200078e0014 */
[----:B------:R-:W-:-:S04]  /*6e40*/  LEA.HI.X.SX32 R22, R11, R2, 0x1, P6 ;  /* 0x000000020b167211 */ /* 0x000fc800030f0eff */
[----:B------:R0:W2:Y:S01]  /*6e50*/  @!P4 LDG.E.U8 R5, desc[UR18][R8.64] ;  /* 0x000000120805c981 */ /* 0x0000a2000c1e1100 */
[----:B------:R-:W-:Y:S02]  /*6e60*/  IMAD R10, R4, 0x25, RZ ;  /* 0x00000025040a7824 */ /* 0x000fe400078e02ff */
[----:B0-----:R-:W-:Y:S02]  /*6e70*/  @!P0 IMAD.MOV.U32 R8, RZ, RZ, R21 ;  /* 0x000000ffff088224 */ /* 0x001fe400078e0015 */
[----:B------:R-:W-:-:S05]  /*6e80*/  @!P0 IMAD.MOV.U32 R9, RZ, RZ, R22 ;  /* 0x000000ffff098224 */ /* 0x000fca00078e0016 */
[----:B------:R0:W3:Y:S04]  /*6e90*/  @!P0 LDG.E.U8 R18, desc[UR18][R8.64] ;  /* 0x0000001208128981 */ /* 0x0000e8000c1e1100 */
[----:B------:R1:W-:Y:S04]  /*6ea0*/  STL [R1+0x140], R19 ;  /* 0x0001401301007387 */ /* 0x0003e80000100800 */
[----:B----4-:R-:W-:Y:S01]  /*6eb0*/  STL [R1+0x4c], R12 ;  /* 0x00004c0c01007387 */ /* 0x010fe20000100800 */
[----:B-1----:R-:W-:-:S03]  /*6ec0*/  IADD3 R19, P6, PT, R10, R0, RZ ;  /* 0x000000000a137210 */ /* 0x002fc60007fde0ff */
[----:B------:R1:W-:Y:S02]  /*6ed0*/  STL [R1+0x13c], R20 ;  /* 0x00013c1401007387 */ /* 0x0003e40000100800 */
[----:B0-----:R-:W-:Y:S01]  /*6ee0*/  @!P2 IMAD.MOV.U32 R8, RZ, RZ, R19 ;  /* 0x000000ffff08a224 */ /* 0x001fe200078e0013 */
[----:B-1----:R-:W-:-:S05]  /*6ef0*/  LEA.HI.X.SX32 R20, R10, R2, 0x1, P6 ;  /* 0x000000020a147211 */ /* 0x002fca00030f0eff */
[----:B------:R-:W-:-:S05]  /*6f00*/  @!P2 IMAD.MOV.U32 R9, RZ, RZ, R20 ;  /* 0x000000ffff09a224 */ /* 0x000fca00078e0014 */
[----:B------:R0:W4:Y:S01]  /*6f10*/  @!P2 LDG.E.U8 R17, desc[UR18][R8.64] ;  /* 0x000000120811a981 */ /* 0x000122000c1e1100 */
[----:B------:R-:W-:Y:S02]  /*6f20*/  IMAD R11, R4, 0x2d, RZ ;  /* 0x0000002d040b7824 */ /* 0x000fe400078e02ff */
[----:B------:R-:W-:-:S05]  /*6f30*/  VIADD R12, R14, 0xffffffc2 ;  /* 0xffffffc20e0c7836 */ /* 0x000fca0000000000 */
[----:B------:R-:W-:Y:S01]  /*6f40*/  ISETP.GE.U32.AND P4, PT, R12, 0x7fffff43, PT ;  /* 0x7fffff430c00780c */ /* 0x000fe20003f86070 */
[C---:B------:R-:W-:Y:S02]  /*6f50*/  VIADD R12, R14.reuse, 0xffffffba ;  /* 0xffffffba0e0c7836 */ /* 0x040fe40000000000 */
[----:B0-----:R-:W-:-:S03]  /*6f60*/  VIADD R8, R14, 0xffffffb2 ;  /* 0xffffffb20e087836 */ /* 0x001fc60000000000 */
[----:B------:R-:W-:Y:S02]  /*6f70*/  ISETP.GE.U32.AND P0, PT, R12, 0x7fffff3b, PT ;  /* 0x7fffff3b0c00780c */ /* 0x000fe40003f06070 */
[----:B------:R-:W-:Y:S02]  /*6f80*/  PRMT R12, RZ, 0x7610, R12 ;  /* 0x00007610ff0c7816 */ /* 0x000fe4000000000c */
[----:B------:R-:W-:Y:S01]  /*6f90*/  ISETP.GE.U32.AND P2, PT, R8, 0x7fffff33, PT ;  /* 0x7fffff330800780c */ /* 0x000fe20003f46070 */
[----:B------:R-:W-:Y:S01]  /*6fa0*/  IMAD R10, R4, 0x35, RZ ;  /* 0x00000035040a7824 */ /* 0x000fe200078e02ff */
[----:B--2---:R-:W-:Y:S04]  /*6fb0*/  STL [R1+0x88c], R5 ;  /* 0x00088c0501007387 */ /* 0x004fe80000100800 */
[----:B------:R-:W-:Y:S04]  /*6fc0*/  STL [R1+0x400], R21 ;  /* 0x0004001501007387 */ /* 0x000fe80000100800 */
[----:B------:R-:W-:Y:S04]  /*6fd0*/  STL [R1+0x3fc], R22 ;  /* 0x0003fc1601007387 */ /* 0x000fe80000100800 */
[----:B------:R-:W-:Y:S04]  /*6fe0*/  STL [R1+0x438], R19 ;  /* 0x0004381301007387 */ /* 0x000fe80000100800 */
[----:B------:R-:W-:Y:S04]  /*6ff0*/  STL [R1+0x434], R20 ;  /* 0x0004341401007387 */ /* 0x000fe80000100800 */
[----:B---3--:R0:W-:Y:S02]  /*7000*/  STL [R1+0x40], R18 ;  /* 0x0000401201007387 */ /* 0x0081e40000100800 */
[----:B0-----:R-:W-:-:S04]  /*7010*/  IADD3 R18, P6, PT, R11, R0, RZ ;  /* 0x000000000b127210 */ /* 0x001fc80007fde0ff */
[----:B------:R-:W-:Y:S01]  /*7020*/  LEA.HI.X.SX32 R19, R11, R2, 0x1, P6 ;  /* 0x000000020b137211 */ /* 0x000fe200030f0eff */
[----:B------:R-:W-:-:S04]  /*7030*/  @!P5 IMAD.MOV.U32 R8, RZ, RZ, R18 ;  /* 0x000000ffff08d224 */ /* 0x000fc800078e0012 */
[----:B------:R-:W-:Y:S01]  /*7040*/  @!P5 IMAD.MOV.U32 R9, RZ, RZ, R19 ;  /* 0x000000ffff09d224 */ /* 0x000fe200078e0013 */
[----:B------:R-:W-:Y:S04]  /*7050*/  STL [R1+0x470], R18 ;  /* 0x0004701201007387 */ /* 0x000fe80000100800 */
[----:B------:R0:W2:Y:S04]  /*7060*/  @!P5 LDG.E.U8 R12, desc[UR18][R8.64] ;  /* 0x00000012080cd981 */ /* 0x0000a8000c1e1100 */
[----:B------:R-:W-:Y:S04]  /*7070*/  STL [R1+0x46c], R19 ;  /* 0x00046c1301007387 */ /* 0x000fe80000100800 */
[----:B----4-:R1:W-:Y:S02]  /*7080*/  STL [R1+0x34], R17 ;  /* 0x0000341101007387 */ /* 0x0103e40000100800 */
[----:B-1----:R-:W-:-:S04]  /*7090*/  IADD3 R17, P6, PT, R10, R0, RZ ;  /* 0x000000000a117210 */ /* 0x002fc80007fde0ff */
[----:B------:R-:W-:Y:S01]  /*70a0*/  LEA.HI.X.SX32 R19, R10, R2, 0x1, P6 ;  /* 0x000000020a137211 */ /* 0x000fe200030f0eff */
[----:B0-----:R-:W-:-:S04]  /*70b0*/  @!P1 IMAD.MOV.U32 R8, RZ, RZ, R17 ;  /* 0x000000ffff089224 */ /* 0x001fc800078e0011 */
[----:B------:R-:W-:-:S05]  /*70c0*/  @!P1 IMAD.MOV.U32 R9, RZ, RZ, R19 ;  /* 0x000000ffff099224 */ /* 0x000fca00078e0013 */
[----:B------:R0:W3:Y:S01]  /*70d0*/  @!P1 LDG.E.U8 R16, desc[UR18][R8.64] ;  /* 0x0000001208109981 */ /* 0x0000e2000c1e1100 */
[----:B------:R-:W-:-:S05]  /*70e0*/  VIADD R11, R14, 0xffffffaa ;  /* 0xffffffaa0e0b7836 */ /* 0x000fca0000000000 */
[----:B------:R-:W-:Y:S01]  /*70f0*/  ISETP.GE.U32.AND P5, PT, R11, 0x7fffff2b, PT ;  /* 0x7fffff2b0b00780c */ /* 0x000fe20003fa6070 */
[----:B------:R-:W-:Y:S01]  /*7100*/  IMAD R11, R4, 0x3d, RZ ;  /* 0x0000003d040b7824 */ /* 0x000fe200078e02ff */
[----:B------:R-:W-:Y:S04]  /*7110*/  STL [R1+0x4b0], R17 ;  /* 0x0004b01101007387 */ /* 0x000fe80000100800 */
[----:B------:R-:W-:-:S05]  /*7120*/  IADD3 R18, P6, PT, R11, R0, RZ ;  /* 0x000000000b127210 */ /* 0x000fca0007fde0ff */
[----:B0-----:R-:W-:Y:S02]  /*7130*/  @!P4 IMAD.MOV.U32 R8, RZ, RZ, R18 ;  /* 0x000000ffff08c224 */ /* 0x001fe400078e0012 */
[----:B------:R-:W-:Y:S01]  /*7140*/  IMAD R10, R4, 0x45, RZ ;  /* 0x00000045040a7824 */ /* 0x000fe200078e02ff */
[----:B--2---:R-:W-:Y:S04]  /*7150*/  STL [R1+0x2c], R12 ;  /* 0x00002c0c01007387 */ /* 0x004fe80000100800 */
[----:B------:R0:W-:Y:S02]  /*7160*/  STL [R1+0x4ac], R19 ;  /* 0x0004ac1301007387 */ /* 0x0001e40000100800 */
[----:B0-----:R-:W-:-:S05]  /*7170*/  LEA.HI.X.SX32 R19, R11, R2, 0x1, P6 ;  /* 0x000000020b137211 */ /* 0x001fca00030f0eff */
[----:B------:R-:W-:-:S05]  /*7180*/  @!P4 IMAD.MOV.U32 R9, RZ, RZ, R19 ;  /* 0x000000ffff09c224 */ /* 0x000fca00078e0013 */
[----:B------:R0:W2:Y:S04]  /*7190*/  @!P4 LDG.E.U8 R15, desc[UR18][R8.64] ;  /* 0x00000012080fc981 */ /* 0x0000a8000c1e1100 */
[----:B------:R-:W-:Y:S04]  /*71a0*/  STL [R1+0x4e8], R18 ;  /* 0x0004e81201007387 */ /* 0x000fe80000100800 */
[----:B---3--:R1:W-:Y:S02]  /*71b0*/  STL [R1+0x28], R16 ;  /* 0x0000281001007387 */ /* 0x0083e40000100800 */
[----:B-1----:R-:W-:-:S04]  /*71c0*/  IADD3 R16, P6, PT, R10, R0, RZ ;  /* 0x000000000a107210 */ /* 0x002fc80007fde0ff */
[----:B------:R-:W-:Y:S01]  /*71d0*/  LEA.HI.X.SX32 R17, R10, R2, 0x1, P6 ;  /* 0x000000020a117211 */ /* 0x000fe200030f0eff */
[----:B0-----:R-:W-:-:S04]  /*71e0*/  @!P0 IMAD.MOV.U32 R8, RZ, RZ, R16 ;  /* 0x000000ffff088224 */ /* 0x001fc800078e0010 */
[----:B------:R-:W-:-:S05]  /*71f0*/  @!P0 IMAD.MOV.U32 R9, RZ, RZ, R17 ;  /* 0x000000ffff098224 */ /* 0x000fca00078e0011 */
[----:B------:R0:W3:Y:S01]  /*7200*/  @!P0 LDG.E.U8 R13, desc[UR18][R8.64] ;  /* 0x00000012080d8981 */ /* 0x0000e2000c1e1100 */
[----:B------:R-:W-:Y:S02]  /*7210*/  IMAD R11, R4, 0x4d, RZ ;  /* 0x0000004d040b7824 */ /* 0x000fe400078e02ff */
[----:B------:R-:W-:Y:S01]  /*7220*/  VIADD R12, R14, 0xffffffa2 ;  /* 0xffffffa20e0c7836 */ /* 0x000fe20000000000 */
[----:B------:R-:W-:Y:S04]  /*7230*/  STL [R1+0x4e4], R19 ;  /* 0x0004e41301007387 */ /* 0x000fe80000100800 */
[----:B------:R-:W-:Y:S01]  /*7240*/  STL [R1+0x520], R16 ;  /* 0x0005201001007387 */ /* 0x000fe20000100800 */
[----:B------:R-:W-:-:S03]  /*7250*/  ISETP.GE.U32.AND P1, PT, R12, 0x7fffff23, PT ;  /* 0x7fffff230c00780c */ /* 0x000fc60003f26070 */
[----:B------:R-:W-:Y:S01]  /*7260*/  STL [R1+0x51c], R17 ;  /* 0x00051c1101007387 */ /* 0x000fe20000100800 */
[C---:B------:R-:W-:Y:S02]  /*7270*/  VIADD R12, R14.reuse, 0xffffff9a ;  /* 0xffffff9a0e0c7836 */ /* 0x040fe40000000000 */
[----:B0-----:R-:W-:-:S03]  /*7280*/  VIADD R8, R14, 0xffffff92 ;  /* 0xffffff920e087836 */ /* 0x001fc60000000000 */
[----:B------:R-:W-:Y:S02]  /*7290*/  ISETP.GE.U32.AND P4, PT, R12, 0x7fffff1b, PT ;  /* 0x7fffff1b0c00780c */ /* 0x000fe40003f86070 */
[----:B------:R-:W-:Y:S02]  /*72a0*/  PRMT R12, RZ, 0x7610, R12 ;  /* 0x00007610ff0c7816 */ /* 0x000fe4000000000c */
[----:B------:R-:W-:Y:S01]  /*72b0*/  ISETP.GE.U32.AND P0, PT, R8, 0x7fffff13, PT ;  /* 0x7fffff130800780c */ /* 0x000fe20003f06070 */
[----:B------:R-:W-:Y:S01]  /*72c0*/  IMAD R10, R4, 0x55, RZ ;  /* 0x00000055040a7824 */ /* 0x000fe200078e02ff */
[----:B------:R-:W-:Y:S01]  /*72d0*/  PRMT R5, RZ, 0x7610, R5 ;  /* 0x00007610ff057816 */ /* 0x000fe20000000005 */
[----:B--2---:R0:W-:Y:S02]  /*72e0*/  STL [R1+0x20], R15 ;  /* 0x0000200f01007387 */ /* 0x0041e40000100800 */
[----:B0-----:R-:W-:-:S04]  /*72f0*/  IADD3 R15, P6, PT, R11, R0, RZ ;  /* 0x000000000b0f7210 */ /* 0x001fc80007fde0ff */
[----:B------:R-:W-:Y:S01]  /*7300*/  LEA.HI.X.SX32 R16, R11, R2, 0x1, P6 ;  /* 0x000000020b107211 */ /* 0x000fe200030f0eff */
[----:B------:R-:W-:-:S04]  /*7310*/  @!P2 IMAD.MOV.U32 R8, RZ, RZ, R15 ;  /* 0x000000ffff08a224 */ /* 0x000fc800078e000f */
[----:B------:R-:W-:-:S05]  /*7320*/  @!P2 IMAD.MOV.U32 R9, RZ, RZ, R16 ;  /* 0x000000ffff09a224 */ /* 0x000fca00078e0010 */
[----:B------:R0:W2:Y:S04]  /*7330*/  @!P2 LDG.E.U8 R12, desc[UR18][R8.64] ;  /* 0x00000012080ca981 */ /* 0x0000a8000c1e1100 */
[----:B------:R-:W-:Y:S04]  /*7340*/  STL [R1+0x558], R15 ;  /* 0x0005580f01007387 */ /* 0x000fe80000100800 */
[----:B------:R-:W-:Y:S04]  /*7350*/  STL [R1+0x554], R16 ;  /* 0x0005541001007387 */ /* 0x000fe80000100800 */
[----:B---3--:R1:W-:Y:S02]  /*7360*/  STL [R1+0x18], R13 ;  /* 0x0000180d01007387 */ /* 0x0083e40000100800 */
        /* <DEDUP_REMOVED lines=9> */
[----:B------:R-:W-:Y:S02]  /*7400*/  IADD3 R15, P6, PT, R11, R0, RZ ;  /* 0x000000000b0f7210 */ /* 0x000fe40007fde0ff */
[----:B------:R-:W-:-:S03]  /*7410*/  PRMT R3, RZ, 0x7610, R3 ;  /* 0x00007610ff037816 */ /* 0x000fc60000000003 */
        /* <DEDUP_REMOVED lines=14> */
[----:B------:R-:W-:Y:S02]  /*7500*/  VIADD R12, R14, 0xffffff82 ;  /* 0xffffff820e0c7836 */ /* 0x000fe40000000000 */
[----:B------:R-:W-:Y:S01]  /*7510*/  IMAD R11, R4, 0x6d, RZ ;  /* 0x0000006d040b7824 */ /* 0x000fe200078e02ff */
[----:B------:R-:W-:Y:S02]  /*7520*/  STL [R1+0x5c4], R16 ;  /* 0x0005c41001007387 */ /* 0x000fe40000100800 */
[----:B------:R-:W-:Y:S01]  /*7530*/  ISETP.GE.U32.AND P5, PT, R12, 0x7fffff03, PT ;  /* 0x7fffff030c00780c */ /* 0x000fe20003fa6070 */
[----:B------:R-:W-:Y:S01]  /*7540*/  VIADD R12, R14, 0xfffffff9 ;  /* 0xfffffff90e0c7836 */ /* 0x000fe20000000000 */
[----:B------:R-:W-:Y:S04]  /*7550*/  STL [R1+0x600], R5 ;  /* 0x0006000501007387 */ /* 0x000fe80000100800 */
[----:B------:R-:W-:Y:S01]  /*7560*/  STL [R1+0x5fc], R13 ;  /* 0x0005fc0d01007387 */ /* 0x000fe20000100800 */
[----:B------:R-:W-:Y:S01]  /*7570*/  ISETP.GE.U32.AND P1, PT, R12, 0x7fffff7a, PT ;  /* 0x7fffff7a0c00780c */ /* 0x000fe20003f26070 */
[----:B0-----:R-:W-:-:S02]  /*7580*/  VIADD R8, R14, 0xfffffff1 ;  /* 0xfffffff10e087836 */ /* 0x001fc40000000000 */
[----:B------:R-:W-:-:S03]  /*7590*/  IMAD R10, R4, 0x75, RZ ;  /* 0x00000075040a7824 */ /* 0x000fc600078e02ff */
[----:B------:R-:W-:Y:S02]  /*75a0*/  ISETP.GE.U32.AND P4, PT, R8, 0x7fffff72, PT ;  /* 0x7fffff720800780c */ /* 0x000fe40003f86070 */
[----:B------:R-:W-:Y:S02]  /*75b0*/  PRMT R91, RZ, 0x7610, R91 ;  /* 0x00007610ff5b7816 */ /* 0x000fe4000000005b */
[----:B------:R-:W-:Y:S01]  /*75c0*/  PRMT R89, RZ, 0x7610, R89 ;  /* 0x00007610ff597816 */ /* 0x000fe20000000059 */
[----:B--2---:R0:W-:Y:S02]  /*75d0*/  STL [R1+0x4], R3 ;  /* 0x0000040301007387 */ /* 0x0041e40000100800 */
[----:B0-----:R-:W-:-:S04]  /*75e0*/  IADD3 R3, P6, PT, R11, R0, RZ ;  /* 0x000000000b037210 */ /* 0x001fc80007fde0ff */
[----:B------:R-:W-:Y:S01]  /*75f0*/  LEA.HI.X.SX32 R12, R11, R2, 0x1, P6 ;  /* 0x000000020b0c7211 */ /* 0x000fe200030f0eff */
[----:B------:R-:W-:Y:S01]  /*7600*/  @!P0 IMAD.MOV.U32 R8, RZ, RZ, R3 ;  /* 0x000000ffff088224 */ /* 0x000fe200078e0003 */
[----:B------:R-:W-:-:S03]  /*7610*/  IADD3 R5, P6, PT, R10, R0, RZ ;  /* 0x000000000a057210 */ /* 0x000fc60007fde0ff */
[----:B------:R-:W-:Y:S01]  /*7620*/  @!P0 IMAD.MOV.U32 R9, RZ, RZ, R12 ;  /* 0x000000ffff098224 */ /* 0x000fe200078e000c */
[----:B------:R-:W-:Y:S01]  /*7630*/  LEA.HI.X.SX32 R13, R10, R2, 0x1, P6 ;  /* 0x000000020a0d7211 */ /* 0x000fe200030f0eff */
[----:B------:R-:W-:-:S03]  /*7640*/  VIADD R11, R14, 0xffffffe9 ;  /* 0xffffffe90e0b7836 */ /* 0x000fc60000000000 */
[----:B------:R0:W2:Y:S02]  /*7650*/  @!P0 LDG.E.U8 R92, desc[UR18][R8.64] ;  /* 0x00000012085c8981 */ /* 0x0000a4000c1e1100 */
[----:B------:R-:W-:Y:S01]  /*7660*/  ISETP.GE.U32.AND P0, PT, R11, 0x7fffff6a, PT ;  /* 0x7fffff6a0b00780c */ /* 0x000fe20003f06070 */
[----:B------:R-:W-:Y:S02]  /*7670*/  IMAD R11, R4, 0x7d, RZ ;  /* 0x0000007d040b7824 */ /* 0x000fe400078e02ff */
[----:B0-----:R-:W-:Y:S02]  /*7680*/  @!P2 IMAD.MOV.U32 R8, RZ, RZ, R5 ;  /* 0x000000ffff08a224 */ /* 0x001fe400078e0005 */
[----:B------:R-:W-:Y:S01]  /*7690*/  @!P2 IMAD.MOV.U32 R9, RZ, RZ, R13 ;  /* 0x000000ffff09a224 */ /* 0x000fe200078e000d */
[----:B---3--:R-:W-:Y:S04]  /*76a0*/  STL [R1+0x890], R93 ;  /* 0x0008905d01007387 */ /* 0x008fe80000100800 */
[----:B------:R0:W3:Y:S04]  /*76b0*/  @!P2 LDG.E.U8 R91, desc[UR18][R8.64] ;  /* 0x00000012085ba981 */ /* 0x0000e8000c1e1100 */
[----:B------:R1:W-:Y:S02]  /*76c0*/  STL [R1+0x630], R3 ;  /* 0x0006300301007387 */ /* 0x0003e40000100800 */
[----:B-1----:R-:W-:-:S04]  /*76d0*/  IADD3 R3, P6, PT, R11, R0, RZ ;  /* 0x000000000b037210 */ /* 0x002fc80007fde0ff */
[----:B------:R-:W-:Y:S01]  /*76e0*/  LEA.HI.X.SX32 R15, R11, R2, 0x1, P6 ;  /* 0x000000020b0f7211 */ /* 0x000fe200030f0eff */
[----:B0-----:R-:W-:-:S04]  /*76f0*/  @!P5 IMAD.MOV.U32 R8, RZ, RZ, R3 ;  /* 0x000000ffff08d224 */ /* 0x001fc800078e0003 */
[----:B------:R-:W-:-:S05]  /*7700*/  @!P5 IMAD.MOV.U32 R9, RZ, RZ, R15 ;  /* 0x000000ffff09d224 */ /* 0x000fca00078e000f */
[----:B------:R0:W4:Y:S01]  /*7710*/  @!P5 LDG.E.U8 R89, desc[UR18][R8.64] ;  /* 0x000000120859d981 */ /* 0x000122000c1e1100 */
[----:B------:R-:W-:-:S03]  /*7720*/  IMAD R10, R4, 0x6, RZ ;  /* 0x00000006040a7824 */ /* 0x000fc600078e02ff */
[----:B------:R1:W-:Y:S01]  /*7730*/  STL [R1+0x62c], R12 ;  /* 0x00062c0c01007387 */ /* 0x0003e20000100800 */
[----:B------:R-:W-:Y:S01]  /*7740*/  IMAD R11, R4, 0xe, RZ ;  /* 0x0000000e040b7824 */ /* 0x000fe200078e02ff */
[----:B------:R-:W-:Y:S01]  /*7750*/  PRMT R90, RZ, 0x7610, R90 ;  /* 0x00007610ff5a7816 */ /* 0x000fe2000000005a */
[----:B-1----:R-:W-:-:S05]  /*7760*/  VIADD R12, R14, 0xffffffe1 ;  /* 0xffffffe10e0c7836 */ /* 0x002fca0000000000 */
[----:B------:R-:W-:Y:S01]  /*7770*/  ISETP.GE.U32.AND P2, PT, R12, 0x7fffff62, PT ;  /* 0x7fffff620c00780c */ /* 0x000fe20003f46070 */
[----:B------:R-:W-:-:S05]  /*7780*/  VIADD R12, R14, 0xffffffd9 ;  /* 0xffffffd90e0c7836 */ /* 0x000fca0000000000 */
[----:B------:R-:W-:Y:S02]  /*7790*/  ISETP.GE.U32.AND P5, PT, R12, 0x7fffff5a, PT ;  /* 0x7fffff5a0c00780c */ /* 0x000fe40003fa6070 */
[----:B------:R-:W-:Y:S02]  /*77a0*/  PRMT R88, RZ, 0x7610, R88 ;  /* 0x00007610ff587816 */ /* 0x000fe40000000058 */
[----:B------:R-:W-:Y:S01]  /*77b0*/  PRMT R87, RZ, 0x7610, R87 ;  /* 0x00007610ff577816 */ /* 0x000fe20000000057 */
[----:B--2---:R-:W-:Y:S04]  /*77c0*/  STL [R1+0x894], R92 ;  /* 0x0008945c01007387 */ /* 0x004fe80000100800 */
[----:B------:R1:W-:Y:S04]  /*77d0*/  STL [R1+0x660], R5 ;  /* 0x0006600501007387 */ /* 0x0003e80000100800 */
[----:B------:R2:W-:Y:S01]  /*77e0*/  STL [R1+0x65c], R13 ;  /* 0x00065c0d01007387 */ /* 0x0005e20000100800 */
[----:B-1----:R-:W-:-:S04]  /*77f0*/  IADD3 R5, P6, PT, R10, R0, RZ ;  /* 0x000000000a057210 */ /* 0x002fc80007fde0ff */
[----:B--2---:R-:W-:Y:S01]  /*7800*/  LEA.HI.X.SX32 R13, R10, R2, 0x1, P6 ;  /* 0x000000020a0d7211 */ /* 0x004fe200030f0eff */
[----:B0-----:R-:W-:Y:S01]  /*7810*/  @!P1 IMAD.MOV.U32 R8, RZ, RZ, R5 ;  /* 0x000000ffff089224 */ /* 0x001fe200078e0005 */
[----:B---3--:R-:W-:Y:S03]  /*7820*/  STL [R1+0x898], R91 ;  /* 0x0008985b01007387 */ /* 0x008fe60000100800 */
[----:B------:R-:W-:Y:S01]  /*7830*/  @!P1 IMAD.MOV.U32 R9, RZ, RZ, R13 ;  /* 0x000000ffff099224 */ /* 0x000fe200078e000d */
[----:B------:R0:W-:Y:S04]  /*7840*/  STL [R1+0x690], R3 ;  /* 0x0006900301007387 */ /* 0x0001e80000100800 */
[----:B------:R1:W2:Y:S01]  /*7850*/  @!P1 LDG.E.U8 R90, desc[UR18][R8.64] ;  /* 0x00000012085a9981 */ /* 0x0002a2000c1e1100 */
[----:B0-----:R-:W-:Y:S01]  /*7860*/  IADD3 R3, P6, PT, R11, R0, RZ ;  /* 0x000000000b037210 */ /* 0x001fe20007fde0ff */
[----:B-1----:R-:W-:-:S03]  /*7870*/  VIADD R8, R14, 0xffffffd1 ;  /* 0xffffffd10e087836 */ /* 0x002fc60000000000 */
[----:B------:R-:W-:Y:S01]  /*7880*/  LEA.HI.X.SX32 R12, R11, R2, 0x1, P6 ;  /* 0x000000020b0c7211 */ /* 0x000fe200030f0eff */
[----:B------:R-:W-:Y:S01]  /*7890*/  IMAD R10, R4, 0x16, RZ ;  /* 0x00000016040a7824 */ /* 0x000fe200078e02ff */
[----:B------:R-:W-:Y:S01]  /*78a0*/  STL [R1+0x68c], R15 ;  /* 0x00068c0f01007387 */ /* 0x000fe20000100800 */
[----:B------:R-:W-:Y:S01]  /*78b0*/  ISETP.GE.U32.AND P1, PT, R8, 0x7fffff52, PT ;  /* 0x7fffff520800780c */ /* 0x000fe20003f26070 */
[----:B------:R-:W-:Y:S02]  /*78c0*/  @!P4 IMAD.MOV.U32 R8, RZ, RZ, R3 ;  /* 0x000000ffff08c224 */ /* 0x000fe400078e0003 */
[----:B------:R-:W-:Y:S01]  /*78d0*/  @!P4 IMAD.MOV.U32 R9, RZ, RZ, R12 ;  /* 0x000000ffff09c224 */ /* 0x000fe200078e000c */
[----:B------:R0:W-:Y:S04]  /*78e0*/  STL [R1+0x48], R5 ;  /* 0x0000480501007387 */ /* 0x0001e80000100800 */
[----:B----4-:R-:W-:Y:S04]  /*78f0*/  STL [R1+0x89c], R89 ;  /* 0x00089c5901007387 */ /* 0x010fe80000100800 */
[----:B------:R1:W3:Y:S01]  /*7900*/  @!P4 LDG.E.U8 R88, desc[UR18][R8.64] ;  /* 0x000000120858c981 */ /* 0x0002e2000c1e1100 */
[----:B0-----:R-:W-:-:S03]  /*7910*/  IADD3 R5, P6, PT, R10, R0, RZ ;  /* 0x000000000a057210 */ /* 0x001fc60007fde0ff */
[----:B------:R0:W-:Y:S02]  /*7920*/  STL [R1+0x3c], R13 ;  /* 0x00003c0d01007387 */ /* 0x0001e40000100800 */
[----:B0-----:R-:W-:Y:S01]  /*7930*/  LEA.HI.X.SX32 R13, R10, R2, 0x1, P6 ;  /* 0x000000020a0d7211 */ /* 0x001fe200030f0eff */
[----:B-1----:R-:W-:-:S04]  /*7940*/  @!P0 IMAD.MOV.U32 R8, RZ, RZ, R5 ;  /* 0x000000ffff088224 */ /* 0x002fc800078e0005 */
[----:B------:R-:W-:-:S05]  /*7950*/  @!P0 IMAD.MOV.U32 R9, RZ, RZ, R13 ;  /* 0x000000ffff098224 */ /* 0x000fca00078e000d */
[----:B------:R0:W4:Y:S01]  /*7960*/  @!P0 LDG.E.U8 R87, desc[UR18][R8.64] ;  /* 0x0000001208578981 */ /* 0x000122000c1e1100 */
[----:B------:R-:W-:-:S05]  /*7970*/  VIADD R11, R14, 0xffffffc9 ;  /* 0xffffffc90e0b7836 */ /* 0x000fca0000000000 */
[----:B------:R-:W-:Y:S01]  /*7980*/  ISETP.GE.U32.AND P4, PT, R11, 0x7fffff4a, PT ;  /* 0x7fffff4a0b00780c */ /* 0x000fe20003f86070 */
[C---:B------:R-:W-:Y:S02]  /*7990*/  IMAD R11, R4.reuse, 0x1e, RZ ;  /* 0x0000001e040b7824 */ /* 0x040fe400078e02ff */
[----:B------:R-:W-:Y:S01]  /*79a0*/  IMAD R10, R4, 0x26, RZ ;  /* 0x00000026040a7824 */ /* 0x000fe200078e02ff */
[----:B------:R-:W-:Y:S02]  /*79b0*/  PRMT R85, RZ, 0x7610, R85 ;  /* 0x00007610ff557816 */ /* 0x000fe40000000055 */
[----:B------:R-:W-:Y:S02]  /*79c0*/  PRMT R83, RZ, 0x7610, R83 ;  /* 0x00007610ff537816 */ /* 0x000fe40000000053 */
[----:B------:R-:W-:Y:S01]  /*79d0*/  PRMT R81, RZ, 0x7610, R81 ;  /* 0x00007610ff517816 */ /* 0x000fe20000000051 */
[----:B--2---:R-:W-:Y:S04]  /*79e0*/  STL [R1+0x8a0], R90 ;  /* 0x0008a05a01007387 */ /* 0x004fe80000100800 */
[----:B------:R1:W-:Y:S04]  /*79f0*/  STL [R1+0xe8], R3 ;  /* 0x0000e80301007387 */ /* 0x0003e80000100800 */
[----:B------:R2:W-:Y:S01]  /*7a00*/  STL [R1+0xd4], R12 ;  /* 0x0000d40c01007387 */ /* 0x0005e20000100800 */
[----:B-1----:R-:W-:-:S04]  /*7a10*/  IADD3 R3, P6, PT, R11, R0, RZ ;  /* 0x000000000b037210 */ /* 0x002fc80007fde0ff */
[----:B------:R-:W-:Y:S01]  /*7a20*/  LEA.HI.X.SX32 R15, R11, R2, 0x1, P6 ;  /* 0x000000020b0f7211 */ /* 0x000fe200030f0eff */
[----:B0-----:R-:W-:Y:S02]  /*7a30*/  @!P2 IMAD.MOV.U32 R8, RZ, RZ, R3 ;  /* 0x000000ffff08a224 */ /* 0x001fe400078e0003 */
[----:B--2---:R-:W-:Y:S01]  /*7a40*/  VIADD R12, R14, 0xffffffc1 ;  /* 0xffffffc10e0c7836 */ /* 0x004fe20000000000 */
[----:B---3--:R-:W-:Y:S04]  /*7a50*/  STL [R1+0x8a4], R88 ;  /* 0x0008a45801007387 */ /* 0x008fe80000100800 */
[----:B------:R0:W-:Y:S01]  /*7a60*/  STL [R1+0x148], R5 ;  /* 0x0001480501007387 */ /* 0x0001e20000100800 */
[----:B------:R-:W-:-:S03]  /*7a70*/  @!P2 IMAD.MOV.U32 R9, RZ, RZ, R15 ;  /* 0x000000ffff09a224 */ /* 0x000fc600078e000f */
[----:B------:R1:W-:Y:S01]  /*7a80*/  STL [R1+0x144], R13 ;  /* 0x0001440d01007387 */ /* 0x0003e20000100800 */
[----:B------:R-:W-:Y:S01]  /*7a90*/  IMAD R11, R4, 0x2e, RZ ;  /* 0x0000002e040b7824 */ /* 0x000fe200078e02ff */
[----:B------:R-:W-:Y:S02]  /*7aa0*/  ISETP.GE.U32.AND P0, PT, R12, 0x7fffff42, PT ;  /* 0x7fffff420c00780c */ /* 0x000fe40003f06070 */
[----:B------:R2:W3:Y:S01]  /*7ab0*/  @!P2 LDG.E.U8 R85, desc[UR18][R8.64] ;  /* 0x000000120855a981 */ /* 0x0004e2000c1e1100 */
[----:B0-----:R-:W-:-:S04]  /*7ac0*/  IADD3 R5, P6, PT, R10, R0, RZ ;  /* 0x000000000a057210 */ /* 0x001fc80007fde0ff */
[----:B-1----:R-:W-:Y:S01]  /*7ad0*/  LEA.HI.X.SX32 R13, R10, R2, 0x1, P6 ;  /* 0x000000020a0d7211 */ /* 0x002fe200030f0eff */
[----:B------:R-:W-:Y:S02]  /*7ae0*/  VIADD R12, R14, 0xffffffb9 ;  /* 0xffffffb90e0c7836 */ /* 0x000fe40000000000 */
[----:B--2---:R-:W-:Y:S02]  /*7af0*/  @!P5 IMAD.MOV.U32 R8, RZ, RZ, R5 ;  /* 0x000000ffff08d224 */ /* 0x004fe400078e0005 */
[----:B------:R-:W-:Y:S01]  /*7b00*/  @!P5 IMAD.MOV.U32 R9, RZ, RZ, R13 ;  /* 0x000000ffff09d224 */ /* 0x000fe200078e000d */
[----:B----4-:R-:W-:Y:S04]  /*7b10*/  STL [R1+0x8a8], R87 ;  /* 0x0008a85701007387 */ /* 0x010fe80000100800 */
[----:B------:R0:W-:Y:S01]  /*7b20*/  STL [R1+0x408], R3 ;  /* 0x0004080301007387 */ /* 0x0001e20000100800 */
[----:B------:R-:W-:-:S03]  /*7b30*/  ISETP.GE.U32.AND P2, PT, R12, 0x7fffff3a, PT ;  /* 0x7fffff3a0c00780c */ /* 0x000fc60003f46070 */
[----:B------:R1:W2:Y:S01]  /*7b40*/  @!P5 LDG.E.U8 R83, desc[UR18][R8.64] ;  /* 0x000000120853d981 */ /* 0x0002a2000c1e1100 */
[----:B0-----:R-:W-:Y:S01]  /*7b50*/  IADD3 R3, P6, PT, R11, R0, RZ ;  /* 0x000000000b037210 */ /* 0x001fe20007fde0ff */
[----:B-1----:R-:W-:-:S03]  /*7b60*/  VIADD R8, R14, 0xffffffb1 ;  /* 0xffffffb10e087836 */ /* 0x002fc60000000000 */
[----:B------:R-:W-:Y:S02]  /*7b70*/  LEA.HI.X.SX32 R12, R11, R2, 0x1, P6 ;  /* 0x000000020b0c7211 */ /* 0x000fe400030f0eff */
[----:B------:R-:W-:Y:S01]  /*7b80*/  ISETP.GE.U32.AND P5, PT, R8, 0x7fffff32, PT ;  /* 0x7fffff320800780c */ /* 0x000fe20003fa6070 */
[----:B------:R-:W-:Y:S02]  /*7b90*/  @!P1 IMAD.MOV.U32 R8, RZ, RZ, R3 ;  /* 0x000000ffff089224 */ /* 0x000fe400078e0003 */
[----:B------:R-:W-:-:S05]  /*7ba0*/  @!P1 IMAD.MOV.U32 R9, RZ, RZ, R12 ;  /* 0x000000ffff099224 */ /* 0x000fca00078e000c */
[----:B------:R0:W4:Y:S01]  /*7bb0*/  @!P1 LDG.E.U8 R81, desc[UR18][R8.64] ;  /* 0x0000001208519981 */ /* 0x000122000c1e1100 */
[----:B------:R-:W-:Y:S02]  /*7bc0*/  IMAD R10, R4, 0x36, RZ ;  /* 0x00000036040a7824 */ /* 0x000fe400078e02ff */
[----:B------:R-:W-:Y:S01]  /*7bd0*/  VIADD R11, R14, 0xffffffa9 ;  /* 0xffffffa90e0b7836 */ /* 0x000fe20000000000 */
[----:B------:R-:W-:Y:S04]  /*7be0*/  STL [R1+0x404], R15 ;  /* 0x0004040f01007387 */ /* 0x000fe80000100800 */
[----:B------:R1:W-:Y:S01]  /*7bf0*/  STL [R1+0x440], R5 ;  /* 0x0004400501007387 */ /* 0x0003e20000100800 */
[----:B------:R-:W-:Y:S01]  /*7c00*/  ISETP.GE.U32.AND P1, PT, R11, 0x7fffff2a, PT ;  /* 0x7fffff2a0b00780c */ /* 0x000fe20003f26070 */
[----:B------:R-:W-:Y:S01]  /*7c10*/  IMAD R11, R4, 0x3e, RZ ;  /* 0x0000003e040b7824 */ /* 0x000fe200078e02ff */
[----:B-1----:R-:W-:-:S02]  /*7c20*/  IADD3 R5, P6, PT, R10, R0, RZ ;  /* 0x000000000a057210 */ /* 0x002fc40007fde0ff */
[----:B------:R-:W-:-:S03]  /*7c30*/  PRMT R80, RZ, 0x7610, R80 ;  /* 0x00007610ff507816 */ /* 0x000fc60000000050 */
[----:B0-----:R-:W-:Y:S01]  /*7c40*/  @!P4 IMAD.MOV.U32 R8, RZ, RZ, R5 ;  /* 0x000000ffff08c224 */ /* 0x001fe200078e0005 */
[----:B------:R-:W-:Y:S02]  /*7c50*/  PRMT R79, RZ, 0x7610, R79 ;  /* 0x00007610ff4f7816 */ /* 0x000fe4000000004f */
[----:B------:R-:W-:Y:S01]  /*7c60*/  PRMT R78, RZ, 0x7610, R78 ;  /* 0x00007610ff4e7816 */ /* 0x000fe2000000004e */
[----:B---3--:R-:W-:Y:S04]  /*7c70*/  STL [R1+0x8ac], R85 ;  /* 0x0008ac5501007387 */ /* 0x008fe80000100800 */
[----:B------:R0:W-:Y:S02]  /*7c80*/  STL [R1+0x43c], R13 ;  /* 0x00043c0d01007387 */ /* 0x0001e40000100800 */
[----:B0-----:R-:W-:Y:S01]  /*7c90*/  LEA.HI.X.SX32 R13, R10, R2, 0x1, P6 ;  /* 0x000000020a0d7211 */ /* 0x001fe200030f0eff */
[----:B------:R-:W-:Y:S01]  /*7ca0*/  IMAD R10, R4, 0x46, RZ ;  /* 0x00000046040a7824 */ /* 0x000fe200078e02ff */
[----:B--2---:R-:W-:Y:S04]  /*7cb0*/  STL [R1+0x8b0], R83 ;  /* 0x0008b05301007387 */ /* 0x004fe80000100800 */
[----:B------:R0:W-:Y:S01]  /*7cc0*/  STL [R1+0x478], R3 ;  /* 0x0004780301007387 */ /* 0x0001e20000100800 */
[----:B------:R-:W-:-:S03]  /*7cd0*/  @!P4 IMAD.MOV.U32 R9, RZ, RZ, R13 ;  /* 0x000000ffff09c224 */ /* 0x000fc600078e000d */
[----:B------:R1:W-:Y:S04]  /*7ce0*/  STL [R1+0x474], R12 ;  /* 0x0004740c01007387 */ /* 0x0003e80000100800 */
[----:B------:R2:W3:Y:S01]  /*7cf0*/  @!P4 LDG.E.U8 R80, desc[UR18][R8.64] ;  /* 0x000000120850c981 */ /* 0x0004e2000c1e1100 */
[----:B0-----:R-:W-:Y:S01]  /*7d00*/  IADD3 R3, P6, PT, R11, R0, RZ ;  /* 0x000000000b037210 */ /* 0x001fe20007fde0ff */
[----:B-1----:R-:W-:-:S03]  /*7d10*/  VIADD R12, R14, 0xffffffa1 ;  /* 0xffffffa10e0c7836 */ /* 0x002fc60000000000 */
[----:B------:R-:W-:Y:S01]  /*7d20*/  LEA.HI.X.SX32 R14, R11, R2, 0x1, P6 ;  /* 0x000000020b0e7211 */ /* 0x000fe200030f0eff */
[----:B----4-:R-:W-:Y:S01]  /*7d30*/  STL [R1+0x8b4], R81 ;  /* 0x0008b45101007387 */ /* 0x010fe20000100800 */
[----:B--2---:R-:W-:-:S03]  /*7d40*/  @!P0 IMAD.MOV.U32 R8, RZ, RZ, R3 ;  /* 0x000000ffff088224 */ /* 0x004fc600078e0003 */
[----:B------:R0:W-:Y:S01]  /*7d50*/  STL [R1+0x4b8], R5 ;  /* 0x0004b80501007387 */ /* 0x0001e20000100800 */
[----:B------:R-:W-:-:S03]  /*7d60*/  @!P0 IMAD.MOV.U32 R9, RZ, RZ, R14 ;  /* 0x000000ffff098224 */ /* 0x000fc600078e000e */
[----:B------:R1:W-:Y:S04]  /*7d70*/  STL [R1+0x4b4], R13 ;  /* 0x0004b40d01007387 */ /* 0x0003e80000100800 */
[----:B------:R2:W4:Y:S01]  /*7d80*/  @!P0 LDG.E.U8 R79, desc[UR18][R8.64] ;  /* 0x00000012084f8981 */ /* 0x000522000c1e1100 */
[----:B0-----:R-:W-:-:S04]  /*7d90*/  IADD3 R5, P6, PT, R10, R0, RZ ;  /* 0x000000000a057210 */ /* 0x001fc80007fde0ff */
[----:B-1----:R-:W-:Y:S01]  /*7da0*/  LEA.HI.X.SX32 R13, R10, R2, 0x1, P6 ;  /* 0x000000020a0d7211 */ /* 0x002fe200030f0eff */
[----:B--2---:R-:W-:-:S04]  /*7db0*/  @!P2 IMAD.MOV.U32 R8, RZ, RZ, R5 ;  /* 0x000000ffff08a224 */ /* 0x004fc800078e0005 */
[----:B------:R-:W-:-:S05]  /*7dc0*/  @!P2 IMAD.MOV.U32 R9, RZ, RZ, R13 ;  /* 0x000000ffff09a224 */ /* 0x000fca00078e000d */
[----:B------:R0:W2:Y:S01]  /*7dd0*/  @!P2 LDG.E.U8 R78, desc[UR18][R8.64] ;  /* 0x00000012084ea981 */ /* 0x0000a2000c1e1100 */
[C---:B------:R-:W-:Y:S02]  /*7de0*/  IMAD R11, R4.reuse, 0x4e, RZ ;  /* 0x0000004e040b7824 */ /* 0x040fe400078e02ff */
[----:B------:R-:W-:Y:S01]  /*7df0*/  IMAD R10, R4, 0x56, RZ ;  /* 0x00000056040a7824 */ /* 0x000fe200078e02ff */
[----:B------:R-:W-:Y:S02]  /*7e00*/  ISETP.GE.U32.AND P4, PT, R12, 0x7fffff22, PT ;  /* 0x7fffff220c00780c */ /* 0x000fe40003f86070 */
[----:B------:R-:W-:Y:S02]  /*7e10*/  PRMT R77, RZ, 0x7610, R77 ;  /* 0x00007610ff4d7816 */ /* 0x000fe4000000004d */
[----:B------:R-:W-:Y:S02]  /*7e20*/  PRMT R76, RZ, 0x7610, R76 ;  /* 0x00007610ff4c7816 */ /* 0x000fe4000000004c */
[----:B------:R-:W-:Y:S01]  /*7e30*/  PRMT R75, RZ, 0x7610, R75 ;  /* 0x00007610ff4b7816 */ /* 0x000fe2000000004b */
[----:B------:R-:W-:-:S05]  /*7e40*/  VIADD R85, R68, 0x33 ;  /* 0x0000003344557836 */ /* 0x000fca0000000000 */
[----:B------:R-:W-:Y:S01]  /*7e50*/  IABS R19, R85 ;  /* 0x0000005500137213 */ /* 0x000fe20000000000 */
[----:B---3--:R-:W-:Y:S04]  /*7e60*/  STL [R1+0x8b8], R80 ;  /* 0x0008b85001007387 */ /* 0x008fe80000100800 */
[----:B------:R1:W-:Y:S04]  /*7e70*/  STL [R1+0x4f0], R3 ;  /* 0x0004f00301007387 */ /* 0x0003e80000100800 */
[----:B------:R-:W-:Y:S04]  /*7e80*/  STL [R1+0x4ec], R14 ;  /* 0x0004ec0e01007387 */ /* 0x000fe80000100800 */
[----:B------:R3:W-:Y:S01]  /*7e90*/  STL [R1+0x528], R5 ;  /* 0x0005280501007387 */ /* 0x0007e20000100800 */
[----:B-1----:R-:W-:-:S03]  /*7ea0*/  IADD3 R3, P0, PT, R11, R0, RZ ;  /* 0x000000000b037210 */ /* 0x002fc60007f1e0ff */
[----:B----4-:R-:W-:Y:S01]  /*7eb0*/  STL [R1+0x8bc], R79 ;  /* 0x0008bc4f01007387 */ /* 0x010fe20000100800 */
[----:B---3--:R-:W-:-:S03]  /*7ec0*/  IADD3 R5, P2, PT, R10, R0, RZ ;  /* 0x000000000a057210 */ /* 0x008fc60007f5e0ff */
[----:B------:R1:W-:Y:S01]  /*7ed0*/  STL [R1+0x524], R13 ;  /* 0x0005240d01007387 */ /* 0x0003e20000100800 */
[----:B0-----:R-:W-:Y:S01]  /*7ee0*/  @!P5 IMAD.MOV.U32 R8, RZ, RZ, R3 ;  /* 0x000000ffff08d224 */ /* 0x001fe200078e0003 */
[-C--:B------:R-:W-:Y:S02]  /*7ef0*/  LEA.HI.X.SX32 R12, R10, R2.reuse, 0x1, P2 ;  /* 0x000000020a0c7211 */ /* 0x080fe400010f0eff */
[----:B-1----:R-:W-:Y:S01]  /*7f00*/  LEA.HI.X.SX32 R13, R11, R2, 0x1, P0 ;  /* 0x000000020b0d7211 */ /* 0x002fe200000f0eff */
[----:B------:R-:W-:Y:S01]  /*7f10*/  IMAD R11, R4, 0x5e, RZ ;  /* 0x0000005e040b7824 */ /* 0x000fe200078e02ff */
[----:B--2---:R-:W-:Y:S03]  /*7f20*/  STL [R1+0x8c0], R78 ;  /* 0x0008c04e01007387 */ /* 0x004fe60000100800 */
[----:B------:R-:W-:Y:S01]  /*7f30*/  @!P5 IMAD.MOV.U32 R9, RZ, RZ, R13 ;  /* 0x000000ffff09d224 */ /* 0x000fe200078e000d */
[----:B------:R0:W-:Y:S04]  /*7f40*/  STL [R1+0x560], R3 ;  /* 0x0005600301007387 */ /* 0x0001e80000100800 */
[----:B------:R1:W2:Y:S01]  /*7f50*/  @!P5 LDG.E.U8 R77, desc[UR18][R8.64] ;  /* 0x00000012084dd981 */ /* 0x0002a2000c1e1100 */
[----:B------:R-:W-:-:S02]  /*7f60*/  VIADD R80, R68, 0x30 ;  /* 0x0000003044507836 */ /* 0x000fc40000000000 */
[C---:B------:R-:W-:Y:S02]  /*7f70*/  VIADD R90, R68.reuse, 0x36 ;  /* 0x00000036445a7836 */ /* 0x040fe40000000000 */
[C---:B------:R-:W-:Y:S01]  /*7f80*/  VIADD R92, R68.reuse, 0x39 ;  /* 0x00000039445c7836 */ /* 0x040fe20000000000 */
[C---:B0-----:R-:W-:Y:S01]  /*7f90*/  IADD3 R3, P0, PT, R11.reuse, R0, RZ ;  /* 0x000000000b037210 */ /* 0x041fe20007f1e0ff */
[----:B------:R0:W-:Y:S01]  /*7fa0*/  STL [R1+0x598], R5 ;  /* 0x0005980501007387 */ /* 0x0001e20000100800 */
[----:B------:R-:W-:Y:S01]  /*7fb0*/  VIADD R82, R68, 0x3f ;  /* 0x0000003f44527836 */ /* 0x000fe20000000000 */
[----:B------:R-:W-:Y:S01]  /*7fc0*/  ISETP.GT.U32.AND P2, PT, R6, R71, PT ;  /* 0x000000470600720c */ /* 0x000fe20003f44070 */
[----:B-1----:R-:W-:Y:S01]  /*7fd0*/  @!P1 IMAD.MOV.U32 R8, RZ, RZ, R5 ;  /* 0x000000ffff089224 */ /* 0x002fe200078e0005 */
[----:B------:R-:W1:Y:S01]  /*7fe0*/  LDC R78, c[0x0][0x3a0] ;  /* 0x0000e800ff4e7b82 */ /* 0x000e620000000800 */
[----:B------:R-:W-:Y:S01]  /*7ff0*/  @!P1 IMAD.MOV.U32 R9, RZ, RZ, R12 ;  /* 0x000000ffff099224 */ /* 0x000fe200078e000c */
[----:B0-----:R-:W-:-:S04]  /*8000*/  LEA.HI.X.SX32 R5, R11, R2, 0x1, P0 ;  /* 0x000000020b057211 */ /* 0x001fc800000f0eff */
[----:B------:R0:W3:Y:S02]  /*8010*/  @!P1 LDG.E.U8 R76, desc[UR18][R8.64] ;  /* 0x00000012084c9981 */ /* 0x0000e4000c1e1100 */
[----:B0-----:R-:W-:Y:S02]  /*8020*/  @!P4 IMAD.MOV.U32 R8, RZ, RZ, R3 ;  /* 0x000000ffff08c224 */ /* 0x001fe400078e0003 */
[----:B------:R-:W-:-:S05]  /*8030*/  @!P4 IMAD.MOV.U32 R9, RZ, RZ, R5 ;  /* 0x000000ffff09c224 */ /* 0x000fca00078e0005 */
[----:B------:R0:W4:Y:S01]  /*8040*/  @!P4 LDG.E.U8 R75, desc[UR18][R8.64] ;  /* 0x00000012084bc981 */ /* 0x000122000c1e1100 */
[----:B------:R-:W-:-:S05]  /*8050*/  IABS R22, R80 ;  /* 0x0000005000167213 */ /* 0x000fca0000000000 */
[----:B0-----:R-:W-:-:S04]  /*8060*/  IMAD.HI.U32 R8, R7, R22, RZ ;  /* 0x0000001607087227 */ /* 0x001fc800078e00ff */
[----:B------:R-:W-:-:S04]  /*8070*/  IMAD.MOV R8, RZ, RZ, -R8 ;  /* 0x000000ffff087224 */ /* 0x000fc800078e0a08 */
[----:B------:R-:W-:Y:S02]  /*8080*/  IMAD R22, R6, R8, R22 ;  /* 0x0000000806167224 */ /* 0x000fe400078e0216 */
[----:B------:R-:W-:Y:S01]  /*8090*/  IMAD.HI.U32 R8, R7, R19, RZ ;  /* 0x0000001307087227 */ /* 0x000fe200078e00ff */
[----:B------:R-:W-:-:S03]  /*80a0*/  IABS R16, R90 ;  /* 0x0000005a00107213 */ /* 0x000fc60000000000 */
[----:B------:R-:W-:-:S04]  /*80b0*/  IMAD.MOV R8, RZ, RZ, -R8 ;  /* 0x000000ffff087224 */ /* 0x000fc800078e0a08 */
[----:B------:R-:W-:Y:S02]  /*80c0*/  IMAD R19, R6, R8, R19 ;  /* 0x0000000806137224 */ /* 0x000fe400078e0213 */
[----:B------:R-:W-:Y:S01]  /*80d0*/  IMAD.HI.U32 R8, R7, R16, RZ ;  /* 0x0000001007087227 */ /* 0x000fe200078e00ff */
[----:B------:R0:W-:Y:S03]  /*80e0*/  STL [R1+0x55c], R13 ;  /* 0x00055c0d01007387 */ /* 0x0001e60000100800 */
[----:B------:R-:W-:Y:S01]  /*80f0*/  IMAD.MOV R8, RZ, RZ, -R8 ;  /* 0x000000ffff087224 */ /* 0x000fe200078e0a08 */
[----:B0-----:R-:W-:-:S03]  /*8100*/  IABS R13, R92 ;  /* 0x0000005c000d7213 */ /* 0x001fc60000000000 */
[----:B------:R-:W-:Y:S02]  /*8110*/  IMAD R16, R6, R8, R16 ;  /* 0x0000000806107224 */ /* 0x000fe400078e0210 */
[----:B------:R-:W-:-:S04]  /*8120*/  IMAD.HI.U32 R8, R7, R13, RZ ;  /* 0x0000000d07087227 */ /* 0x000fc800078e00ff */
[----:B------:R-:W-:Y:S01]  /*8130*/  IMAD.MOV R8, RZ, RZ, -R8 ;  /* 0x000000ffff087224 */ /* 0x000fe200078e0a08 */
[----:B------:R-:W-:-:S03]  /*8140*/  ISETP.GT.U32.AND P0, PT, R6, R69, PT ;  /* 0x000000450600720c */ /* 0x000fc60003f04070 */
[----:B------:R-:W-:Y:S01]  /*8150*/  IMAD R13, R6, R8, R13 ;  /* 0x00000008060d7224 */ /* 0x000fe200078e020d */
[----:B------:R-:W-:-:S05]  /*8160*/  IABS R8, R82 ;  /* 0x0000005200087213 */ /* 0x000fca0000000000 */
[----:B------:R-:W-:-:S04]  /*8170*/  IMAD.HI.U32 R72, R7, R8, RZ ;  /* 0x0000000807487227 */ /* 0x000fc800078e00ff */
[----:B------:R-:W-:Y:S02]  /*8180*/  IMAD.MOV R72, RZ, RZ, -R72 ;  /* 0x000000ffff487224 */ /* 0x000fe400078e0a48 */
[----:B------:R-:W-:Y:S01]  /*8190*/  @!P0 IMAD.IADD R69, R69, 0x1, -R6 ;  /* 0x0000000145458824 */ /* 0x000fe200078e0a06 */
[C---:B------:R-:W-:Y:S01]  /*81a0*/  ISETP.GT.U32.AND P0, PT, R6.reuse, R63, PT ;  /* 0x0000003f0600720c */ /* 0x040fe20003f04070 */
[C---:B------:R-:W-:Y:S01]  /*81b0*/  IMAD R8, R6.reuse, R72, R8 ;  /* 0x0000004806087224 */ /* 0x040fe200078e0208 */
[----:B------:R-:W-:-:S04]  /*81c0*/  ISETP.GT.U32.AND P4, PT, R6, R70, PT ;  /* 0x000000460600720c */ /* 0x000fc80003f84070 */
[C---:B------:R-:W-:Y:S02]  /*81d0*/  ISETP.GT.U32.AND P5, PT, R6.reuse, R8, PT ;  /* 0x000000080600720c */ /* 0x040fe40003fa4070 */
[----:B------:R-:W-:-:S05]  /*81e0*/  ISETP.GT.U32.AND P1, PT, R6, R67, PT ;  /* 0x000000430600720c */ /* 0x000fca0003f24070 */
[--C-:B------:R-:W-:Y:S01]  /*81f0*/  @!P0 IMAD.IADD R63, R63, 0x1, -R6.reuse ;  /* 0x000000013f3f8824 */ /* 0x100fe200078e0a06 */
[C---:B------:R-:W-:Y:S01]  /*8200*/  ISETP.GT.U32.AND P0, PT, R6.reuse, R58, PT ;  /* 0x0000003a0600720c */ /* 0x040fe20003f04070 */
[--C-:B------:R-:W-:Y:S01]  /*8210*/  @!P2 IMAD.IADD R71, R71, 0x1, -R6.reuse ;  /* 0x000000014747a824 */ /* 0x100fe200078e0a06 */
[----:B------:R-:W-:Y:S01]  /*8220*/  ISETP.GT.U32.AND P2, PT, R6, R66, PT ;  /* 0x000000420600720c */ /* 0x000fe20003f44070 */
[--C-:B------:R-:W-:Y:S01]  /*8230*/  @!P4 IMAD.IADD R70, R70, 0x1, -R6.reuse ;  /* 0x000000014646c824 */ /* 0x100fe200078e0a06 */
[----:B------:R-:W-:Y:S01]  /*8240*/  ISETP.GT.U32.AND P4, PT, R6, R64, PT ;  /* 0x000000400600720c */ /* 0x000fe20003f84070 */
[--C-:B------:R-:W-:Y:S01]  /*8250*/  @!P5 IMAD.IADD R8, R8, 0x1, -R6.reuse ;  /* 0x000000010808d824 */ /* 0x100fe200078e0a06 */
[C---:B------:R-:W-:Y:S01]  /*8260*/  ISETP.GT.U32.AND P5, PT, R6.reuse, R65, PT ;  /* 0x000000410600720c */ /* 0x040fe20003fa4070 */
[----:B------:R-:W-:Y:S01]  /*8270*/  @!P1 IMAD.IADD R67, R67, 0x1, -R6 ;  /* 0x0000000143439824 */ /* 0x000fe200078e0a06 */
[----:B------:R-:W-:Y:S01]  /*8280*/  ISETP.GT.U32.AND P1, PT, R6, R62, PT ;  /* 0x0000003e0600720c */ /* 0x000fe20003f24070 */
[----:B------:R-:W-:-:S04]  /*8290*/  VIADD R79, R68, 0x2f ;  /* 0x0000002f444f7836 */ /* 0x000fc80000000000 */
[--C-:B------:R-:W-:Y:S01]  /*82a0*/  @!P0 IMAD.IADD R58, R58, 0x1, -R6.reuse ;  /* 0x000000013a3a8824 */ /* 0x100fe200078e0a06 */
[----:B------:R-:W-:Y:S01]  /*82b0*/  ISETP.GT.U32.AND P0, PT, R6, R53, PT ;  /* 0x000000350600720c */ /* 0x000fe20003f04070 */
[--C-:B------:R-:W-:Y:S01]  /*82c0*/  @!P2 IMAD.IADD R66, R66, 0x1, -R6.reuse ;  /* 0x000000014242a824 */ /* 0x100fe200078e0a06 */
[----:B------:R-:W-:Y:S01]  /*82d0*/  ISETP.GT.U32.AND P2, PT, R6, R61, PT ;  /* 0x0000003d0600720c */ /* 0x000fe20003f44070 */
[--C-:B------:R-:W-:Y:S01]  /*82e0*/  @!P4 IMAD.IADD R64, R64, 0x1, -R6.reuse ;  /* 0x000000014040c824 */ /* 0x100fe200078e0a06 */
[C---:B------:R-:W-:Y:S01]  /*82f0*/  ISETP.GT.U32.AND P4, PT, R6.reuse, R59, PT ;  /* 0x0000003b0600720c */ /* 0x040fe20003f84070 */
[--C-:B------:R-:W-:Y:S01]  /*8300*/  @!P5 IMAD.IADD R65, R65, 0x1, -R6.reuse ;  /* 0x000000014141d824 */ /* 0x100fe200078e0a06 */
[----:B------:R-:W-:Y:S01]  /*8310*/  ISETP.GT.U32.AND P5, PT, R6, R60, PT ;  /* 0x0000003c0600720c */ /* 0x000fe20003fa4070 */
[----:B------:R-:W-:Y:S02]  /*8320*/  VIADD R81, R68, 0x31 ;  /* 0x0000003144517836 */ /* 0x000fe40000000000 */
[----:B------:R-:W-:Y:S01]  /*8330*/  @!P1 IMAD.IADD R62, R62, 0x1, -R6 ;  /* 0x000000013e3e9824 */ /* 0x000fe200078e0a06 */
[----:B------:R-:W-:Y:S01]  /*8340*/  ISETP.GT.U32.AND P1, PT, R6, R57, PT ;  /* 0x000000390600720c */ /* 0x000fe20003f24070 */
[----:B------:R-:W-:-:S02]  /*8350*/  VIADD R83, R68, 0x32 ;  /* 0x0000003244537836 */ /* 0x000fc40000000000 */
[--C-:B------:R-:W-:Y:S01]  /*8360*/  @!P0 IMAD.IADD R53, R53, 0x1, -R6.reuse ;  /* 0x0000000135358824 */ /* 0x100fe200078e0a06 */
[----:B------:R-:W-:Y:S01]  /*8370*/  ISETP.GT.U32.AND P0, PT, R6, R48, PT ;  /* 0x000000300600720c */ /* 0x000fe20003f04070 */
[C---:B------:R-:W-:Y:S02]  /*8380*/  VIADD R87, R68.reuse, 0x34 ;  /* 0x0000003444577836 */ /* 0x040fe40000000000 */
[C---:B------:R-:W-:Y:S02]  /*8390*/  VIADD R88, R68.reuse, 0x35 ;  /* 0x0000003544587836 */ /* 0x040fe40000000000 */
[C---:B------:R-:W-:Y:S02]  /*83a0*/  VIADD R89, R68.reuse, 0x37 ;  /* 0x0000003744597836 */ /* 0x040fe40000000000 */
[----:B------:R-:W-:Y:S02]  /*83b0*/  VIADD R91, R68, 0x38 ;  /* 0x00000038445b7836 */ /* 0x000fe40000000000 */
[--C-:B------:R-:W-:Y:S01]  /*83c0*/  @!P2 IMAD.IADD R61, R61, 0x1, -R6.reuse ;  /* 0x000000013d3da824 */ /* 0x100fe200078e0a06 */
[----:B------:R-:W-:Y:S01]  /*83d0*/  ISETP.GT.U32.AND P2, PT, R6, R56, PT ;  /* 0x000000380600720c */ /* 0x000fe20003f44070 */
[--C-:B------:R-:W-:Y:S01]  /*83e0*/  @!P5 IMAD.IADD R60, R60, 0x1, -R6.reuse ;  /* 0x000000013c3cd824 */ /* 0x100fe200078e0a06 */
[C---:B------:R-:W-:Y:S01]  /*83f0*/  ISETP.GT.U32.AND P5, PT, R6.reuse, R55, PT ;  /* 0x000000370600720c */ /* 0x040fe20003fa4070 */
[----:B------:R-:W-:Y:S01]  /*8400*/  @!P4 IMAD.IADD R59, R59, 0x1, -R6 ;  /* 0x000000013b3bc824 */ /* 0x000fe200078e0a06 */
[----:B------:R-:W-:Y:S01]  /*8410*/  ISETP.GT.U32.AND P4, PT, R6, R54, PT ;  /* 0x000000360600720c */ /* 0x000fe20003f84070 */
[----:B------:R-:W-:-:S02]  /*8420*/  VIADD R93, R68, 0x3a ;  /* 0x0000003a445d7836 */ /* 0x000fc40000000000 */
[--C-:B------:R-:W-:Y:S01]  /*8430*/  @!P1 IMAD.IADD R57, R57, 0x1, -R6.reuse ;  /* 0x0000000139399824 */ /* 0x100fe200078e0a06 */
[----:B------:R-:W-:Y:S01]  /*8440*/  ISETP.GT.U32.AND P1, PT, R6, R52, PT ;  /* 0x000000340600720c */ /* 0x000fe20003f24070 */
[C---:B------:R-:W-:Y:S02]  /*8450*/  VIADD R86, R68.reuse, 0x3d ;  /* 0x0000003d44567836 */ /* 0x040fe40000000000 */
[----:B------:R-:W-:Y:S02]  /*8460*/  VIADD R84, R68, 0x3e ;  /* 0x0000003e44547836 */ /* 0x000fe40000000000 */
[--C-:B------:R-:W-:Y:S01]  /*8470*/  @!P0 IMAD.IADD R48, R48, 0x1, -R6.reuse ;  /* 0x0000000130308824 */ /* 0x100fe200078e0a06 */
[----:B------:R-:W-:Y:S01]  /*8480*/  ISETP.GT.U32.AND P0, PT, R6, R43, PT ;  /* 0x0000002b0600720c */ /* 0x000fe20003f04070 */
[--C-:B------:R-:W-:Y:S01]  /*8490*/  @!P2 IMAD.IADD R56, R56, 0x1, -R6.reuse ;  /* 0x000000013838a824 */ /* 0x100fe200078e0a06 */
[C---:B------:R-:W-:Y:S01]  /*84a0*/  ISETP.GT.U32.AND P2, PT, R6.reuse, R51, PT ;  /* 0x000000330600720c */ /* 0x040fe20003f44070 */
[--C-:B------:R-:W-:Y:S01]  /*84b0*/  @!P5 IMAD.IADD R55, R55, 0x1, -R6.reuse ;  /* 0x000000013737d824 */ /* 0x100fe200078e0a06 */
[----:B------:R-:W-:Y:S01]  /*84c0*/  ISETP.GT.U32.AND P5, PT, R6, R50, PT ;  /* 0x000000320600720c */ /* 0x000fe20003fa4070 */
[--C-:B------:R-:W-:Y:S01]  /*84d0*/  @!P4 IMAD.IADD R54, R54, 0x1, -R6.reuse ;  /* 0x000000013636c824 */ /* 0x100fe200078e0a06 */
[----:B------:R-:W-:Y:S01]  /*84e0*/  ISETP.GT.U32.AND P4, PT, R6, R49, PT ;  /* 0x000000310600720c */ /* 0x000fe20003f84070 */
[----:B------:R-:W-:Y:S01]  /*84f0*/  @!P1 IMAD.IADD R52, R52, 0x1, -R6 ;  /* 0x0000000134349824 */ /* 0x000fe200078e0a06 */
[----:B------:R-:W-:-:S02]  /*8500*/  ISETP.GT.U32.AND P1, PT, R6, R47, PT ;  /* 0x0000002f0600720c */ /* 0x000fc40003f24070 */
[----:B------:R-:W-:-:S03]  /*8510*/  IABS R23, R79 ;  /* 0x0000004f00177213 */ /* 0x000fc60000000000 */
[--C-:B------:R-:W-:Y:S01]  /*8520*/  @!P0 IMAD.IADD R43, R43, 0x1, -R6.reuse ;  /* 0x000000012b2b8824 */ /* 0x100fe200078e0a06 */
[C---:B------:R-:W-:Y:S01]  /*8530*/  ISETP.GT.U32.AND P0, PT, R6.reuse, R38, PT ;  /* 0x000000260600720c */ /* 0x040fe20003f04070 */
[--C-:B------:R-:W-:Y:S01]  /*8540*/  @!P2 IMAD.IADD R51, R51, 0x1, -R6.reuse ;  /* 0x000000013333a824 */ /* 0x100fe200078e0a06 */
[----:B------:R-:W-:Y:S01]  /*8550*/  ISETP.GT.U32.AND P2, PT, R6, R46, PT ;  /* 0x0000002e0600720c */ /* 0x000fe20003f44070 */
[--C-:B------:R-:W-:Y:S01]  /*8560*/  @!P5 IMAD.IADD R50, R50, 0x1, -R6.reuse ;  /* 0x000000013232d824 */ /* 0x100fe200078e0a06 */
[C---:B------:R-:W-:Y:S01]  /*8570*/  ISETP.GT.U32.AND P5, PT, R6.reuse, R45, PT ;  /* 0x0000002d0600720c */ /* 0x040fe20003fa4070 */
[--C-:B------:R-:W-:Y:S01]  /*8580*/  @!P4 IMAD.IADD R49, R49, 0x1, -R6.reuse ;  /* 0x000000013131c824 */ /* 0x100fe200078e0a06 */
[C---:B------:R-:W-:Y:S01]  /*8590*/  ISETP.GT.U32.AND P4, PT, R6.reuse, R44, PT ;  /* 0x0000002c0600720c */ /* 0x040fe20003f84070 */
[----:B------:R-:W-:Y:S01]  /*85a0*/  @!P1 IMAD.IADD R47, R47, 0x1, -R6 ;  /* 0x000000012f2f9824 */ /* 0x000fe200078e0a06 */
[----:B------:R-:W-:Y:S02]  /*85b0*/  ISETP.GT.U32.AND P1, PT, R6, R42, PT ;  /* 0x0000002a0600720c */ /* 0x000fe40003f24070 */
[----:B------:R-:W-:-:S03]  /*85c0*/  IABS R21, R81 ;  /* 0x0000005100157213 */ /* 0x000fc60000000000 */
[----:B------:R-:W-:Y:S01]  /*85d0*/  @!P0 IMAD.IADD R38, R38, 0x1, -R6 ;  /* 0x0000000126268824 */ /* 0x000fe200078e0a06 */
[----:B------:R-:W-:Y:S01]  /*85e0*/  ISETP.GT.U32.AND P0, PT, R6, R33, PT ;  /* 0x000000210600720c */ /* 0x000fe20003f04070 */
[----:B------:R-:W-:Y:S01]  /*85f0*/  IMAD.HI.U32 R9, R7, R21, RZ ;  /* 0x0000001507097227 */ /* 0x000fe200078e00ff */
[----:B------:R-:W-:-:S03]  /*8600*/  IABS R18, R87 ;  /* 0x0000005700127213 */ /* 0x000fc60000000000 */
[--C-:B------:R-:W-:Y:S01]  /*8610*/  @!P2 IMAD.IADD R46, R46, 0x1, -R6.reuse ;  /* 0x000000012e2ea824 */ /* 0x100fe200078e0a06 */
[C---:B------:R-:W-:Y:S01]  /*8620*/  ISETP.GT.U32.AND P2, PT, R6.reuse, R41, PT ;  /* 0x000000290600720c */ /* 0x040fe20003f44070 */
[--C-:B------:R-:W-:Y:S01]  /*8630*/  @!P5 IMAD.IADD R45, R45, 0x1, -R6.reuse ;  /* 0x000000012d2dd824 */ /* 0x100fe200078e0a06 */
[----:B------:R-:W-:Y:S01]  /*8640*/  ISETP.GT.U32.AND P5, PT, R6, R40, PT ;  /* 0x000000280600720c */ /* 0x000fe20003fa4070 */
[----:B------:R-:W-:Y:S01]  /*8650*/  @!P4 IMAD.IADD R44, R44, 0x1, -R6 ;  /* 0x000000012c2cc824 */ /* 0x000fe200078e0a06 */
[----:B------:R-:W-:Y:S01]  /*8660*/  ISETP.GT.U32.AND P4, PT, R6, R39, PT ;  /* 0x000000270600720c */ /* 0x000fe20003f84070 */
[----:B------:R-:W-:-:S04]  /*8670*/  IMAD.HI.U32 R10, R7, R23, RZ ;  /* 0x00000017070a7227 */ /* 0x000fc800078e00ff */
[----:B------:R-:W-:Y:S02]  /*8680*/  IMAD.MOV R9, RZ, RZ, -R9 ;  /* 0x000000ffff097224 */ /* 0x000fe400078e0a09 */
[----:B------:R-:W-:Y:S01]  /*8690*/  @!P1 IMAD.IADD R42, R42, 0x1, -R6 ;  /* 0x000000012a2a9824 */ /* 0x000fe200078e0a06 */
[C---:B------:R-:W-:Y:S01]  /*86a0*/  ISETP.GT.U32.AND P1, PT, R6.reuse, R37, PT ;  /* 0x000000250600720c */ /* 0x040fe20003f24070 */
[----:B------:R-:W-:Y:S01]  /*86b0*/  IMAD.MOV R10, RZ, RZ, -R10 ;  /* 0x000000ffff0a7224 */ /* 0x000fe200078e0a0a */
[----:B------:R-:W-:Y:S01]  /*86c0*/  IABS R20, R83 ;  /* 0x0000005300147213 */ /* 0x000fe20000000000 */
[----:B------:R-:W-:Y:S02]  /*86d0*/  IMAD R21, R6, R9, R21 ;  /* 0x0000000906157224 */ /* 0x000fe400078e0215 */
[----:B------:R-:W-:Y:S01]  /*86e0*/  IMAD.HI.U32 R9, R7, R18, RZ ;  /* 0x0000001207097227 */ /* 0x000fe200078e00ff */
[----:B------:R-:W-:-:S03]  /*86f0*/  IABS R15, R89 ;  /* 0x00000059000f7213 */ /* 0x000fc60000000000 */
[----:B------:R-:W-:Y:S01]  /*8700*/  @!P0 IMAD.IADD R33, R33, 0x1, -R6 ;  /* 0x0000000121218824 */ /* 0x000fe200078e0a06 */
[C---:B------:R-:W-:Y:S01]  /*8710*/  ISETP.GT.U32.AND P0, PT, R6.reuse, R28, PT ;  /* 0x0000001c0600720c */ /* 0x040fe20003f04070 */
[----:B------:R-:W-:Y:S02]  /*8720*/  IMAD R23, R6, R10, R23 ;  /* 0x0000000a06177224 */ /* 0x000fe400078e0217 */
[----:B------:R-:W-:-:S04]  /*8730*/  IMAD.HI.U32 R10, R7, R20, RZ ;  /* 0x00000014070a7227 */ /* 0x000fc800078e00ff */
[----:B------:R-:W-:Y:S01]  /*8740*/  IMAD.MOV R9, RZ, RZ, -R9 ;  /* 0x000000ffff097224 */ /* 0x000fe200078e0a09 */
[----:B--2---:R-:W-:Y:S04]  /*8750*/  STL [R1+0x8c4], R77 ;  /* 0x0008c44d01007387 */ /* 0x004fe80000100800 */
[----:B------:R-:W-:Y:S04]  /*8760*/  STL [R1+0x594], R12 ;  /* 0x0005940c01007387 */ /* 0x000fe80000100800 */
[----:B------:R-:W-:Y:S04]  /*8770*/  STL [R1+0x73c], R79 ;  /* 0x00073c4f01007387 */ /* 0x000fe80000100800 */
[----:B------:R-:W-:Y:S04]  /*8780*/  STL [R1+0x8c8], R79 ;  /* 0x0008c84f01007387 */ /* 0x000fe80000100800 */
[----:B---3--:R-:W-:Y:S04]  /*8790*/  STL [R1+0x8cc], R76 ;  /* 0x0008cc4c01007387 */ /* 0x008fe80000100800 */
[----:B------:R-:W-:Y:S04]  /*87a0*/  STL [R1+0x5d0], R3 ;  /* 0x0005d00301007387 */ /* 0x000fe80000100800 */
[----:B------:R0:W-:Y:S04]  /*87b0*/  STL [R1+0x5cc], R5 ;  /* 0x0005cc0501007387 */ /* 0x0001e80000100800 */
[----:B------:R-:W-:Y:S04]  /*87c0*/  STL [R1+0x738], R80 ;  /* 0x0007385001007387 */ /* 0x000fe80000100800 */
[----:B------:R-:W-:Y:S04]  /*87d0*/  STL [R1+0x734], R81 ;  /* 0x0007345101007387 */ /* 0x000fe80000100800 */
[----:B----4-:R-:W-:Y:S04]  /*87e0*/  STL [R1+0x8d0], R75 ;  /* 0x0008d04b01007387 */ /* 0x010fe80000100800 */
[----:B------:R-:W-:Y:S04]  /*87f0*/  STL [R1+0x730], R83 ;  /* 0x0007305301007387 */ /* 0x000fe80000100800 */
[----:B------:R2:W-:Y:S04]  /*8800*/  STL [R1+0x8d4], R80 ;  /* 0x0008d45001007387 */ /* 0x0005e80000100800 */
[----:B------:R-:W-:Y:S01]  /*8810*/  STL [R1+0x8d8], R81 ;  /* 0x0008d85101007387 */ /* 0x000fe20000100800 */
[----:B0-----:R-:W-:-:S03]  /*8820*/  VIADD R5, R68, 0x3b ;  /* 0x0000003b44057836 */ /* 0x001fc60000000000 */
[----:B------:R-:W-:Y:S01]  /*8830*/  STL [R1+0x72c], R85 ;  /* 0x00072c5501007387 */ /* 0x000fe20000100800 */
[----:B------:R-:W-:-:S03]  /*8840*/  VIADD R3, R68, 0x3c ;  /* 0x0000003c44037836 */ /* 0x000fc60000000000 */
        /* <DEDUP_REMOVED lines=12> */
[----:B--2---:R-:W2:Y:S04]  /*8910*/  LDL R80, [R1+0x740] ;  /* 0x0007400001507983 */ /* 0x004ea80000100800 */
[----:B------:R-:W3:Y:S04]  /*8920*/  LDL R75, [R1+0x750] ;  /* 0x00075000014b7983 */ /* 0x000ee80000100800 */
[----:B------:R-:W4:Y:S04]  /*8930*/  LDL R76, [R1+0x754] ;  /* 0x00075400014c7983 */ /* 0x000f280000100800 */
[----:B------:R-:W2:Y:S01]  /*8940*/  LDL R79, [R1+0x758] ;  /* 0x00075800014f7983 */ /* 0x000ea20000100800 */
[--C-:B------:R-:W-:Y:S01]  /*8950*/  @!P2 IMAD.IADD R41, R41, 0x1, -R6.reuse ;  /* 0x000000012929a824 */ /* 0x100fe200078e0a06 */
[----:B------:R-:W-:Y:S01]  /*8960*/  IABS R17, R88 ;  /* 0x0000005800117213 */ /* 0x000fe20000000000 */
[--C-:B------:R-:W-:Y:S01]  /*8970*/  @!P5 IMAD.IADD R40, R40, 0x1, -R6.reuse ;  /* 0x000000012828d824 */ /* 0x100fe200078e0a06 */
[C---:B------:R-:W-:Y:S01]  /*8980*/  ISETP.GT.U32.AND P2, PT, R6.reuse, R36, PT ;  /* 0x000000240600720c */ /* 0x040fe20003f44070 */
[----:B------:R-:W-:Y:S01]  /*8990*/  @!P4 IMAD.IADD R39, R39, 0x1, -R6 ;  /* 0x000000012727c824 */ /* 0x000fe200078e0a06 */
[C---:B------:R-:W-:Y:S01]  /*89a0*/  ISETP.GT.U32.AND P5, PT, R6.reuse, R35, PT ;  /* 0x000000230600720c */ /* 0x040fe20003fa4070 */
[----:B------:R-:W-:Y:S01]  /*89b0*/  IMAD.MOV R10, RZ, RZ, -R10 ;  /* 0x000000ffff0a7224 */ /* 0x000fe200078e0a0a */
[C---:B------:R-:W-:Y:S01]  /*89c0*/  ISETP.GT.U32.AND P4, PT, R6.reuse, R34, PT ;  /* 0x000000220600720c */ /* 0x040fe20003f84070 */
[----:B------:R-:W-:-:S02]  /*89d0*/  IMAD R18, R6, R9, R18 ;  /* 0x0000000906127224 */ /* 0x000fc400078e0212 */
[----:B------:R-:W-:Y:S01]  /*89e0*/  IMAD.HI.U32 R9, R7, R15, RZ ;  /* 0x0000000f07097227 */ /* 0x000fe200078e00ff */
[----:B------:R-:W-:-:S03]  /*89f0*/  IABS R12, R93 ;  /* 0x0000005d000c7213 */ /* 0x000fc60000000000 */
[----:B------:R-:W-:Y:S01]  /*8a00*/  @!P1 IMAD.IADD R37, R37, 0x1, -R6 ;  /* 0x0000000125259824 */ /* 0x000fe200078e0a06 */
[C---:B------:R-:W-:Y:S01]  /*8a10*/  ISETP.GT.U32.AND P1, PT, R6.reuse, R32, PT ;  /* 0x000000200600720c */ /* 0x040fe20003f24070 */
[----:B------:R-:W-:Y:S02]  /*8a20*/  IMAD R20, R6, R10, R20 ;  /* 0x0000000a06147224 */ /* 0x000fe400078e0214 */
[----:B------:R-:W-:-:S04]  /*8a30*/  IMAD.HI.U32 R10, R7, R17, RZ ;  /* 0x00000011070a7227 */ /* 0x000fc800078e00ff */
[----:B------:R-:W-:Y:S01]  /*8a40*/  IMAD.MOV R9, RZ, RZ, -R9 ;  /* 0x000000ffff097224 */ /* 0x000fe200078e0a09 */
[----:B------:R-:W-:Y:S01]  /*8a50*/  IABS R14, R91 ;  /* 0x0000005b000e7213 */ /* 0x000fe20000000000 */
[----:B------:R-:W-:Y:S01]  /*8a60*/  @!P0 IMAD.IADD R28, R28, 0x1, -R6 ;  /* 0x000000011c1c8824 */ /* 0x000fe200078e0a06 */
[C---:B------:R-:W-:Y:S01]  /*8a70*/  ISETP.GT.U32.AND P0, PT, R6.reuse, R23, PT ;  /* 0x000000170600720c */ /* 0x040fe20003f04070 */
[----:B------:R-:W-:Y:S02]  /*8a80*/  IMAD.MOV R10, RZ, RZ, -R10 ;  /* 0x000000ffff0a7224 */ /* 0x000fe400078e0a0a */
[----:B------:R-:W-:Y:S02]  /*8a90*/  IMAD R15, R6, R9, R15 ;  /* 0x00000009060f7224 */ /* 0x000fe400078e020f */
[----:B------:R-:W-:-:S04]  /*8aa0*/  IMAD.HI.U32 R9, R7, R12, RZ ;  /* 0x0000000c07097227 */ /* 0x000fc800078e00ff */
[----:B------:R-:W-:Y:S02]  /*8ab0*/  IMAD R17, R6, R10, R17 ;  /* 0x0000000a06117224 */ /* 0x000fe400078e0211 */
[--C-:B------:R-:W-:Y:S01]  /*8ac0*/  @!P2 IMAD.IADD R36, R36, 0x1, -R6.reuse ;  /* 0x000000012424a824 */ /* 0x100fe200078e0a06 */
[C---:B------:R-:W-:Y:S01]  /*8ad0*/  ISETP.GT.U32.AND P2, PT, R6.reuse, R31, PT ;  /* 0x0000001f0600720c */ /* 0x040fe20003f44070 */
[--C-:B------:R-:W-:Y:S01]  /*8ae0*/  @!P5 IMAD.IADD R35, R35, 0x1, -R6.reuse ;  /* 0x000000012323d824 */ /* 0x100fe200078e0a06 */
[----:B------:R-:W-:Y:S01]  /*8af0*/  ISETP.GT.U32.AND P5, PT, R6, R30, PT ;  /* 0x0000001e0600720c */ /* 0x000fe20003fa4070 */
[----:B------:R-:W-:Y:S01]  /*8b00*/  @!P4 IMAD.IADD R34, R34, 0x1, -R6 ;  /* 0x000000012222c824 */ /* 0x000fe200078e0a06 */
[----:B------:R-:W-:Y:S01]  /*8b10*/  ISETP.GT.U32.AND P4, PT, R6, R29, PT ;  /* 0x0000001d0600720c */ /* 0x000fe20003f84070 */
[----:B------:R-:W-:-:S04]  /*8b20*/  IMAD.HI.U32 R10, R7, R14, RZ ;  /* 0x0000000e070a7227 */ /* 0x000fc800078e00ff */
[----:B------:R-:W-:Y:S01]  /*8b30*/  IMAD.MOV R9, RZ, RZ, -R9 ;  /* 0x000000ffff097224 */ /* 0x000fe200078e0a09 */
[----:B------:R-:W-:Y:S01]  /*8b40*/  IABS R11, R5 ;  /* 0x00000005000b7213 */ /* 0x000fe20000000000 */
[----:B------:R-:W-:Y:S01]  /*8b50*/  @!P1 IMAD.IADD R32, R32, 0x1, -R6 ;  /* 0x0000000120209824 */ /* 0x000fe200078e0a06 */
[C---:B------:R-:W-:Y:S01]  /*8b60*/  ISETP.GT.U32.AND P1, PT, R6.reuse, R27, PT ;  /* 0x0000001b0600720c */ /* 0x040fe20003f24070 */
[----:B------:R-:W-:Y:S02]  /*8b70*/  IMAD.MOV R10, RZ, RZ, -R10 ;  /* 0x000000ffff0a7224 */ /* 0x000fe400078e0a0a */
[C---:B------:R-:W-:Y:S01]  /*8b80*/  IMAD R12, R6.reuse, R9, R12 ;  /* 0x00000009060c7224 */ /* 0x040fe200078e020c */
[----:B------:R-:W-:Y:S01]  /*8b90*/  IABS R9, R86 ;  /* 0x0000005600097213 */ /* 0x000fe20000000000 */
[C---:B------:R-:W-:Y:S02]  /*8ba0*/  IMAD R14, R6.reuse, R10, R14 ;  /* 0x0000000a060e7224 */ /* 0x040fe400078e020e */
[----:B------:R-:W-:Y:S01]  /*8bb0*/  @!P0 IMAD.IADD R23, R23, 0x1, -R6 ;  /* 0x0000000117178824 */ /* 0x000fe200078e0a06 */
[----:B------:R-:W-:Y:S01]  /*8bc0*/  ISETP.GT.U32.AND P0, PT, R6, R18, PT ;  /* 0x000000120600720c */ /* 0x000fe20003f04070 */
[----:B------:R-:W-:-:S04]  /*8bd0*/  IMAD.HI.U32 R10, R7, R11, RZ ;  /* 0x0000000b070a7227 */ /* 0x000fc800078e00ff */
[----:B------:R-:W-:-:S04]  /*8be0*/  IMAD.HI.U32 R72, R7, R9, RZ ;  /* 0x0000000907487227 */ /* 0x000fc800078e00ff */
[----:B------:R-:W-:Y:S02]  /*8bf0*/  IMAD.MOV R10, RZ, RZ, -R10 ;  /* 0x000000ffff0a7224 */ /* 0x000fe400078e0a0a */
[--C-:B------:R-:W-:Y:S01]  /*8c00*/  @!P2 IMAD.IADD R31, R31, 0x1, -R6.reuse ;  /* 0x000000011f1fa824 */ /* 0x100fe200078e0a06 */
[----:B------:R-:W-:Y:S01]  /*8c10*/  ISETP.GT.U32.AND P2, PT, R6, R26, PT ;  /* 0x0000001a0600720c */ /* 0x000fe20003f44070 */
[--C-:B------:R-:W-:Y:S01]  /*8c20*/  @!P5 IMAD.IADD R30, R30, 0x1, -R6.reuse ;  /* 0x000000011e1ed824 */ /* 0x100fe200078e0a06 */
[C---:B------:R-:W-:Y:S01]  /*8c30*/  ISETP.GT.U32.AND P5, PT, R6.reuse, R25, PT ;  /* 0x000000190600720c */ /* 0x040fe20003fa4070 */
[----:B------:R-:W-:Y:S01]  /*8c40*/  @!P4 IMAD.IADD R29, R29, 0x1, -R6 ;  /* 0x000000011d1dc824 */ /* 0x000fe200078e0a06 */
[C---:B------:R-:W-:Y:S01]  /*8c50*/  ISETP.GT.U32.AND P4, PT, R6.reuse, R24, PT ;  /* 0x000000180600720c */ /* 0x040fe20003f84070 */
[----:B------:R-:W-:Y:S02]  /*8c60*/  IMAD.MOV R72, RZ, RZ, -R72 ;  /* 0x000000ffff487224 */ /* 0x000fe400078e0a48 */
[C---:B------:R-:W-:Y:S01]  /*8c70*/  IMAD R11, R6.reuse, R10, R11 ;  /* 0x0000000a060b7224 */ /* 0x040fe200078e020b */
[----:B------:R-:W-:Y:S01]  /*8c80*/  IABS R10, R3 ;  /* 0x00000003000a7213 */ /* 0x000fe20000000000 */
[--C-:B------:R-:W-:Y:S01]  /*8c90*/  @!P1 IMAD.IADD R27, R27, 0x1, -R6.reuse ;  /* 0x000000011b1b9824 */ /* 0x100fe200078e0a06 */
[C---:B------:R-:W-:Y:S01]  /*8ca0*/  ISETP.GT.U32.AND P1, PT, R6.reuse, R22, PT ;  /* 0x000000160600720c */ /* 0x040fe20003f24070 */
[----:B------:R-:W-:Y:S01]  /*8cb0*/  IMAD R9, R6, R72, R9 ;  /* 0x0000004806097224 */ /* 0x000fe200078e0209 */
[----:B------:R-:W-:Y:S01]  /*8cc0*/  IABS R72, R84 ;  /* 0x0000005400487213 */ /* 0x000fe20000000000 */
[----:B------:R-:W-:Y:S01]  /*8cd0*/  @!P0 IMAD.IADD R18, R18, 0x1, -R6 ;  /* 0x0000000112128824 */ /* 0x000fe200078e0a06 */
[----:B------:R-:W-:Y:S01]  /*8ce0*/  ISETP.GT.U32.AND P0, PT, R6, R13, PT ;  /* 0x0000000d0600720c */ /* 0x000fe20003f04070 */
[----:B------:R-:W-:-:S04]  /*8cf0*/  IMAD.HI.U32 R73, R7, R10, RZ ;  /* 0x0000000a07497227 */ /* 0x000fc800078e00ff */
[----:B------:R-:W-:-:S04]  /*8d00*/  IMAD.HI.U32 R7, R7, R72, RZ ;  /* 0x0000004807077227 */ /* 0x000fc800078e00ff */
[--C-:B------:R-:W-:Y:S01]  /*8d10*/  @!P2 IMAD.IADD R26, R26, 0x1, -R6.reuse ;  /* 0x000000011a1aa824 */ /* 0x100fe200078e0a06 */
[C---:B------:R-:W-:Y:S01]  /*8d20*/  ISETP.GT.U32.AND P2, PT, R6.reuse, R21, PT ;  /* 0x000000150600720c */ /* 0x040fe20003f44070 */
[--C-:B------:R-:W-:Y:S01]  /*8d30*/  @!P5 IMAD.IADD R25, R25, 0x1, -R6.reuse ;  /* 0x000000011919d824 */ /* 0x100fe200078e0a06 */
[----:B------:R-:W-:Y:S01]  /*8d40*/  ISETP.GT.U32.AND P5, PT, R6, R20, PT ;  /* 0x000000140600720c */ /* 0x000fe20003fa4070 */
[--C-:B------:R-:W-:Y:S01]  /*8d50*/  @!P4 IMAD.IADD R24, R24, 0x1, -R6.reuse ;  /* 0x000000011818c824 */ /* 0x100fe200078e0a06 */
[----:B------:R-:W-:Y:S01]  /*8d60*/  ISETP.GT.U32.AND P4, PT, R6, R19, PT ;  /* 0x000000130600720c */ /* 0x000fe20003f84070 */
[----:B------:R-:W-:Y:S02]  /*8d70*/  IMAD.MOV R7, RZ, RZ, -R7 ;  /* 0x000000ffff077224 */ /* 0x000fe400078e0a07 */
[----:B------:R-:W-:Y:S01]  /*8d80*/  @!P1 IMAD.IADD R22, R22, 0x1, -R6 ;  /* 0x0000000116169824 */ /* 0x000fe200078e0a06 */
[C---:B------:R-:W-:Y:S01]  /*8d90*/  ISETP.GT.U32.AND P1, PT, R6.reuse, R17, PT ;  /* 0x000000110600720c */ /* 0x040fe20003f24070 */
[----:B------:R-:W-:-:S02]  /*8da0*/  IMAD R7, R6, R7, R72 ;  /* 0x0000000706077224 */ /* 0x000fc400078e0248 */
[----:B------:R-:W-:-:S03]  /*8db0*/  @!P0 IMAD.IADD R13, R13, 0x1, -R6 ;  /* 0x000000010d0d8824 */ /* 0x000fc600078e0a06 */
        /* <DEDUP_REMOVED lines=8> */
[----:B------:R-:W-:Y:S01]  /*8e40*/  ISETP.GT.U32.AND P1, PT, R6, R12, PT ;  /* 0x0000000c0600720c */ /* 0x000fe20003f24070 */
[----:B------:R-:W-:-:S04]  /*8e50*/  IMAD.MOV R73, RZ, RZ, -R73 ;  /* 0x000000ffff497224 */ /* 0x000fc800078e0a49 */
[----:B------:R-:W-:Y:S01]  /*8e60*/  @!P0 IMAD.IADD R7, R7, 0x1, -R6 ;  /* 0x0000000107078824 */ /* 0x000fe200078e0a06 */
[C---:B------:R-:W-:Y:S01]  /*8e70*/  ISETP.GT.U32.AND P0, PT, R6.reuse, R67, PT ;  /* 0x000000430600720c */ /* 0x040fe20003f04070 */
[----:B------:R-:W-:Y:S02]  /*8e80*/  IMAD R10, R6, R73, R10 ;  /* 0x00000049060a7224 */ /* 0x000fe400078e020a */
[--C-:B------:R-:W-:Y:S01]  /*8e90*/  @!P2 IMAD.IADD R16, R16, 0x1, -R6.reuse ;  /* 0x000000011010a824 */ /* 0x100fe200078e0a06 */
[C---:B------:R-:W-:Y:S01]  /*8ea0*/  ISETP.GT.U32.AND P2, PT, R6.reuse, R11, PT ;  /* 0x0000000b0600720c */ /* 0x040fe20003f44070 */
[--C-:B------:R-:W-:Y:S01]  /*8eb0*/  @!P5 IMAD.IADD R15, R15, 0x1, -R6.reuse ;  /* 0x000000010f0fd824 */ /* 0x100fe200078e0a06 */
[----:B------:R-:W-:Y:S01]  /*8ec0*/  ISETP.GT.U32.AND P5, PT, R6, R10, PT ;  /* 0x0000000a0600720c */ /* 0x000fe20003fa4070 */
[--C-:B------:R-:W-:Y:S01]  /*8ed0*/  @!P4 IMAD.IADD R14, R14, 0x1, -R6.reuse ;  /* 0x000000010e0ec824 */ /* 0x100fe200078e0a06 */
[----:B------:R-:W-:Y:S01]  /*8ee0*/  ISETP.GT.U32.AND P4, PT, R6, R9, PT ;  /* 0x000000090600720c */ /* 0x000fe20003f84070 */
[----:B------:R-:W-:Y:S01]  /*8ef0*/  @!P1 IMAD.IADD R12, R12, 0x1, -R6 ;  /* 0x000000010c0c9824 */ /* 0x000fe200078e0a06 */
[----:B------:R-:W-:-:S03]  /*8f00*/  ISETP.GT.U32.AND P1, PT, R6, R71, PT ;  /* 0x000000470600720c */ /* 0x000fc60003f24070 */
[----:B------:R-:W-:Y:S01]  /*8f10*/  @!P0 IMAD.IADD R67, R67, 0x1, -R6 ;  /* 0x0000000143438824 */ /* 0x000fe200078e0a06 */
[----:B------:R-:W-:-:S03]  /*8f20*/  ISETP.GT.U32.AND P0, PT, R6, R62, PT ;  /* 0x0000003e0600720c */ /* 0x000fc60003f04070 */
[--C-:B------:R-:W-:Y:S01]  /*8f30*/  @!P2 IMAD.IADD R11, R11, 0x1, -R6.reuse ;  /* 0x000000010b0ba824 */ /* 0x100fe200078e0a06 */
[----:B------:R-:W-:Y:S01]  /*8f40*/  ISETP.GT.U32.AND P2, PT, R6, R8, PT ;  /* 0x000000080600720c */ /* 0x000fe20003f44070 */
[--C-:B------:R-:W-:Y:S01]  /*8f50*/  @!P5 IMAD.IADD R10, R10, 0x1, -R6.reuse ;  /* 0x000000010a0ad824 */ /* 0x100fe200078e0a06 */
[C---:B------:R-:W-:Y:S01]  /*8f60*/  ISETP.GT.U32.AND P5, PT, R6.reuse, R70, PT ;  /* 0x000000460600720c */ /* 0x040fe20003fa4070 */
[--C-:B------:R-:W-:Y:S01]  /*8f70*/  @!P4 IMAD.IADD R9, R9, 0x1, -R6.reuse ;  /* 0x000000010909c824 */ /* 0x100fe200078e0a06 */
[C---:B------:R-:W-:Y:S01]  /*8f80*/  ISETP.GT.U32.AND P4, PT, R6.reuse, R69, PT ;  /* 0x000000450600720c */ /* 0x040fe20003f84070 */
        /* <DEDUP_REMOVED lines=90> */
[--C-:B------:R-:W-:Y:S01]  /*9530*/  @!P1 IMAD.IADD R26, R26, 0x1, -R6.reuse ;  /* 0x000000011a1a9824 */ /* 0x100fe200078e0a06 */
[----:B------:R-:W-:Y:S01]  /*9540*/  ISETP.GT.U32.AND P1, PT, R6, R21, PT ;  /* 0x000000150600720c */ /* 0x000fe20003f24070 */
[----:B-1----:R-:W-:Y:S02]  /*9550*/  VIADD R72, R78, 0xffffff99 ;  /* 0xffffff994e487836 */ /* 0x002fe40000000000 */
[----:B------:R-:W-:-:S03]  /*9560*/  @!P0 IMAD.IADD R17, R17, 0x1, -R6 ;  /* 0x0000000111118824 */ /* 0x000fc600078e0a06 */
[----:B------:R-:W-:Y:S01]  /*9570*/  ISETP.GE.U32.AND P0, PT, R72, 0x7fffff1a, PT ;  /* 0x7fffff1a4800780c */ /* 0x000fe20003f06070 */
[----:B------:R-:W-:Y:S02]  /*9580*/  IMAD R72, R4, 0x66, RZ ;  /* 0x0000006604487824 */ /* 0x000fe400078e02ff */
[--C-:B------:R-:W-:Y:S01]  /*9590*/  @!P2 IMAD.IADD R25, R25, 0x1, -R6.reuse ;  /* 0x000000011919a824 */ /* 0x100fe200078e0a06 */
[----:B------:R-:W-:Y:S01]  /*95a0*/  ISETP.GT.U32.AND P2, PT, R6, R20, PT ;  /* 0x000000140600720c */ /* 0x000fe20003f44070 */
[--C-:B------:R-:W-:Y:S01]  /*95b0*/  @!P5 IMAD.IADD R24, R24, 0x1, -R6.reuse ;  /* 0x000000011818d824 */ /* 0x100fe200078e0a06 */
[C---:B------:R-:W-:Y:S01]  /*95c0*/  ISETP.GT.U32.AND P5, PT, R6.reuse, R19, PT ;  /* 0x000000130600720c */ /* 0x040fe20003fa4070 */
[--C-:B------:R-:W-:Y:S01]  /*95d0*/  @!P4 IMAD.IADD R23, R23, 0x1, -R6.reuse ;  /* 0x000000011717c824 */ /* 0x100fe200078e0a06 */
[----:B------:R-:W-:Y:S02]  /*95e0*/  ISETP.GT.U32.AND P4, PT, R6, R18, PT ;  /* 0x000000120600720c */ /* 0x000fe40003f84070 */
[----:B------:R-:W-:Y:S01]  /*95f0*/  IADD3 R73, P6, PT, R72, R0, RZ ;  /* 0x0000000048497210 */ /* 0x000fe20007fde0ff */
[----:B------:R-:W-:Y:S01]  /*9600*/  @!P1 IMAD.IADD R21, R21, 0x1, -R6 ;  /* 0x0000000115159824 */ /* 0x000fe200078e0a06 */
[----:B------:R-:W-:-:S02]  /*9610*/  ISETP.GT.U32.AND P1, PT, R6, R16, PT ;  /* 0x000000100600720c */ /* 0x000fc40003f24070 */
[----:B------:R-:W-:Y:S01]  /*9620*/  LEA.HI.X.SX32 R77, R72, R2, 0x1, P6 ;  /* 0x00000002484d7211 */ /* 0x000fe200030f0eff */
[----:B------:R0:W-:Y:S01]  /*9630*/  STL [R1+0x488], R73 ;  /* 0x0004884901007387 */ /* 0x0001e20000100800 */
[----:B------:R-:W-:Y:S01]  /*9640*/  PRMT R74, RZ, 0x7610, R74 ;  /* 0x00007610ff4a7816 */ /* 0x000fe2000000004a */
[----:B------:R-:W-:Y:S02]  /*9650*/  @!P0 IMAD.MOV.U32 R72, RZ, RZ, R73 ;  /* 0x000000ffff488224 */ /* 0x000fe400078e0049 */
[--C-:B------:R-:W-:Y:S01]  /*9660*/  @!P2 IMAD.IADD R20, R20, 0x1, -R6.reuse ;  /* 0x000000011414a824 */ /* 0x100fe200078e0a06 */
[C---:B------:R-:W-:Y:S01]  /*9670*/  ISETP.GT.U32.AND P2, PT, R6.reuse, R15, PT ;  /* 0x0000000f0600720c */ /* 0x040fe20003f44070 */
[--C-:B------:R-:W-:Y:S02]  /*9680*/  @!P5 IMAD.IADD R19, R19, 0x1, -R6.reuse ;  /* 0x000000011313d824 */ /* 0x100fe400078e0a06 */
[----:B0-----:R-:W-:Y:S01]  /*9690*/  @!P0 IMAD.MOV.U32 R73, RZ, RZ, R77 ;  /* 0x000000ffff498224 */ /* 0x001fe200078e004d */
[----:B------:R-:W-:Y:S01]  /*96a0*/  ISETP.GT.U32.AND P5, PT, R6, R14, PT ;  /* 0x0000000e0600720c */ /* 0x000fe20003fa4070 */
[--C-:B------:R-:W-:Y:S01]  /*96b0*/  @!P4 IMAD.IADD R18, R18, 0x1, -R6.reuse ;  /* 0x000000011212c824 */ /* 0x100fe200078e0a06 */
[----:B------:R-:W-:Y:S01]  /*96c0*/  ISETP.GT.U32.AND P4, PT, R6, R13, PT ;  /* 0x0000000d0600720c */ /* 0x000fe20003f84070 */
[----:B------:R0:W-:Y:S01]  /*96d0*/  STL [R1+0x484], R77 ;  /* 0x0004844d01007387 */ /* 0x0001e20000100800 */
[----:B------:R-:W-:-:S03]  /*96e0*/  @!P1 IMAD.IADD R16, R16, 0x1, -R6 ;  /* 0x0000000110109824 */ /* 0x000fc600078e0a06 */
[----:B------:R1:W4:Y:S01]  /*96f0*/  @!P0 LDG.E.U8 R74, desc[UR18][R72.64] ;  /* 0x00000012484a8981 */ /* 0x000322000c1e1100 */
[C---:B------:R-:W-:Y:S01]  /*9700*/  ISETP.GT.U32.AND P1, PT, R6.reuse, R12, PT ;  /* 0x0000000c0600720c */ /* 0x040fe20003f24070 */
[--C-:B------:R-:W-:Y:S01]  /*9710*/  @!P2 IMAD.IADD R15, R15, 0x1, -R6.reuse ;  /* 0x000000010f0fa824 */ /* 0x100fe200078e0a06 */
[----:B------:R-:W-:Y:S01]  /*9720*/  ISETP.GT.U32.AND P6, PT, R6, R7, PT ;  /* 0x000000070600720c */ /* 0x000fe20003fc4070 */
[----:B------:R-:W4:Y:S02]  /*9730*/  LDL R78, [R1+0x760] ;  /* 0x00076000014e7983 */ /* 0x000f240000100800 */
[--C-:B------:R-:W-:Y:S02]  /*9740*/  @!P5 IMAD.IADD R14, R14, 0x1, -R6.reuse ;  /* 0x000000010e0ed824 */ /* 0x100fe400078e0a06 */
[----:B------:R-:W-:Y:S01]  /*9750*/  @!P4 IMAD.IADD R13, R13, 0x1, -R6 ;  /* 0x000000010d0dc824 */ /* 0x000fe200078e0a06 */
[----:B0-----:R-:W4:Y:S04]  /*9760*/  LDL R77, [R1+0x75c] ;  /* 0x00075c00014d7983 */ /* 0x001f280000100800 */
[----:B------:R-:W4:Y:S04]  /*9770*/  LDL R72, [R1+0x748] ;  /* 0x0007480001487983 */ /* 0x000f280000100800 */
[----:B------:R-:W4:Y:S01]  /*9780*/  LDL R73, [R1+0x74c] ;  /* 0x00074c0001497983 */ /* 0x000f220000100800 */
[----:B------:R-:W-:-:S02]  /*9790*/  ISETP.GT.U32.AND P2, PT, R6, R11, PT ;  /* 0x0000000b0600720c */ /* 0x000fc40003f44070 */
[C---:B------:R-:W-:Y:S01]  /*97a0*/  ISETP.GT.U32.AND P4, PT, R6.reuse, R10, PT ;  /* 0x0000000a0600720c */ /* 0x040fe20003f84070 */
[----:B------:R-:W4:Y:S01]  /*97b0*/  LDL R81, [R1+0x764] ;  /* 0x0007640001517983 */ /* 0x000f220000100800 */
[----:B------:R-:W-:Y:S01]  /*97c0*/  ISETP.GT.U32.AND P5, PT, R6, R9, PT ;  /* 0x000000090600720c */ /* 0x000fe20003fa4070 */
[--C-:B------:R-:W-:Y:S01]  /*97d0*/  @!P1 IMAD.IADD R12, R12, 0x1, -R6.reuse ;  /* 0x000000010c0c9824 */ /* 0x100fe200078e0a06 */
[----:B------:R-:W-:Y:S02]  /*97e0*/  ISETP.GE.AND P0, PT, R68, RZ, PT ;  /* 0x000000ff4400720c */ /* 0x000fe40003f06270 */
[----:B--2---:R-:W-:Y:S01]  /*97f0*/  ISETP.GE.AND P1, PT, R80, RZ, PT ;  /* 0x000000ff5000720c */ /* 0x004fe20003f26270 */
[----:B------:R-:W-:-:S04]  /*9800*/  @!P6 IMAD.IADD R7, R7, 0x1, -R6 ;  /* 0x000000010707e824 */ /* 0x000fc800078e0a06 */
[--C-:B------:R-:W-:Y:S02]  /*9810*/  @!P2 IMAD.IADD R11, R11, 0x1, -R6.reuse ;  /* 0x000000010b0ba824 */ /* 0x100fe400078e0a06 */
[--C-:B------:R-:W-:Y:S02]  /*9820*/  @!P4 IMAD.IADD R10, R10, 0x1, -R6.reuse ;  /* 0x000000010a0ac824 */ /* 0x100fe400078e0a06 */
[----:B------:R-:W-:Y:S02]  /*9830*/  @!P5 IMAD.IADD R9, R9, 0x1, -R6 ;  /* 0x000000010909d824 */ /* 0x000fe400078e0a06 */
[----:B------:R-:W2:Y:S01]  /*9840*/  LDL R6, [R1+0x744] ;  /* 0x0007440001067983 */ /* 0x000ea20000100800 */
[----:B---3--:R-:W-:Y:S01]  /*9850*/  ISETP.GE.AND P5, PT, R75, RZ, PT ;  /* 0x000000ff4b00720c */ /* 0x008fe20003fa6270 */
[----:B------:R-:W-:Y:S02]  /*9860*/  @!P0 IMAD.MOV R71, RZ, RZ, -R71 ;  /* 0x000000ffff478224 */ /* 0x000fe400078e0a47 */
[----:B------:R0:W-:Y:S01]  /*9870*/  STL [R1+0x804], R68 ;  /* 0x0008044401007387 */ /* 0x0001e20000100800 */
[----:B----4-:R-:W-:Y:S01]  /*9880*/  ISETP.GE.AND P0, PT, R76, RZ, PT ;  /* 0x000000ff4c00720c */ /* 0x010fe20003f06270 */
[----:B------:R-:W-:-:S02]  /*9890*/  @!P1 IMAD.MOV R69, RZ, RZ, -R69 ;  /* 0x000000ffff459224 */ /* 0x000fc400078e0a45 */
[----:B------:R-:W3:Y:S01]  /*98a0*/  LDL R80, [R1+0x76c] ;  /* 0x00076c0001507983 */ /* 0x000ee20000100800 */
[----:B------:R-:W-:-:S03]  /*98b0*/  ISETP.GE.AND P1, PT, R79, RZ, PT ;  /* 0x000000ff4f00720c */ /* 0x000fc60003f26270 */
[----:B------:R-:W4:Y:S04]  /*98c0*/  LDL R75, [R1+0x77c] ;  /* 0x00077c00014b7983 */ /* 0x000f280000100800 */
[----:B------:R-:W2:Y:S04]  /*98d0*/  LDL R76, [R1+0x774] ;  /* 0x00077400014c7983 */ /* 0x000ea80000100800 */
[----:B------:R-:W2:Y:S01]  /*98e0*/  LDL R79, [R1+0x770] ;  /* 0x00077000014f7983 */ /* 0x000ea20000100800 */
[----:B------:R-:W-:Y:S02]  /*98f0*/  @!P5 IMAD.MOV R66, RZ, RZ, -R66 ;  /* 0x000000ffff42d224 */ /* 0x000fe400078e0a42 */
[----:B------:R-:W-:Y:S01]  /*9900*/  @!P0 IMAD.MOV R64, RZ, RZ, -R64 ;  /* 0x000000ffff408224 */ /* 0x000fe200078e0a40 */
[----:B0-----:R-:W2:Y:S01]  /*9910*/  LDL R68, [R1+0x7a0] ;  /* 0x0007a00001447983 */ /* 0x001ea20000100800 */
[----:B------:R-:W-:Y:S01]  /*9920*/  @!P1 IMAD.MOV R63, RZ, RZ, -R63 ;  /* 0x000000ffff3f9224 */ /* 0x000fe200078e0a3f */
[----:B------:R-:W-:-:S02]  /*9930*/  ISETP.GE.AND P2, PT, R72, RZ, PT ;  /* 0x000000ff4800720c */ /* 0x000fc40003f46270 */
[----:B------:R-:W-:Y:S01]  /*9940*/  ISETP.GE.AND P4, PT, R73, RZ, PT ;  /* 0x000000ff4900720c */ /* 0x000fe20003f86270 */
[----:B------:R-:W2:Y:S04]  /*9950*/  LDL R72, [R1+0x798] ;  /* 0x0007980001487983 */ /* 0x000ea80000100800 */
[----:B------:R-:W2:Y:S01]  /*9960*/  LDL R73, [R1+0x778] ;  /* 0x0007780001497983 */ /* 0x000ea20000100800 */
[----:B------:R-:W-:-:S05]  /*9970*/  ISETP.GE.AND P5, PT, R78, RZ, PT ;  /* 0x000000ff4e00720c */ /* 0x000fca0003fa6270 */
[----:B------:R-:W-:Y:S01]  /*9980*/  @!P2 IMAD.MOV R67, RZ, RZ, -R67 ;  /* 0x000000ffff43a224 */ /* 0x000fe200078e0a43 */
[----:B------:R-:W-:Y:S01]  /*9990*/  ISETP.GE.AND P2, PT, R77, RZ, PT ;  /* 0x000000ff4d00720c */ /* 0x000fe20003f46270 */
[----:B------:R-:W2:Y:S01]  /*99a0*/  LDL R78, [R1+0x780] ;  /* 0x00078000014e7983 */ /* 0x000ea20000100800 */
[----:B------:R-:W-:-:S03]  /*99b0*/  @!P4 IMAD.MOV R65, RZ, RZ, -R65 ;  /* 0x000000ffff41c224 */ /* 0x000fc600078e0a41 */
[----:B------:R-:W2:Y:S01]  /*99c0*/  LDL R77, [R1+0x768] ;  /* 0x00076800014d7983 */ /* 0x000ea20000100800 */
[----:B------:R-:W-:-:S03]  /*99d0*/  ISETP.GE.AND P4, PT, R81, RZ, PT ;  /* 0x000000ff5100720c */ /* 0x000fc60003f86270 */
[----:B------:R-:W2:Y:S01]  /*99e0*/  LDL R81, [R1+0x790] ;  /* 0x0007900001517983 */ /* 0x000ea20000100800 */
[----:B------:R-:W-:Y:S01]  /*99f0*/  @!P5 IMAD.MOV R61, RZ, RZ, -R61 ;  /* 0x000000ffff3dd224 */ /* 0x000fe200078e0a3d */
[----:B---3--:R-:W-:-:S08]  /*9a00*/  ISETP.GE.AND P0, PT, R80, RZ, PT ;  /* 0x000000ff5000720c */ /* 0x008fd00003f06270 */
[----:B------:R-:W-:Y:S01]  /*9a10*/  @!P4 IMAD.MOV R60, RZ, RZ, -R60 ;  /* 0x000000ffff3cc224 */ /* 0x000fe200078e0a3c */
[----:B------:R-:W3:Y:S01]  /*9a20*/  LDL R80, [R1+0x78c] ;  /* 0x00078c0001507983 */ /* 0x000ee20000100800 */
[----:B----4-:R-:W-:-:S03]  /*9a30*/  ISETP.GE.AND P1, PT, R75, RZ, PT ;  /* 0x000000ff4b00720c */ /* 0x010fc60003f26270 */
[----:B------:R-:W4:Y:S01]  /*9a40*/  LDL R75, [R1+0x794] ;  /* 0x00079400014b7983 */ /* 0x000f220000100800 */
[----:B--2---:R-:W-:-:S03]  /*9a50*/  ISETP.GE.AND P5, PT, R76, RZ, PT ;  /* 0x000000ff4c00720c */ /* 0x004fc60003fa6270 */
[----:B------:R-:W2:Y:S01]  /*9a60*/  LDL R76, [R1+0x7a8] ;  /* 0x0007a800014c7983 */ /* 0x000ea20000100800 */
[----:B------:R-:W-:-:S03]  /*9a70*/  ISETP.GE.AND P4, PT, R79, RZ, PT ;  /* 0x000000ff4f00720c */ /* 0x000fc60003f86270 */
[----:B------:R-:W2:Y:S01]  /*9a80*/  LDL R79, [R1+0x7a4] ;  /* 0x0007a400014f7983 */ /* 0x000ea20000100800 */
[----:B------:R-:W-:Y:S02]  /*9a90*/  @!P2 IMAD.MOV R62, RZ, RZ, -R62 ;  /* 0x000000ffff3ea224 */ /* 0x000fe400078e0a3e */
[----:B------:R-:W-:Y:S02]  /*9aa0*/  @!P0 IMAD.MOV R59, RZ, RZ, -R59 ;  /* 0x000000ffff3b8224 */ /* 0x000fe400078e0a3b */
[----:B------:R-:W-:Y:S02]  /*9ab0*/  @!P1 IMAD.MOV R58, RZ, RZ, -R58 ;  /* 0x000000ffff3a9224 */ /* 0x000fe400078e0a3a */
[----:B------:R-:W-:-:S03]  /*9ac0*/  @!P5 IMAD.MOV R56, RZ, RZ, -R56 ;  /* 0x000000ffff38d224 */ /* 0x000fc600078e0a38 */
[----:B------:R-:W-:Y:S01]  /*9ad0*/  @!P4 IMAD.MOV R55, RZ, RZ, -R55 ;  /* 0x000000ffff37c224 */ /* 0x000fe200078e0a37 */
[----:B------:R-:W-:Y:S02]  /*9ae0*/  ISETP.GE.AND P2, PT, R73, RZ, PT ;  /* 0x000000ff4900720c */ /* 0x000fe40003f46270 */
[----:B------:R-:W2:Y:S01]  /*9af0*/  LDL R73, [R1+0x7c0] ;  /* 0x0007c00001497983 */ /* 0x000ea20000100800 */
[----:B------:R-:W-:-:S03]  /*9b00*/  ISETP.GE.AND P1, PT, R78, RZ, PT ;  /* 0x000000ff4e00720c */ /* 0x000fc60003f26270 */
[----:B------:R-:W2:Y:S01]  /*9b10*/  LDL R78, [R1+0x7b0] ;  /* 0x0007b000014e7983 */ /* 0x000ea20000100800 */
[----:B------:R-:W-:-:S03]  /*9b20*/  ISETP.GE.AND P0, PT, R77, RZ, PT ;  /* 0x000000ff4d00720c */ /* 0x000fc60003f06270 */
[----:B------:R-:W2:Y:S03]  /*9b30*/  LDL R77, [R1+0x7ac] ;  /* 0x0007ac00014d7983 */ /* 0x000ea60000100800 */
[----:B------:R-:W-:Y:S01]  /*9b40*/  @!P2 IMAD.MOV R57, RZ, RZ, -R57 ;  /* 0x000000ffff39a224 */ /* 0x000fe200078e0a39 */
[----:B------:R-:W-:Y:S02]  /*9b50*/  ISETP.GE.AND P2, PT, R81, RZ, PT ;  /* 0x000000ff5100720c */ /* 0x000fe40003f46270 */
[----:B------:R-:W2:Y:S01]  /*9b60*/  LDL R81, [R1+0x7bc] ;  /* 0x0007bc0001517983 */ /* 0x000ea20000100800 */
[----:B------:R-:W-:Y:S01]  /*9b70*/  @!P1 IMAD.MOV R53, RZ, RZ, -R53 ;  /* 0x000000ffff359224 */ /* 0x000fe200078e0a35 */
[----:B---3--:R-:W-:Y:S02]  /*9b80*/  ISETP.GE.AND P5, PT, R80, RZ, PT ;  /* 0x000000ff5000720c */ /* 0x008fe40003fa6270 */
[----:B------:R-:W3:Y:S07]  /*9b90*/  LDL R80, [R1+0x7c4] ;  /* 0x0007c40001507983 */ /* 0x000eee0000100800 */
[----:B------:R-:W-:Y:S01]  /*9ba0*/  @!P2 IMAD.MOV R52, RZ, RZ, -R52 ;  /* 0x000000ffff34a224 */ /* 0x000fe200078e0a34 */
[----:B----4-:R-:W-:-:S02]  /*9bb0*/  ISETP.GE.AND P4, PT, R75, RZ, PT ;  /* 0x000000ff4b00720c */ /* 0x010fc40003f86270 */
[----:B------:R-:W4:Y:S01]  /*9bc0*/  LDL R75, [R1+0x7c8] ;  /* 0x0007c800014b7983 */ /* 0x000f220000100800 */
[----:B--2---:R-:W-:-:S03]  /*9bd0*/  ISETP.GE.AND P1, PT, R76, RZ, PT ;  /* 0x000000ff4c00720c */ /* 0x004fc60003f26270 */
[----:B------:R-:W2:Y:S01]  /*9be0*/  LDL R76, [R1+0x7d8] ;  /* 0x0007d800014c7983 */ /* 0x000ea20000100800 */
[----:B------:R-:W-:-:S03]  /*9bf0*/  ISETP.GE.AND P2, PT, R79, RZ, PT ;  /* 0x000000ff4f00720c */ /* 0x000fc60003f46270 */
[----:B------:R-:W2:Y:S01]  /*9c00*/  LDL R79, [R1+0x7d4] ;  /* 0x0007d400014f7983 */ /* 0x000ea20000100800 */
[----:B------:R-:W-:Y:S01]  /*9c10*/  @!P0 IMAD.MOV R54, RZ, RZ, -R54 ;  /* 0x000000ffff368224 */ /* 0x000fe200078e0a36 */
[----:B------:R-:W-:Y:S01]  /*9c20*/  ISETP.GE.AND P0, PT, R72, RZ, PT ;  /* 0x000000ff4800720c */ /* 0x000fe20003f06270 */
[----:B------:R-:W-:Y:S01]  /*9c30*/  @!P5 IMAD.MOV R51, RZ, RZ, -R51 ;  /* 0x000000ffff33d224 */ /* 0x000fe200078e0a33 */
[----:B------:R-:W2:Y:S01]  /*9c40*/  LDL R72, [R1+0x7f0] ;  /* 0x0007f00001487983 */ /* 0x000ea20000100800 */
[----:B------:R-:W-:-:S10]  /*9c50*/  @!P4 IMAD.MOV R50, RZ, RZ, -R50 ;  /* 0x000000ffff32c224 */ /* 0x000fd400078e0a32 */
[----:B------:R-:W-:Y:S02]  /*9c60*/  @!P0 IMAD.MOV R49, RZ, RZ, -R49 ;  /* 0x000000ffff318224 */ /* 0x000fe400078e0a31 */
[----:B------:R-:W-:Y:S02]  /*9c70*/  @!P1 IMAD.MOV R48, RZ, RZ, -R48 ;  /* 0x000000ffff309224 */ /* 0x000fe400078e0a30 */
[----:B------:R-:W-:Y:S01]  /*9c80*/  @!P2 IMAD.MOV R47, RZ, RZ, -R47 ;  /* 0x000000ffff2fa224 */ /* 0x000fe200078e0a2f */
[----:B------:R-:W-:Y:S02]  /*9c90*/  ISETP.GE.AND P0, PT, R73, RZ, PT ;  /* 0x000000ff4900720c */ /* 0x000fe40003f06270 */
[----:B------:R-:W2:Y:S01]  /*9ca0*/  LDL R73, [R1+0x7ec] ;  /* 0x0007ec0001497983 */ /* 0x000ea20000100800 */
[----:B------:R-:W-:-:S03]  /*9cb0*/  ISETP.GE.AND P4, PT, R78, RZ, PT ;  /* 0x000000ff4e00720c */ /* 0x000fc60003f86270 */
[----:B------:R-:W2:Y:S01]  /*9cc0*/  LDL R78, [R1+0x7e0] ;  /* 0x0007e000014e7983 */ /* 0x000ea20000100800 */
[----:B------:R-:W-:-:S03]  /*9cd0*/  ISETP.GE.AND P5, PT, R77, RZ, PT ;  /* 0x000000ff4d00720c */ /* 0x000fc60003fa6270 */
[----:B------:R-:W2:Y:S01]  /*9ce0*/  LDL R77, [R1+0x7dc] ;  /* 0x0007dc00014d7983 */ /* 0x000ea20000100800 */
[----:B------:R-:W-:-:S03]  /*9cf0*/  ISETP.GE.AND P1, PT, R81, RZ, PT ;  /* 0x000000ff5100720c */ /* 0x000fc60003f26270 */
[----:B------:R-:W2:Y:S01]  /*9d00*/  LDL R81, [R1+0x7f4] ;  /* 0x0007f40001517983 */ /* 0x000ea20000100800 */
[----:B------:R-:W-:Y:S02]  /*9d10*/  @!P0 IMAD.MOV R44, RZ, RZ, -R44 ;  /* 0x000000ffff2c8224 */ /* 0x000fe400078e0a2c */
[----:B------:R-:W-:-:S03]  /*9d20*/  @!P4 IMAD.MOV R45, RZ, RZ, -R45 ;  /* 0x000000ffff2dc224 */ /* 0x000fc600078e0a2d */
[----:B------:R-:W-:Y:S01]  /*9d30*/  @!P5 IMAD.MOV R46, RZ, RZ, -R46 ;  /* 0x000000ffff2ed224 */ /* 0x000fe200078e0a2e */
[----:B---3--:R-:W-:Y:S02]  /*9d40*/  ISETP.GE.AND P2, PT, R80, RZ, PT ;  /* 0x000000ff5000720c */ /* 0x008fe40003f46270 */
        /* <DEDUP_REMOVED lines=9> */
[----:B------:R-:W-:Y:S01]  /*9de0*/  @!P5 IMAD.MOV R41, RZ, RZ, -R41 ;  /* 0x000000ffff29d224 */ /* 0x000fe200078e0a29 */
[----:B------:R-:W-:Y:S01]  /*9df0*/  ISETP.GE.AND P5, PT, R72, RZ, PT ;  /* 0x000000ff4800720c */ /* 0x000fe20003fa6270 */
[----:B------:R-:W-:Y:S01]  /*9e00*/  @!P4 IMAD.MOV R40, RZ, RZ, -R40 ;  /* 0x000000ffff28c224 */ /* 0x000fe200078e0a28 */
[----:B------:R-:W-:Y:S01]  /*9e10*/  ISETP.GE.AND P6, PT, R6, RZ, PT ;  /* 0x000000ff0600720c */ /* 0x000fe20003fc6270 */
[----:B------:R-:W2:Y:S04]  /*9e20*/  LDL R72, [R1+0x788] ;  /* 0x0007880001487983 */ /* 0x000ea80000100800 */
[----:B------:R-:W2:Y:S01]  /*9e30*/  LDL R6, [R1+0x79c] ;  /* 0x00079c0001067983 */ /* 0x000ea20000100800 */
[----:B------:R-:W-:-:S05]  /*9e40*/  @!P0 IMAD.MOV R39, RZ, RZ, -R39 ;  /* 0x000000ffff278224 */ /* 0x000fca00078e0a27 */
        /* <DEDUP_REMOVED lines=8> */
[----:B------:R-:W2:Y:S01]  /*9ed0*/  LDL.LU R81, [R1+0x8d8] ;  /* 0x0008d80001517983 */ /* 0x000ea20000300800 */
[----:B------:R-:W-:Y:S02]  /*9ee0*/  @!P4 IMAD.MOV R35, RZ, RZ, -R35 ;  /* 0x000000ffff23c224 */ /* 0x000fe400078e0a23 */
[----:B------:R-:W-:-:S03]  /*9ef0*/  @!P2 IMAD.MOV R37, RZ, RZ, -R37 ;  /* 0x000000ffff25a224 */ /* 0x000fc600078e0a25 */
[----:B------:R-:W-:Y:S01]  /*9f00*/  @!P1 IMAD.MOV R38, RZ, RZ, -R38 ;  /* 0x000000ffff269224 */ /* 0x000fe200078e0a26 */
[----:B---3--:R-:W-:Y:S02]  /*9f10*/  ISETP.GE.AND P1, PT, R80, RZ, PT ;  /* 0x000000ff5000720c */ /* 0x008fe40003f26270 */
[----:B------:R-:W3:Y:S01]  /*9f20*/  LDL.LU R80, [R1+0x8d4] ;  /* 0x0008d40001507983 */ /* 0x000ee20000300800 */
[----:B----4-:R-:W-:-:S03]  /*9f30*/  ISETP.GE.AND P2, PT, R75, RZ, PT ;  /* 0x000000ff4b00720c */ /* 0x010fc60003f46270 */
[----:B------:R-:W4:Y:S01]  /*9f40*/  LDL.LU R75, [R1+0x8d0] ;  /* 0x0008d000014b7983 */ /* 0x000f220000300800 */
[----:B--2---:R-:W-:-:S03]  /*9f50*/  ISETP.GE.AND P5, PT, R76, RZ, PT ;  /* 0x000000ff4c00720c */ /* 0x004fc60003fa6270 */
[----:B------:R-:W2:Y:S01]  /*9f60*/  LDL.LU R76, [R1+0x8cc] ;  /* 0x0008cc00014c7983 */ /* 0x000ea20000300800 */
[----:B------:R-:W-:-:S03]  /*9f70*/  ISETP.GE.AND P4, PT, R79, RZ, PT ;  /* 0x000000ff4f00720c */ /* 0x000fc60003f86270 */
[----:B------:R-:W2:Y:S01]  /*9f80*/  LDL.LU R79, [R1+0x8c8] ;  /* 0x0008c800014f7983 */ /* 0x000ea20000300800 */
[----:B------:R-:W-:Y:S02]  /*9f90*/  @!P0 IMAD.MOV R34, RZ, RZ, -R34 ;  /* 0x000000ffff228224 */ /* 0x000fe400078e0a22 */
[----:B------:R-:W-:Y:S02]  /*9fa0*/  @!P1 IMAD.MOV R33, RZ, RZ, -R33 ;  /* 0x000000ffff219224 */ /* 0x000fe400078e0a21 */
[----:B------:R-:W-:Y:S01]  /*9fb0*/  @!P2 IMAD.MOV R32, RZ, RZ, -R32 ;  /* 0x000000ffff20a224 */ /* 0x000fe200078e0a20 */
[----:B------:R-:W-:Y:S01]  /*9fc0*/  ISETP.GE.AND P2, PT, R68, RZ, PT ;  /* 0x000000ff4400720c */ /* 0x000fe20003f46270 */
[----:B------:R-:W-:Y:S01]  /*9fd0*/  @!P5 IMAD.MOV R31, RZ, RZ, -R31 ;  /* 0x000000ffff1fd224 */ /* 0x000fe200078e0a1f */
[----:B------:R-:W-:Y:S02]  /*9fe0*/  ISETP.GE.AND P5, PT, R6, RZ, PT ;  /* 0x000000ff0600720c */ /* 0x000fe40003fa6270 */
[----:B------:R-:W-:Y:S01]  /*9ff0*/  @!P4 IMAD.MOV R30, RZ, RZ, -R30 ;  /* 0x000000ffff1ec224 */ /* 0x000fe200078e0a1e */
[----:B------:R-:W-:-:S08]  /*a000*/  ISETP.GE.AND P4, PT, R72, RZ, PT ;  /* 0x000000ff4800720c */ /* 0x000fd00003f86270 */
[----:B------:R-:W-:Y:S02]  /*a010*/  @!P2 IMAD.MOV R27, RZ, RZ, -R27 ;  /* 0x000000ffff1ba224 */ /* 0x000fe400078e0a1b */
[----:B------:R-:W-:-:S03]  /*a020*/  @!P5 IMAD.MOV R26, RZ, RZ, -R26 ;  /* 0x000000ffff1ad224 */ /* 0x000fc600078e0a1a */
[----:B------:R-:W-:Y:S01]  /*a030*/  @!P4 IMAD.MOV R25, RZ, RZ, -R25 ;  /* 0x000000ffff19c224 */ /* 0x000fe200078e0a19 */
[----:B------:R-:W-:-:S13]  /*a040*/  ISETP.GE.AND P4, PT, R83, RZ, PT ;  /* 0x000000ff5300720c */ /* 0x000fda0003f86270 */
[----:B------:R-:W-:Y:S01]  /*a050*/  @!P4 IMAD.MOV R20, RZ, RZ, -R20 ;  /* 0x000000ffff14c224 */ /* 0x000fe200078e0a14 */
[----:B------:R-:W-:-:S13]  /*a060*/  ISETP.GE.AND P4, PT, R89, RZ, PT ;  /* 0x000000ff5900720c */ /* 0x000fda0003f86270 */
[----:B------:R-:W-:Y:S01]  /*a070*/  @!P4 IMAD.MOV R15, RZ, RZ, -R15 ;  /* 0x000000ffff0fc224 */ /* 0x000fe200078e0a0f */
[----:B------:R-:W-:Y:S02]  /*a080*/  ISETP.GE.AND P4, PT, R3, RZ, PT ;  /* 0x000000ff0300720c */ /* 0x000fe40003f86270 */
[----:B------:R-:W-:Y:S02]  /*a090*/  ISETP.GE.AND P1, PT, R78, RZ, PT ;  /* 0x000000ff4e00720c */ /* 0x000fe40003f26270 */
[----:B------:R-:W-:Y:S02]  /*a0a0*/  ISETP.GE.AND P0, PT, R77, RZ, PT ;  /* 0x000000ff4d00720c */ /* 0x000fe40003f06270 */
[----:B------:R-:W4:Y:S01]  /*a0b0*/  LDL.LU R77, [R1+0x8c4] ;  /* 0x0008c400014d7983 */ /* 0x000f220000300800 */
[----:B------:R-:W-:-:S03]  /*a0c0*/  ISETP.GE.AND P5, PT, R81, RZ, PT ;  /* 0x000000ff5100720c */ /* 0x000fc60003fa6270 */
[----:B------:R-:W4:Y:S05]  /*a0d0*/  LDL.LU R78, [R1+0x8c0] ;  /* 0x0008c000014e7983 */ /* 0x000f2a0000300800 */
[----:B------:R-:W-:Y:S02]  /*a0e0*/  @!P1 IMAD.MOV R28, RZ, RZ, -R28 ;  /* 0x000000ffff1c9224 */ /* 0x000fe400078e0a1c */
[----:B------:R-:W-:Y:S01]  /*a0f0*/  @!P0 IMAD.MOV R29, RZ, RZ, -R29 ;  /* 0x000000ffff1d8224 */ /* 0x000fe200078e0a1d */
[----:B------:R-:W-:Y:S02]  /*a100*/  ISETP.GE.AND P0, PT, R73, RZ, PT ;  /* 0x000000ff4900720c */ /* 0x000fe40003f06270 */
[----:B---3--:R-:W-:-:S02]  /*a110*/  ISETP.GE.AND P2, PT, R80, RZ, PT ;  /* 0x000000ff5000720c */ /* 0x008fc40003f46270 */
[----:B--2---:R-:W-:-:S09]  /*a120*/  ISETP.GE.AND P1, PT, R79, RZ, PT ;  /* 0x000000ff4f00720c */ /* 0x004fd20003f26270 */
[----:B------:R-:W-:Y:S01]  /*a130*/  @!P0 IMAD.MOV R24, RZ, RZ, -R24 ;  /* 0x000000ffff188224 */ /* 0x000fe200078e0a18 */
[----:B------:R-:W-:Y:S01]  /*a140*/  ISETP.GE.AND P0, PT, R85, RZ, PT ;  /* 0x000000ff5500720c */ /* 0x000fe20003f06270 */
[----:B------:R-:W-:Y:S01]  /*a150*/  @!P2 IMAD.MOV R22, RZ, RZ, -R22 ;  /* 0x000000ffff16a224 */ /* 0x000fe200078e0a16 */
[----:B------:R-:W-:Y:S01]  /*a160*/  ISETP.GE.AND P2, PT, R88, RZ, PT ;  /* 0x000000ff5800720c */ /* 0x000fe20003f46270 */
[----:B------:R-:W-:Y:S01]  /*a170*/  @!P5 IMAD.MOV R21, RZ, RZ, -R21 ;  /* 0x000000ffff15d224 */ /* 0x000fe200078e0a15 */
[----:B------:R-:W-:Y:S01]  /*a180*/  ISETP.GE.AND P5, PT, R90, RZ, PT ;  /* 0x000000ff5a00720c */ /* 0x000fe20003fa6270 */
[----:B------:R-:W2:Y:S04]  /*a190*/  LDL.LU R79, [R1+0x8bc] ;  /* 0x0008bc00014f7983 */ /* 0x000ea80000300800 */
[----:B------:R-:W3:Y:S01]  /*a1a0*/  LDL.LU R80, [R1+0x8b8] ;  /* 0x0008b80001507983 */ /* 0x000ee20000300800 */
[----:B------:R-:W-:Y:S01]  /*a1b0*/  @!P1 IMAD.MOV R23, RZ, RZ, -R23 ;  /* 0x000000ffff179224 */ /* 0x000fe200078e0a17 */
[----:B------:R-:W-:-:S02]  /*a1c0*/  ISETP.GE.AND P1, PT, R87, RZ, PT ;  /* 0x000000ff5700720c */ /* 0x000fc40003f26270 */
[----:B------:R-:W2:Y:S04]  /*a1d0*/  LDL.LU R81, [R1+0x8b4] ;  /* 0x0008b40001517983 */ /* 0x000ea80000300800 */
[----:B------:R-:W2:Y:S01]  /*a1e0*/  LDL.LU R83, [R1+0x8b0] ;  /* 0x0008b00001537983 */ /* 0x000ea20000300800 */
[----:B------:R-:W-:-:S03]  /*a1f0*/  @!P0 IMAD.MOV R19, RZ, RZ, -R19 ;  /* 0x000000ffff138224 */ /* 0x000fc600078e0a13 */
[----:B------:R-:W2:Y:S01]  /*a200*/  LDL.LU R85, [R1+0x8ac] ;  /* 0x0008ac0001557983 */ /* 0x000ea20000300800 */
[----:B------:R-:W-:-:S03]  /*a210*/  ISETP.GE.AND P0, PT, R91, RZ, PT ;  /* 0x000000ff5b00720c */ /* 0x000fc60003f06270 */
[----:B------:R-:W2:Y:S01]  /*a220*/  LDL.LU R87, [R1+0x8a8] ;  /* 0x0008a80001577983 */ /* 0x000ea20000300800 */
[----:B------:R-:W-:-:S03]  /*a230*/  @!P1 IMAD.MOV R18, RZ, RZ, -R18 ;  /* 0x000000ffff129224 */ /* 0x000fc600078e0a12 */
[----:B------:R-:W2:Y:S01]  /*a240*/  LDL.LU R88, [R1+0x8a4] ;  /* 0x0008a40001587983 */ /* 0x000ea20000300800 */
[----:B------:R-:W-:Y:S01]  /*a250*/  ISETP.GE.AND P1, PT, R92, RZ, PT ;  /* 0x000000ff5c00720c */ /* 0x000fe20003f26270 */
[----:B------:R-:W-:Y:S02]  /*a260*/  @!P2 IMAD.MOV R17, RZ, RZ, -R17 ;  /* 0x000000ffff11a224 */ /* 0x000fe400078e0a11 */
[----:B------:R-:W2:Y:S01]  /*a270*/  LDL.LU R90, [R1+0x8a0] ;  /* 0x0008a000015a7983 */ /* 0x000ea20000300800 */
[----:B------:R-:W-:Y:S01]  /*a280*/  ISETP.GE.AND P2, PT, R93, RZ, PT ;  /* 0x000000ff5d00720c */ /* 0x000fe20003f46270 */
[----:B------:R-:W-:Y:S02]  /*a290*/  @!P5 IMAD.MOV R16, RZ, RZ, -R16 ;  /* 0x000000ffff10d224 */ /* 0x000fe400078e0a10 */
[----:B------:R-:W2:Y:S01]  /*a2a0*/  LDL.LU R89, [R1+0x89c] ;  /* 0x00089c0001597983 */ /* 0x000ea20000300800 */
[----:B------:R-:W-:-:S03]  /*a2b0*/  ISETP.GE.AND P5, PT, R5, RZ, PT ;  /* 0x000000ff0500720c */ /* 0x000fc60003fa6270 */
[----:B------:R-:W2:Y:S04]  /*a2c0*/  LDL.LU R91, [R1+0x898] ;  /* 0x00089800015b7983 */ /* 0x000ea80000300800 */
[----:B------:R-:W2:Y:S04]  /*a2d0*/  LDL.LU R92, [R1+0x894] ;  /* 0x00089400015c7983 */ /* 0x000ea80000300800 */
[----:B------:R-:W2:Y:S04]  /*a2e0*/  LDL.LU R93, [R1+0x890] ;  /* 0x00089000015d7983 */ /* 0x000ea80000300800 */
[----:B------:R-:W2:Y:S04]  /*a2f0*/  LDL.LU R5, [R1+0x88c] ;  /* 0x00088c0001057983 */ /* 0x000ea80000300800 */
[----:B------:R-:W2:Y:S01]  /*a300*/  LDL.LU R3, [R1+0x888] ;  /* 0x0008880001037983 */ /* 0x000ea20000300800 */
[----:B------:R-:W-:-:S02]  /*a310*/  @!P2 IMAD.MOV R12, RZ, RZ, -R12 ;  /* 0x000000ffff0ca224 */ /* 0x000fc400078e0a0c */
[----:B------:R-:W-:Y:S01]  /*a320*/  @!P6 IMAD.MOV R70, RZ, RZ, -R70 ;  /* 0x000000ffff46e224 */ /* 0x000fe200078e0a46 */
[----:B--2---:R-:W-:Y:S02]  /*a330*/  ISETP.NE.AND P2, PT, R3, RZ, PT ;  /* 0x000000ff0300720c */ /* 0x004fe40003f45270 */
[----:B------:R-:W-:-:S04]  /*a340*/  LOP3.LUT R3, RZ, R3, RZ, 0x33, !PT ;  /* 0x00000003ff037212 */ /* 0x000fc800078e33ff */
[C---:B------:R-:W-:Y:S02]  /*a350*/  SEL R6, R3.reuse, R71, !P2 ;  /* 0x0000004703067207 */ /* 0x040fe40005000000 */
[----:B------:R-:W-:-:S03]  /*a360*/  SEL R68, R3, R70, !P2 ;  /* 0x0000004603447207 */ /* 0x000fc60005000000 */
[----:B------:R0:W-:Y:S01]  /*a370*/  STL [R1+0x210], R6 ;  /* 0x0002100601007387 */ /* 0x0001e20000100800 */
[C---:B------:R-:W-:Y:S02]  /*a380*/  SEL R67, R3.reuse, R67, !P2 ;  /* 0x0000004303437207 */ /* 0x040fe40005000000 */
[C---:B------:R-:W-:Y:S01]  /*a390*/  SEL R66, R3.reuse, R66, !P2 ;  /* 0x0000004203427207 */ /* 0x040fe20005000000 */
[----:B------:R-:W-:Y:S01]  /*a3a0*/  STL [R1+0x20c], R68 ;  /* 0x00020c4401007387 */ /* 0x000fe20000100800 */
[----:B0-----:R-:W-:-:S05]  /*a3b0*/  SEL R6, R3, R69, !P2 ;  /* 0x0000004503067207 */ /* 0x001fca0005000000 */
[----:B------:R0:W-:Y:S01]  /*a3c0*/  STL [R1+0x208], R6 ;  /* 0x0002080601007387 */ /* 0x0001e20000100800 */
[----:B------:R-:W-:-:S03]  /*a3d0*/  SEL R64, R3, R64, !P2 ;  /* 0x0000004003407207 */ /* 0x000fc60005000000 */
[----:B------:R-:W-:Y:S01]  /*a3e0*/  STL [R1+0x204], R67 ;  /* 0x0002044301007387 */ /* 0x000fe20000100800 */
[C---:B------:R-:W-:Y:S02]  /*a3f0*/  SEL R63, R3.reuse, R63, !P2 ;  /* 0x0000003f033f7207 */ /* 0x040fe40005000000 */
[C---:B0-----:R-:W-:Y:S01]  /*a400*/  SEL R6, R3.reuse, R65, !P2 ;  /* 0x0000004103067207 */ /* 0x041fe20005000000 */
[----:B------:R-:W-:Y:S04]  /*a410*/  STL [R1+0x200], R66 ;  /* 0x0002004201007387 */ /* 0x000fe80000100800 */
        /* <DEDUP_REMOVED lines=30> */
[----:B------:R0:W-:Y:S04]  /*a600*/  STL [R1+0xe0], R6 ;  /* 0x0000e00601007387 */ /* 0x0001e80000100800 */
[----:B------:R-:W-:Y:S01]  /*a610*/  STL [R1+0xdc], R49 ;  /* 0x0000dc3101007387 */ /* 0x000fe20000100800 */
[----:B0-----:R-:W-:-:S03]  /*a620*/  SEL R6, R3, R47, !P2 ;  /* 0x0000002f03067207 */ /* 0x001fc60005000000 */
[----:B------:R-:W-:Y:S04]  /*a630*/  STL [R1+0xd8], R48 ;  /* 0x0000d83001007387 */ /* 0x000fe80000100800 */
[----:B------:R0:W-:Y:S04]  /*a640*/  STL [R1+0xc8], R6 ;  /* 0x0000c80601007387 */ /* 0x0001e80000100800 */
[----:B0-----:R-:W2:Y:S01]  /*a650*/  LDL.LU R6, [R1+0x1a8] ;  /* 0x0001a80001067983 */ /* 0x001ea20000300800 */
[C---:B-1----:R-:W-:Y:S02]  /*a660*/  SEL R72, R3.reuse, R42, !P2 ;  /* 0x0000002a03487207 */ /* 0x042fe40005000000 */
[----:B------:R-:W-:-:S02]  /*a670*/  SEL R42, R3, R41, !P2 ;  /* 0x00000029032a7207 */ /* 0x000fc40005000000 */
[----:B------:R-:W0:Y:S01]  /*a680*/  S2R R41, SR_TID.X ;  /* 0x0000000000297919 */ /* 0x000e220000002100 */
[C---:B------:R-:W-:Y:S02]  /*a690*/  SEL R73, R3.reuse, R43, !P2 ;  /* 0x0000002b03497207 */ /* 0x040fe40005000000 */
[----:B------:R-:W-:Y:S02]  /*a6a0*/  SEL R43, R3, R40, !P2 ;  /* 0x00000028032b7207 */ /* 0x000fe40005000000 */
[----:B------:R-:W1:Y:S01]  /*a6b0*/  LDC R40, c[0x0][0x3a0] ;  /* 0x0000e800ff287b82 */ /* 0x000e620000000800 */
[----:B------:R-:W-:Y:S01]  /*a6c0*/  @!P0 IMAD.MOV R14, RZ, RZ, -R14 ;  /* 0x000000ffff0e8224 */ /* 0x000fe200078e0a0e */
[----:B------:R-:W-:Y:S01]  /*a6d0*/  ISETP.GE.AND P0, PT, R86, RZ, PT ;  /* 0x000000ff5600720c */ /* 0x000fe20003f06270 */
[----:B------:R-:W-:Y:S01]  /*a6e0*/  @!P1 IMAD.MOV R13, RZ, RZ, -R13 ;  /* 0x000000ffff0d9224 */ /* 0x000fe200078e0a0d */
[----:B------:R-:W-:Y:S02]  /*a6f0*/  ISETP.GE.AND P1, PT, R84, RZ, PT ;  /* 0x000000ff5400720c */ /* 0x000fe40003f26270 */
[----:B------:R-:W-:-:S02]  /*a700*/  ISETP.GE.AND P6, PT, R82, RZ, PT ;  /* 0x000000ff5200720c */ /* 0x000fc40003fc6270 */
[C---:B------:R-:W-:Y:S02]  /*a710*/  SEL R46, R3.reuse, R46, !P2 ;  /* 0x0000002e032e7207 */ /* 0x040fe40005000000 */
[C---:B------:R-:W-:Y:S02]  /*a720*/  SEL R45, R3.reuse, R45, !P2 ;  /* 0x0000002d032d7207 */ /* 0x040fe40005000000 */
[C---:B------:R-:W-:Y:S01]  /*a730*/  SEL R48, R3.reuse, R36, !P2 ;  /* 0x0000002403307207 */ /* 0x040fe20005000000 */
[----:B------:R0:W-:Y:S01]  /*a740*/  STL [R1+0xc4], R46 ;  /* 0x0000c42e01007387 */ /* 0x0001e20000100800 */
[----:B------:R-:W-:-:S03]  /*a750*/  SEL R49, R3, R35, !P2 ;  /* 0x0000002303317207 */ /* 0x000fc60005000000 */
[----:B------:R0:W-:Y:S01]  /*a760*/  STL [R1+0xc0], R45 ;  /* 0x0000c02d01007387 */ /* 0x0001e20000100800 */
[----:B------:R-:W-:-:S03]  /*a770*/  SEL R54, R3, R32, !P2 ;  /* 0x0000002003367207 */ /* 0x000fc60005000000 */
[----:B------:R-:W3:Y:S01]  /*a780*/  LDL.LU R36, [R1+0x1c8] ;  /* 0x0001c80001247983 */ /* 0x000ee20000300800 */
[----:B------:R-:W-:-:S03]  /*a790*/  SEL R55, R3, R31, !P2 ;  /* 0x0000001f03377207 */ /* 0x000fc60005000000 */
[----:B------:R-:W3:Y:S01]  /*a7a0*/  LDL.LU R35, [R1+0x1cc] ;  /* 0x0001cc0001237983 */ /* 0x000ee20000300800 */
[----:B------:R-:W-:-:S03]  /*a7b0*/  SEL R57, R3, R30, !P2 ;  /* 0x0000001e03397207 */ /* 0x000fc60005000000 */
[----:B------:R-:W3:Y:S01]  /*a7c0*/  LDL.LU R32, [R1+0x27c] ;  /* 0x00027c0001207983 */ /* 0x000ee20000300800 */
[----:B------:R-:W-:Y:S01]  /*a7d0*/  SEL R64, R3, R27, !P2 ;  /* 0x0000001b03407207 */ /* 0x000fe20005000000 */
[----:B------:R-:W-:Y:S02]  /*a7e0*/  @!P5 IMAD.MOV R11, RZ, RZ, -R11 ;  /* 0x000000ffff0bd224 */ /* 0x000fe400078e0a0b */
[----:B------:R-:W3:Y:S01]  /*a7f0*/  LDL.LU R31, [R1+0x1b8] ;  /* 0x0001b800011f7983 */ /* 0x000ee20000300800 */
[----:B------:R-:W-:Y:S02]  /*a800*/  @!P4 IMAD.MOV R10, RZ, RZ, -R10 ;  /* 0x000000ffff0ac224 */ /* 0x000fe400078e0a0a */
[----:B------:R-:W-:Y:S01]  /*a810*/  @!P0 IMAD.MOV R9, RZ, RZ, -R9 ;  /* 0x000000ffff098224 */ /* 0x000fe200078e0a09 */
[----:B------:R-:W3:Y:S01]  /*a820*/  LDL.LU R30, [R1+0x1bc] ;  /* 0x0001bc00011e7983 */ /* 0x000ee20000300800 */
[----:B------:R-:W-:Y:S02]  /*a830*/  @!P1 IMAD.MOV R7, RZ, RZ, -R7 ;  /* 0x000000ffff079224 */ /* 0x000fe400078e0a07 */
[----:B------:R-:W-:Y:S01]  /*a840*/  @!P6 IMAD.MOV R8, RZ, RZ, -R8 ;  /* 0x000000ffff08e224 */ /* 0x000fe200078e0a08 */
[----:B------:R-:W3:Y:S01]  /*a850*/  LDL.LU R27, [R1+0x280] ;  /* 0x00028000011b7983 */ /* 0x000ee20000300800 */
[----:B------:R-:W-:-:S04]  /*a860*/  @!UP1 UIADD3 UR4, UPT, UPT, -UR7, 0x100000, URZ ;  /* 0x0010000007049890 */ /* 0x000fc8000fffe1ff */
[----:B------:R-:W-:Y:S02]  /*a870*/  @!UP1 USHF.L.U32 UR5, UR4, 0xb, URZ ;  /* 0x0000000b04059899 */ /* 0x000fe400080006ff */
[----:B------:R-:W-:Y:S01]  /*a880*/  @!UP1 USHF.L.U32 UR4, UR4, 0x1, URZ ;  /* 0x0000000104049899 */ /* 0x000fe200080006ff */
[----:B------:R-:W-:Y:S01]  /*a890*/  VOTEU.ALL UP2, P3 ;  /* 0x0000000000ff7886 */ /* 0x000fe20001840000 */
[C---:B------:R-:W-:Y:S01]  /*a8a0*/  SEL R86, R3.reuse, R44, !P2 ;  /* 0x0000002c03567207 */ /* 0x040fe20005000000 */
[----:B------:R-:W1:Y:S01]  /*a8b0*/  LDCU UR7, c[0x0][0x3b0] ;  /* 0x00007600ff0777ac */ /* 0x000e620008000800 */
[C---:B0-----:R-:W-:Y:S02]  /*a8c0*/  SEL R46, R3.reuse, R37, !P2 ;  /* 0x00000025032e7207 */ /* 0x041fe40005000000 */
[C---:B------:R-:W-:Y:S02]  /*a8d0*/  SEL R51, R3.reuse, R34, !P2 ;  /* 0x0000002203337207 */ /* 0x040fe40005000000 */
[----:B------:R-:W-:-:S02]  /*a8e0*/  SEL R53, R3, R33, !P2 ;  /* 0x0000002103357207 */ /* 0x000fc40005000000 */
[C---:B------:R-:W-:Y:S02]  /*a8f0*/  SEL R44, R3.reuse, R39, !P2 ;  /* 0x00000027032c7207 */ /* 0x040fe40005000000 */
[C---:B------:R-:W-:Y:S01]  /*a900*/  SEL R45, R3.reuse, R38, !P2 ;  /* 0x00000026032d7207 */ /* 0x040fe20005000000 */
[----:B------:R0:W1:Y:S01]  /*a910*/  @!UP2 SYNCS.EXCH.64 URZ, [UR9+0xc008], UR4 ;  /* 0x00c0080409ffa5b2 */ /* 0x0000620008000100 */
[C---:B------:R-:W-:Y:S02]  /*a920*/  SEL R60, R3.reuse, R29, !P2 ;  /* 0x0000001d033c7207 */ /* 0x040fe40005000000 */
[C---:B------:R-:W-:Y:S02]  /*a930*/  SEL R61, R3.reuse, R28, !P2 ;  /* 0x0000001c033d7207 */ /* 0x040fe40005000000 */
[C---:B------:R-:W-:Y:S02]  /*a940*/  SEL R65, R3.reuse, R26, !P2 ;  /* 0x0000001a03417207 */ /* 0x040fe40005000000 */
[----:B------:R-:W-:-:S02]  /*a950*/  SEL R67, R3, R25, !P2 ;  /* 0x0000001903437207 */ /* 0x000fc40005000000 */
[C---:B------:R-:W-:Y:S02]  /*a960*/  SEL R71, R3.reuse, R24, !P2 ;  /* 0x0000001803477207 */ /* 0x040fe40005000000 */
[C---:B------:R-:W-:Y:S01]  /*a970*/  SEL R70, R3.reuse, R23, !P2 ;  /* 0x0000001703467207 */ /* 0x040fe20005000000 */
[----:B0-----:R-:W0:Y:S01]  /*a980*/  LDCU UR4, c[0x0][0x3b0] ;  /* 0x00007600ff0477ac */ /* 0x001e220008000800 */
[C---:B------:R-:W-:Y:S02]  /*a990*/  SEL R69, R3.reuse, R22, !P2 ;  /* 0x0000001603457207 */ /* 0x040fe40005000000 */
[C---:B------:R-:W-:Y:S01]  /*a9a0*/  SEL R66, R3.reuse, R21, !P2 ;  /* 0x0000001503427207 */ /* 0x040fe20005000000 */
[----:B------:R-:W0:Y:S01]  /*a9b0*/  LDCU UR5, c[0x0][0x3b0] ;  /* 0x00007600ff0577ac */ /* 0x000e220008000800 */
[C---:B------:R-:W-:Y:S02]  /*a9c0*/  SEL R63, R3.reuse, R20, !P2 ;  /* 0x00000014033f7207 */ /* 0x040fe40005000000 */
[----:B------:R-:W-:-:S02]  /*a9d0*/  SEL R62, R3, R19, !P2 ;  /* 0x00000013033e7207 */ /* 0x000fc40005000000 */
[C---:B------:R-:W-:Y:S02]  /*a9e0*/  SEL R59, R3.reuse, R18, !P2 ;  /* 0x00000012033b7207 */ /* 0x040fe40005000000 */
[C---:B------:R-:W-:Y:S02]  /*a9f0*/  SEL R58, R3.reuse, R17, !P2 ;  /* 0x00000011033a7207 */ /* 0x040fe40005000000 */
[C---:B------:R-:W-:Y:S02]  /*aa00*/  SEL R56, R3.reuse, R16, !P2 ;  /* 0x0000001003387207 */ /* 0x040fe40005000000 */
[C---:B------:R-:W-:Y:S02]  /*aa10*/  SEL R52, R3.reuse, R15, !P2 ;  /* 0x0000000f03347207 */ /* 0x040fe40005000000 */
[C---:B------:R-:W-:Y:S02]  /*aa20*/  SEL R50, R3.reuse, R14, !P2 ;  /* 0x0000000e03327207 */ /* 0x040fe40005000000 */
[----:B------:R-:W-:-:S02]  /*aa30*/  SEL R47, R3, R13, !P2 ;  /* 0x0000000d032f7207 */ /* 0x000fc40005000000 */
[C---:B------:R-:W-:Y:S02]  /*aa40*/  SEL R37, R3.reuse, R12, !P2 ;  /* 0x0000000c03257207 */ /* 0x040fe40005000000 */
[C---:B------:R-:W-:Y:S02]  /*aa50*/  SEL R34, R3.reuse, R11, !P2 ;  /* 0x0000000b03227207 */ /* 0x040fe40005000000 */
[C---:B------:R-:W-:Y:S02]  /*aa60*/  SEL R33, R3.reuse, R10, !P2 ;  /* 0x0000000a03217207 */ /* 0x040fe40005000000 */
[C---:B------:R-:W-:Y:S02]  /*aa70*/  SEL R84, R3.reuse, R9, !P2 ;  /* 0x0000000903547207 */ /* 0x040fe40005000000 */
[C---:B------:R-:W-:Y:S02]  /*aa80*/  SEL R82, R3.reuse, R7, !P2 ;  /* 0x0000000703527207 */ /* 0x040fe40005000000 */
[----:B------:R-:W-:Y:S01]  /*aa90*/  SEL R68, R3, R8, !P2 ;  /* 0x0000000803447207 */ /* 0x000fe20005000000 */
[----:B-1----:R-:W-:Y:S01]  /*aaa0*/  VIADD R3, R40, 0xffffff91 ;  /* 0xffffff9128037836 */ /* 0x002fe20000000000 */
[----:B------:R-:W-:-:S04]  /*aab0*/  LOP3.LUT R41, R41, 0x7f, RZ, 0xc0, !PT ;  /* 0x0000007f29297812 */ /* 0x000fc800078ec0ff */
[----:B------:R-:W-:Y:S01]  /*aac0*/  ISETP.GE.U32.AND P0, PT, R3, 0x7fffff12, PT ;  /* 0x7fffff120300780c */ /* 0x000fe20003f06070 */
[----:B------:R-:W-:Y:S01]  /*aad0*/  IMAD R3, R4, 0x6e, RZ ;  /* 0x0000006e04037824 */ /* 0x000fe200078e02ff */
[----:B--2---:R1:W-:Y:S04]  /*aae0*/  STS.U8 [R41+UR9], R6 ;  /* 0x0000000629007988 */ /* 0x0043e80008000009 */
[----:B-1----:R-:W-:-:S04]  /*aaf0*/  IADD3 R6, P1, PT, R3, R0, RZ ;  /* 0x0000000003067210 */ /* 0x002fc80007f3e0ff */
[----:B------:R-:W-:Y:S01]  /*ab00*/  LEA.HI.X.SX32 R7, R3, R2, 0x1, P1 ;  /* 0x0000000203077211 */ /* 0x000fe200008f0eff */
[----:B------:R1:W-:Y:S04]  /*ab10*/  STL [R1+0x1ac], R6 ;  /* 0x0001ac0601007387 */ /* 0x0003e80000100800 */
[----:B------:R2:W-:Y:S04]  /*ab20*/  STL [R1+0x1a8], R7 ;  /* 0x0001a80701007387 */ /* 0x0005e80000100800 */
[----:B------:R-:W4:Y:S04]  /*ab30*/  LDL.LU R38, [R1+0x274] ;  /* 0x0002740001267983 */ /* 0x000f280000300800 */
[----:B------:R-:W4:Y:S04]  /*ab40*/  LDL.LU R29, [R1+0x60] ;  /* 0x00006000011d7983 */ /* 0x000f280000300800 */
[----:B------:R-:W4:Y:S01]  /*ab50*/  LDL.LU R39, [R1+0x58] ;  /* 0x0000580001277983 */ /* 0x000f220000300800 */
[----:B------:R-:W-:Y:S01]  /*ab60*/  PRMT R9, RZ, 0x7610, R9 ;  /* 0x00007610ff097816 */ /* 0x000fe20000000009 */
[----:B------:R-:W-:-:S05]  /*ab70*/  VIADD R3, R40, 0xffffff89 ;  /* 0xffffff8928037836 */ /* 0x000fca0000000000 */
[----:B------:R1:W4:Y:S01]  /*ab80*/  @!P0 LDG.E.U8 R9, desc[UR18][R6.64] ;  /* 0x0000001206098981 */ /* 0x000322000c1e1100 */
[----:B------:R-:W-:Y:S01]  /*ab90*/  ISETP.GE.U32.AND P0, PT, R3, 0x7fffff0a, PT ;  /* 0x7fffff0a0300780c */ /* 0x000fe20003f06070 */
[----:B------:R-:W-:Y:S01]  /*aba0*/  IMAD R3, R4, 0x76, RZ ;  /* 0x0000007604037824 */ /* 0x000fe200078e02ff */
[----:B------:R-:W-:-:S04]  /*abb0*/  PRMT R8, RZ, 0x7610, R8 ;  /* 0x00007610ff087816 */ /* 0x000fc80000000008 */
[C---:B-1----:R-:W-:Y:S01]  /*abc0*/  IADD3 R6, P1, PT, R3.reuse, R0, RZ ;  /* 0x0000000003067210 */ /* 0x042fe20007f3e0ff */
[----:B---3--:R-:W-:Y:S03]  /*abd0*/  STS.U8 [R41+UR9+0x400], R27 ;  /* 0x0004001b29007988 */ /* 0x008fe60008000009 */
[----:B--2---:R-:W-:Y:S01]  /*abe0*/  LEA.HI.X.SX32 R7, R3, R2, 0x1, P1 ;  /* 0x0000000203077211 */ /* 0x004fe200008f0eff */
[----:B------:R1:W-:Y:S01]  /*abf0*/  STS.U8 [R41+UR9+0x800], R30 ;  /* 0x0008001e29007988 */ /* 0x0003e20008000009 */
[----:B------:R-:W-:-:S03]  /*ac00*/  VIADD R3, R40, 0xffffff81 ;  /* 0xffffff8128037836 */ /* 0x000fc60000000000 */
[----:B------:R2:W-:Y:S04]  /*ac10*/  STS.U8 [R41+UR9+0xc00], R31 ;  /* 0x000c001f29007988 */ /* 0x0005e80008000009 */
[----:B------:R3:W4:Y:S04]  /*ac20*/  @!P0 LDG.E.U8 R8, desc[UR18][R6.64] ;  /* 0x0000001206088981 */ /* 0x000728000c1e1100 */
[----:B-1----:R-:W4:Y:S04]  /*ac30*/  LDL.LU R30, [R1+0x278] ;  /* 0x00027800011e7983 */ /* 0x002f280000300800 */
[----:B--2---:R-:W2:Y:S01]  /*ac40*/  LDL.LU R31, [R1+0xf0] ;  /* 0x0000f000011f7983 */ /* 0x004ea20000300800 */
[----:B------:R-:W-:Y:S01]  /*ac50*/  ISETP.GE.U32.AND P0, PT, R3, 0x7fffff02, PT ;  /* 0x7fffff020300780c */ /* 0x000fe20003f06070 */
[----:B------:R-:W-:-:S02]  /*ac60*/  IMAD R3, R4, 0x7e, RZ ;  /* 0x0000007e04037824 */ /* 0x000fc400078e02ff */
[----:B------:R3:W-:Y:S04]  /*ac70*/  STL [R1+0x1bc], R6 ;  /* 0x0001bc0601007387 */ /* 0x0007e80000100800 */
[----:B------:R-:W-:Y:S01]  /*ac80*/  STL [R1+0x1b8], R7 ;  /* 0x0001b80701007387 */ /* 0x000fe20000100800 */
[----:B---3--:R-:W-:-:S03]  /*ac90*/  IADD3 R6, P1, PT, R3, R0, RZ ;  /* 0x0000000003067210 */ /* 0x008fc60007f3e0ff */
[----:B------:R1:W-:Y:S01]  /*aca0*/  STS.U8 [R41+UR9+0x1000], R32 ;  /* 0x0010002029007988 */ /* 0x0003e20008000009 */
[----:B------:R-:W-:-:S03]  /*acb0*/  LEA.HI.X.SX32 R10, R3, R2, 0x1, P1 ;  /* 0x00000002030a7211 */ /* 0x000fc600008f0eff */
[----:B------:R3:W-:Y:S04]  /*acc0*/  STS.U8 [R41+UR9+0x1400], R35 ;  /* 0x0014002329007988 */ /* 0x0007e80008000009 */
[----:B-1----:R-:W2:Y:S04]  /*acd0*/  LDL.LU R32, [R1+0xec] ;  /* 0x0000ec0001207983 */ /* 0x002ea80000300800 */
[----:B---3--:R-:W3:Y:S04]  /*ace0*/  LDL.LU R35, [R1+0x270] ;  /* 0x0002700001237983 */ /* 0x008ee80000300800 */
[----:B------:R-:W-:Y:S04]  /*acf0*/  STL [R1+0x1cc], R6 ;  /* 0x0001cc0601007387 */ /* 0x000fe80000100800 */
[----:B------:R1:W-:Y:S04]  /*ad00*/  STS.U8 [R41+UR9+0x1800], R36 ;  /* 0x0018002429007988 */ /* 0x0003e80008000009 */
[----:B------:R-:W-:Y:S04]  /*ad10*/  STL [R1+0x1c8], R10 ;  /* 0x0001c80a01007387 */ /* 0x000fe80000100800 */
[----:B-1----:R-:W3:Y:S04]  /*ad20*/  LDL.LU R36, [R1+0x26c] ;  /* 0x00026c0001247983 */ /* 0x002ee80000300800 */
[----:B----4-:R1:W-:Y:S04]  /*ad30*/  STS.U8 [R41+UR9+0x1c00], R38 ;  /* 0x001c002629007988 */ /* 0x0103e80008000009 */
[----:B------:R-:W-:Y:S04]  /*ad40*/  STS.U8 [R41+UR9+0x2000], R29 ;  /* 0x0020001d29007988 */ /* 0x000fe80008000009 */
[----:B-1----:R-:W4:Y:S04]  /*ad50*/  LDL.LU R38, [R1+0x150] ;  /* 0x0001500001267983 */ /* 0x002f280000300800 */
[----:B------:R1:W-:Y:S04]  /*ad60*/  STS.U8 [R41+UR9+0x2400], R39 ;  /* 0x0024002729007988 */ /* 0x0003e80008000009 */
[----:B-1----:R-:W4:Y:S01]  /*ad70*/  LDL.LU R39, [R1+0x14c] ;  /* 0x00014c0001277983 */ /* 0x002f220000300800 */
[----:B------:R-:W-:Y:S01]  /*ad80*/  PRMT R7, RZ, 0x7610, R7 ;  /* 0x00007610ff077816 */ /* 0x000fe20000000007 */
[----:B------:R-:W-:-:S02]  /*ad90*/  @!P0 IMAD.MOV.U32 R11, RZ, RZ, R10 ;  /* 0x000000ffff0b8224 */ /* 0x000fc400078e000a */
[----:B------:R-:W-:Y:S02]  /*ada0*/  @!P0 IMAD.MOV.U32 R10, RZ, RZ, R6 ;  /* 0x000000ffff0a8224 */ /* 0x000fe400078e0006 */
[----:B------:R-:W-:-:S03]  /*adb0*/  VIADD R3, R40, 0xfffffff8 ;  /* 0xfffffff828037836 */ /* 0x000fc60000000000 */
[----:B------:R1:W4:Y:S02]  /*adc0*/  @!P0 LDG.E.U8 R7, desc[UR18][R10.64] ;  /* 0x000000120a078981 */ /* 0x000324000c1e1100 */
[----:B------:R-:W-:Y:S01]  /*add0*/  ISETP.GE.U32.AND P0, PT, R3, 0x7fffff79, PT ;  /* 0x7fffff790300780c */ /* 0x000fe20003f06070 */
[----:B------:R-:W-:-:S05]  /*ade0*/  IMAD R3, R4, 0x7, RZ ;  /* 0x0000000704037824 */ /* 0x000fca00078e02ff */
[----:B------:R-:W-:-:S04]  /*adf0*/  IADD3 R6, P1, PT, R3, R0, RZ ;  /* 0x0000000003067210 */ /* 0x000fc80007f3e0ff */
[----:B-1----:R-:W-:Y:S01]  /*ae00*/  LEA.HI.X.SX32 R10, R3, R2, 0x1, P1 ;  /* 0x00000002030a7211 */ /* 0x002fe200008f0eff */
[----:B------:R-:W-:Y:S01]  /*ae10*/  STL [R1+0x60], R6 ;  /* 0x0000600601007387 */ /* 0x000fe20000100800 */
[----:B------:R-:W-:Y:S01]  /*ae20*/  PRMT R22, RZ, 0x7610, R22 ;  /* 0x00007610ff167816 */ /* 0x000fe20000000016 */
[----:B------:R-:W-:Y:S02]  /*ae30*/  VIADD R3, R40, 0xfffffff0 ;  /* 0xfffffff028037836 */ /* 0x000fe40000000000 */
[----:B------:R1:W-:Y:S01]  /*ae40*/  STL [R1+0x58], R10 ;  /* 0x0000580a01007387 */ /* 0x0003e20000100800 */
[----:B------:R-:W-:-:S03]  /*ae50*/  @!P0 IMAD.MOV.U32 R11, RZ, RZ, R10 ;  /* 0x000000ffff0b8224 */ /* 0x000fc600078e000a */
[----:B------:R0:W-:Y:S04]  /*ae60*/  STS.U8 [R41+UR9+0x2800], R30 ;  /* 0x0028001e29007988 */ /* 0x0001e80008000009 */
[----:B------:R-:W4:Y:S01]  /*ae70*/  LDL.LU R27, [R1+0x268] ;  /* 0x00026800011b7983 */ /* 0x000f220000300800 */
[----:B-1----:R-:W-:-:S03]  /*ae80*/  @!P0 IMAD.MOV.U32 R10, RZ, RZ, R6 ;  /* 0x000000ffff0a8224 */ /* 0x002fc600078e0006 */
[----:B--2---:R1:W-:Y:S04]  /*ae90*/  STS.U8 [R41+UR9+0x2c00], R31 ;  /* 0x002c001f29007988 */ /* 0x0043e80008000009 */
[----:B------:R2:W4:Y:S01]  /*aea0*/  @!P0 LDG.E.U8 R22, desc[UR18][R10.64] ;  /* 0x000000120a168981 */ /* 0x000522000c1e1100 */
[----:B------:R-:W-:Y:S01]  /*aeb0*/  ISETP.GE.U32.AND P0, PT, R3, 0x7fffff71, PT ;  /* 0x7fffff710300780c */ /* 0x000fe20003f06070 */
[----:B------:R-:W-:Y:S02]  /*aec0*/  IMAD R3, R4, 0xf, RZ ;  /* 0x0000000f04037824 */ /* 0x000fe400078e02ff */
[----:B0-----:R-:W4:Y:S03]  /*aed0*/  LDL.LU R30, [R1+0x15c] ;  /* 0x00015c00011e7983 */ /* 0x001f260000300800 */
[C---:B------:R-:W-:Y:S01]  /*aee0*/  IADD3 R6, P1, PT, R3.reuse, R0, RZ ;  /* 0x0000000003067210 */ /* 0x040fe20007f3e0ff */
[----:B-1----:R-:W4:Y:S03]  /*aef0*/  LDL.LU R31, [R1+0x158] ;  /* 0x00015800011f7983 */ /* 0x002f260000300800 */
[----:B--2---:R-:W-:Y:S01]  /*af00*/  LEA.HI.X.SX32 R10, R3, R2, 0x1, P1 ;  /* 0x00000002030a7211 */ /* 0x004fe200008f0eff */
[----:B------:R-:W-:Y:S01]  /*af10*/  STL [R1+0xf0], R6 ;  /* 0x0000f00601007387 */ /* 0x000fe20000100800 */
[----:B------:R-:W-:Y:S01]  /*af20*/  PRMT R21, RZ, 0x7610, R21 ;  /* 0x00007610ff157816 */ /* 0x000fe20000000015 */
[----:B------:R-:W-:-:S02]  /*af30*/  VIADD R3, R40, 0xffffffe8 ;  /* 0xffffffe828037836 */ /* 0x000fc40000000000 */
[----:B------:R0:W-:Y:S01]  /*af40*/  STL [R1+0xec], R10 ;  /* 0x0000ec0a01007387 */ /* 0x0001e20000100800 */
[----:B------:R-:W-:Y:S02]  /*af50*/  @!P0 IMAD.MOV.U32 R11, RZ, RZ, R10 ;  /* 0x000000ffff0b8224 */ /* 0x000fe400078e000a */
[----:B0-----:R-:W-:-:S05]  /*af60*/  @!P0 IMAD.MOV.U32 R10, RZ, RZ, R6 ;  /* 0x000000ffff0a8224 */ /* 0x001fca00078e0006 */
[----:B------:R0:W2:Y:S01]  /*af70*/  @!P0 LDG.E.U8 R21, desc[UR18][R10.64] ;  /* 0x000000120a158981 */ /* 0x0000a2000c1e1100 */
[----:B------:R-:W-:Y:S01]  /*af80*/  ISETP.GE.U32.AND P0, PT, R3, 0x7fffff69, PT ;  /* 0x7fffff690300780c */ /* 0x000fe20003f06070 */
[----:B------:R-:W-:Y:S02]  /*af90*/  IMAD R3, R4, 0x17, RZ ;  /* 0x0000001704037824 */ /* 0x000fe400078e02ff */
[----:B------:R1:W-:Y:S03]  /*afa0*/  STS.U8 [R41+UR9+0x3000], R32 ;  /* 0x0030002029007988 */ /* 0x0003e60008000009 */
[C---:B0-----:R-:W-:Y:S01]  /*afb0*/  IADD3 R10, P1, PT, R3.reuse, R0, RZ ;  /* 0x00000000030a7210 */ /* 0x041fe20007f3e0ff */
[----:B---3--:R0:W-:Y:S03]  /*afc0*/  STS.U8 [R41+UR9+0x3400], R35 ;  /* 0x0034002329007988 */ /* 0x0081e60008000009 */
[----:B------:R-:W-:Y:S01]  /*afd0*/  LEA.HI.X.SX32 R11, R3, R2, 0x1, P1 ;  /* 0x00000002030b7211 */ /* 0x000fe200008f0eff */
[----:B-1----:R-:W3:Y:S04]  /*afe0*/  LDL.LU R32, [R1+0x264] ;  /* 0x0002640001207983 */ /* 0x002ee80000300800 */
[----:B------:R1:W-:Y:S04]  /*aff0*/  STS.U8 [R41+UR9+0x3800], R36 ;  /* 0x0038002429007988 */ /* 0x0003e80008000009 */
[----:B0-----:R-:W2:Y:S01]  /*b000*/  LDL.LU R35, [R1+0x164] ;  /* 0x0001640001237983 */ /* 0x001ea20000300800 */
[----:B------:R-:W-:-:S03]  /*b010*/  LOP3.LUT R6, R41, 0x10, RZ, 0x3c, !PT ;  /* 0x0000001029067812 */ /* 0x000fc600078e3cff */
[----:B-1----:R-:W2:Y:S04]  /*b020*/  LDL.LU R36, [R1+0x160] ;  /* 0x0001600001247983 */ /* 0x002ea80000300800 */
[----:B------:R-:W-:Y:S04]  /*b030*/  STL [R1+0x150], R10 ;  /* 0x0001500a01007387 */ /* 0x000fe80000100800 */
[----:B------:R-:W-:Y:S04]  /*b040*/  STL [R1+0x14c], R11 ;  /* 0x00014c0b01007387 */ /* 0x000fe80000100800 */
[----:B----4-:R0:W-:Y:S04]  /*b050*/  STS.U8 [R41+UR9+0x3c00], R38 ;  /* 0x003c002629007988 */ /* 0x0101e80008000009 */
[----:B0-----:R-:W4:Y:S04]  /*b060*/  LDL.LU R38, [R1+0x260] ;  /* 0x0002600001267983 */ /* 0x001f280000300800 */
[----:B------:R0:W-:Y:S04]  /*b070*/  STS.U8 [R6+UR9+0x480], R39 ;  /* 0x0004802706007988 */ /* 0x0001e80008000009 */
[----:B------:R-:W4:Y:S04]  /*b080*/  LDL.LU R29, [R1+0x16c] ;  /* 0x00016c00011d7983 */ /* 0x000f280000300800 */
[----:B0-----:R-:W4:Y:S01]  /*b090*/  LDL.LU R39, [R1+0x168] ;  /* 0x0001680001277983 */ /* 0x001f220000300800 */
[----:B------:R-:W-:Y:S01]  /*b0a0*/  PRMT R20, RZ, 0x7610, R20 ;  /* 0x00007610ff147816 */ /* 0x000fe20000000014 */
[----:B------:R-:W-:-:S05]  /*b0b0*/  VIADD R3, R40, 0xffffffe0 ;  /* 0xffffffe028037836 */ /* 0x000fca0000000000 */
[----:B------:R0:W4:Y:S01]  /*b0c0*/  @!P0 LDG.E.U8 R20, desc[UR18][R10.64] ;  /* 0x000000120a148981 */ /* 0x000122000c1e1100 */
[----:B------:R-:W-:Y:S01]  /*b0d0*/  ISETP.GE.U32.AND P0, PT, R3, 0x7fffff61, PT ;  /* 0x7fffff610300780c */ /* 0x000fe20003f06070 */
[----:B------:R-:W-:Y:S01]  /*b0e0*/  IMAD R3, R4, 0x1f, RZ ;  /* 0x0000001f04037824 */ /* 0x000fe200078e02ff */
[----:B------:R-:W-:-:S04]  /*b0f0*/  PRMT R19, RZ, 0x7610, R19 ;  /* 0x00007610ff137816 */ /* 0x000fc80000000013 */
[----:B0-----:R-:W-:-:S04]  /*b100*/  IADD3 R10, P1, PT, R3, R0, RZ ;  /* 0x00000000030a7210 */ /* 0x001fc80007f3e0ff */
[----:B------:R-:W-:Y:S01]  /*b110*/  LEA.HI.X.SX32 R11, R3, R2, 0x1, P1 ;  /* 0x00000002030b7211 */ /* 0x000fe200008f0eff */
[----:B------:R-:W-:Y:S01]  /*b120*/  VIADD R3, R40, 0xffffffd8 ;  /* 0xffffffd828037836 */ /* 0x000fe20000000000 */
[----:B------:R-:W-:Y:S04]  /*b130*/  STS.U8 [R6+UR9+0x880], R27 ;  /* 0x0008801b06007988 */ /* 0x000fe80008000009 */
[----:B------:R0:W4:Y:S01]  /*b140*/  @!P0 LDG.E.U8 R19, desc[UR18][R10.64] ;  /* 0x000000120a138981 */ /* 0x000122000c1e1100 */
[----:B------:R-:W-:Y:S01]  /*b150*/  ISETP.GE.U32.AND P0, PT, R3, 0x7fffff59, PT ;  /* 0x7fffff590300780c */ /* 0x000fe20003f06070 */
[----:B------:R-:W-:Y:S02]  /*b160*/  IMAD R3, R4, 0x27, RZ ;  /* 0x0000002704037824 */ /* 0x000fe400078e02ff */
[----:B------:R1:W-:Y:S04]  /*b170*/  STS.U8 [R6+UR9+0xc80], R30 ;  /* 0x000c801e06007988 */ /* 0x0003e80008000009 */
[----:B------:R0:W-:Y:S04]  /*b180*/  STS.U8 [R6+UR9+0x1080], R31 ;  /* 0x0010801f06007988 */ /* 0x0001e80008000009 */
[----:B-1----:R-:W4:Y:S04]  /*b190*/  LDL.LU R30, [R1+0x25c] ;  /* 0x00025c00011e7983 */ /* 0x002f280000300800 */
[----:B0-----:R-:W4:Y:S04]  /*b1a0*/  LDL.LU R31, [R1+0x174] ;  /* 0x00017400011f7983 */ /* 0x001f280000300800 */
[----:B------:R0:W-:Y:S04]  /*b1b0*/  STL [R1+0x15c], R10 ;  /* 0x00015c0a01007387 */ /* 0x0001e80000100800 */
[----:B------:R1:W-:Y:S01]  /*b1c0*/  STL [R1+0x158], R11 ;  /* 0x0001580b01007387 */ /* 0x0003e20000100800 */
[----:B0-----:R-:W-:-:S04]  /*b1d0*/  IADD3 R10, P1, PT, R3, R0, RZ ;  /* 0x00000000030a7210 */ /* 0x001fc80007f3e0ff */
[----:B-1----:R-:W-:Y:S01]  /*b1e0*/  LEA.HI.X.SX32 R11, R3, R2, 0x1, P1 ;  /* 0x00000002030b7211 */ /* 0x002fe200008f0eff */
[----:B---3--:R0:W-:Y:S04]  /*b1f0*/  STS.U8 [R6+UR9+0x1480], R32 ;  /* 0x0014802006007988 */ /* 0x0081e80008000009 */
[----:B--2---:R1:W-:Y:S04]  /*b200*/  STS.U8 [R6+UR9+0x1880], R35 ;  /* 0x0018802306007988 */ /* 0x0043e80008000009 */
[----:B0-----:R-:W2:Y:S04]  /*b210*/  LDL.LU R32, [R1+0x170] ;  /* 0x0001700001207983 */ /* 0x001ea80000300800 */
[----:B-1----:R-:W3:Y:S04]  /*b220*/  LDL.LU R35, [R1+0x258] ;  /* 0x0002580001237983 */ /* 0x002ee80000300800 */
[----:B------:R-:W-:Y:S04]  /*b230*/  STL [R1+0x164], R10 ;  /* 0x0001640a01007387 */ /* 0x000fe80000100800 */
[----:B------:R0:W-:Y:S04]  /*b240*/  STS.U8 [R6+UR9+0x1c80], R36 ;  /* 0x001c802406007988 */ /* 0x0001e80008000009 */
[----:B------:R-:W-:Y:S04]  /*b250*/  STL [R1+0x160], R11 ;  /* 0x0001600b01007387 */ /* 0x000fe80000100800 */
[----:B0-----:R-:W3:Y:S04]  /*b260*/  LDL.LU R36, [R1+0x250] ;  /* 0x0002500001247983 */ /* 0x001ee80000300800 */
[----:B----4-:R0:W-:Y:S04]  /*b270*/  STS.U8 [R6+UR9+0x2080], R38 ;  /* 0x0020802606007988 */ /* 0x0101e80008000009 */
[----:B0-----:R-:W4:Y:S04]  /*b280*/  LDL.LU R38, [R1+0x17c] ;  /* 0x00017c0001267983 */ /* 0x001f280000300800 */
[----:B------:R-:W-:Y:S04]  /*b290*/  STS.U8 [R6+UR9+0x2480], R29 ;  /* 0x0024801d06007988 */ /* 0x000fe80008000009 */
[----:B------:R0:W-:Y:S04]  /*b2a0*/  STS.U8 [R6+UR9+0x2880], R39 ;  /* 0x0028802706007988 */ /* 0x0001e80008000009 */
        /* <DEDUP_REMOVED lines=9> */
[----:B------:R-:W-:-:S04]  /*b340*/  VIADD R3, R40, 0xffffffc8 ;  /* 0xffffffc828037836 */ /* 0x000fc80000000000 */
[----:B------:R0:W4:Y:S01]  /*b350*/  @!P0 LDG.E.U8 R17, desc[UR18][R10.64] ;  /* 0x000000120a118981 */ /* 0x000122000c1e1100 */
[----:B------:R-:W-:Y:S01]  /*b360*/  ISETP.GE.U32.AND P0, PT, R3, 0x7fffff49, PT ;  /* 0x7fffff490300780c */ /* 0x000fe20003f06070 */
[----:B------:R-:W-:Y:S02]  /*b370*/  IMAD R3, R4, 0x37, RZ ;  /* 0x0000003704037824 */ /* 0x000fe400078e02ff */
[----:B------:R0:W-:Y:S01]  /*b380*/  STL [R1+0x16c], R10 ;  /* 0x00016c0a01007387 */ /* 0x0001e20000100800 */
[----:B------:R-:W-:-:S03]  /*b390*/  PRMT R16, RZ, 0x7610, R16 ;  /* 0x00007610ff107816 */ /* 0x000fc60000000010 */
[----:B------:R1:W-:Y:S04]  /*b3a0*/  STL [R1+0x168], R11 ;  /* 0x0001680b01007387 */ /* 0x0003e80000100800 */
[----:B------:R1:W-:Y:S01]  /*b3b0*/  STS.U8 [R6+UR9+0x2c80], R30 ;  /* 0x002c801e06007988 */ /* 0x0003e20008000009 */
[----:B0-----:R-:W-:-:S03]  /*b3c0*/  IADD3 R10, P1, PT, R3, R0, RZ ;  /* 0x00000000030a7210 */ /* 0x001fc60007f3e0ff */
[----:B------:R-:W4:Y:S01]  /*b3d0*/  LDL.LU R27, [R1+0x254] ;  /* 0x00025400011b7983 */ /* 0x000f220000300800 */
[----:B-1----:R-:W-:Y:S01]  /*b3e0*/  LEA.HI.X.SX32 R11, R3, R2, 0x1, P1 ;  /* 0x00000002030b7211 */ /* 0x002fe200008f0eff */
[----:B------:R-:W-:Y:S02]  /*b3f0*/  VIADD R3, R40, 0xffffffc0 ;  /* 0xffffffc028037836 */ /* 0x000fe40000000000 */
[----:B------:R0:W-:Y:S04]  /*b400*/  STS.U8 [R6+UR9+0x3080], R31 ;  /* 0x0030801f06007988 */ /* 0x0001e80008000009 */
[----:B------:R-:W4:Y:S04]  /*b410*/  LDL.LU R30, [R1+0x184] ;  /* 0x00018400011e7983 */ /* 0x000f280000300800 */
[----:B------:R1:W4:Y:S04]  /*b420*/  @!P0 LDG.E.U8 R16, desc[UR18][R10.64] ;  /* 0x000000120a108981 */ /* 0x000328000c1e1100 */
[----:B0-----:R-:W4:Y:S01]  /*b430*/  LDL.LU R31, [R1+0x180] ;  /* 0x00018000011f7983 */ /* 0x001f220000300800 */
[----:B------:R-:W-:Y:S01]  /*b440*/  ISETP.GE.U32.AND P0, PT, R3, 0x7fffff41, PT ;  /* 0x7fffff410300780c */ /* 0x000fe20003f06070 */
[----:B------:R-:W-:-:S02]  /*b450*/  IMAD R3, R4, 0x3f, RZ ;  /* 0x0000003f04037824 */ /* 0x000fc400078e02ff */
[----:B------:R1:W-:Y:S04]  /*b460*/  STL [R1+0x174], R10 ;  /* 0x0001740a01007387 */ /* 0x0003e80000100800 */
[----:B------:R0:W-:Y:S01]  /*b470*/  STL [R1+0x170], R11 ;  /* 0x0001700b01007387 */ /* 0x0001e20000100800 */
[----:B-1----:R-:W-:-:S03]  /*b480*/  IADD3 R10, P1, PT, R3, R0, RZ ;  /* 0x00000000030a7210 */ /* 0x002fc60007f3e0ff */
[----:B--2---:R-:W-:Y:S04]  /*b490*/  STS.U8 [R6+UR9+0x3480], R32 ;  /* 0x0034802006007988 */ /* 0x004fe80008000009 */
[----:B---3--:R1:W-:Y:S01]  /*b4a0*/  STS.U8 [R6+UR9+0x3880], R35 ;  /* 0x0038802306007988 */ /* 0x0083e20008000009 */
[----:B0-----:R-:W-:-:S03]  /*b4b0*/  LEA.HI.X.SX32 R11, R3, R2, 0x1, P1 ;  /* 0x00000002030b7211 */ /* 0x001fc600008f0eff */
[----:B-1----:R-:W2:Y:S04]  /*b4c0*/  LDL.LU R35, [R1+0x24c] ;  /* 0x00024c0001237983 */ /* 0x002ea80000300800 */
[----:B------:R-:W3:Y:S04]  /*b4d0*/  LDL.LU R32, [R1+0x18c] ;  /* 0x00018c0001207983 */ /* 0x000ee80000300800 */
[----:B------:R0:W-:Y:S04]  /*b4e0*/  STS.U8 [R6+UR9+0x3c80], R36 ;  /* 0x003c802406007988 */ /* 0x0001e80008000009 */
[----:B0-----:R-:W3:Y:S04]  /*b4f0*/  LDL.LU R36, [R1+0x188] ;  /* 0x0001880001247983 */ /* 0x001ee80000300800 */
[----:B----4-:R0:W-:Y:S04]  /*b500*/  STS.U8 [R6+UR9+0x80], R38 ;  /* 0x0000802606007988 */ /* 0x0101e80008000009 */
[----:B0-----:R-:W4:Y:S01]  /*b510*/  LDL.LU R38, [R1+0x248] ;  /* 0x0002480001267983 */ /* 0x001f220000300800 */
[----:B------:R-:W-:-:S03]  /*b520*/  LOP3.LUT R6, R41, 0x20, RZ, 0x3c, !PT ;  /* 0x0000002029067812 */ /* 0x000fc600078e3cff */
[----:B------:R-:W-:Y:S04]  /*b530*/  STL [R1+0x17c], R10 ;  /* 0x00017c0a01007387 */ /* 0x000fe80000100800 */
[----:B------:R-:W-:Y:S04]  /*b540*/  STL [R1+0x178], R11 ;  /* 0x0001780b01007387 */ /* 0x000fe80000100800 */
        /* <DEDUP_REMOVED lines=15> */
[----:B------:R-:W-:Y:S04]  /*b640*/  STS.U8 [R6+UR9+0x500], R27 ;  /* 0x0005001b06007988 */ /* 0x000fe80008000009 */
        /* <DEDUP_REMOVED lines=8> */
[----:B--2---:R0:W-:Y:S04]  /*b6d0*/  STS.U8 [R6+UR9+0x1100], R35 ;  /* 0x0011002306007988 */ /* 0x0041e80008000009 */
[----:B---3--:R1:W-:Y:S04]  /*b6e0*/  STS.U8 [R6+UR9+0x1500], R32 ;  /* 0x0015002006007988 */ /* 0x0083e80008000009 */
[----:B0-----:R-:W2:Y:S04]  /*b6f0*/  LDL.LU R35, [R1+0x198] ;  /* 0x0001980001237983 */ /* 0x001ea80000300800 */
[----:B------:R-:W-:Y:S04]  /*b700*/  STL [R1+0x18c], R10 ;  /* 0x00018c0a01007387 */ /* 0x000fe80000100800 */
[----:B------:R-:W-:Y:S04]  /*b710*/  STL [R1+0x188], R11 ;  /* 0x0001880b01007387 */ /* 0x000fe80000100800 */
[----:B------:R0:W-:Y:S04]  /*b720*/  STS.U8 [R6+UR9+0x1900], R36 ;  /* 0x0019002406007988 */ /* 0x0001e80008000009 */
[----:B-1----:R-:W3:Y:S04]  /*b730*/  LDL.LU R32, [R1+0x240] ;  /* 0x0002400001207983 */ /* 0x002ee80000300800 */
[----:B0-----:R-:W3:Y:S01]  /*b740*/  LDL.LU R36, [R1+0x238] ;  /* 0x0002380001247983 */ /* 0x001ee20000300800 */
[----:B------:R-:W-:Y:S01]  /*b750*/  PRMT R13, RZ, 0x7610, R13 ;  /* 0x00007610ff0d7816 */ /* 0x000fe2000000000d */
[----:B------:R-:W-:-:S05]  /*b760*/  VIADD R3, R40, 0xffffffa8 ;  /* 0xffffffa828037836 */ /* 0x000fca0000000000 */
[----:B------:R0:W3:Y:S01]  /*b770*/  @!P0 LDG.E.U8 R13, desc[UR18][R10.64] ;  /* 0x000000120a0d8981 */ /* 0x0000e2000c1e1100 */
[----:B------:R-:W-:Y:S01]  /*b780*/  ISETP.GE.U32.AND P0, PT, R3, 0x7fffff29, PT ;  /* 0x7fffff290300780c */ /* 0x000fe20003f06070 */
[----:B------:R-:W-:-:S05]  /*b790*/  IMAD R3, R4, 0x57, RZ ;  /* 0x0000005704037824 */ /* 0x000fca00078e02ff */
[----:B0-----:R-:W-:-:S04]  /*b7a0*/  IADD3 R10, P1, PT, R3, R0, RZ ;  /* 0x00000000030a7210 */ /* 0x001fc80007f3e0ff */
[----:B------:R-:W-:Y:S01]  /*b7b0*/  LEA.HI.X.SX32 R11, R3, R2, 0x1, P1 ;  /* 0x00000002030b7211 */ /* 0x000fe200008f0eff */
[----:B----4-:R0:W-:Y:S04]  /*b7c0*/  STS.U8 [R6+UR9+0x1d00], R38 ;  /* 0x001d002606007988 */ /* 0x0101e80008000009 */
[----:B0-----:R-:W4:Y:S04]  /*b7d0*/  LDL.LU R38, [R1+0x1a4] ;  /* 0x0001a40001267983 */ /* 0x001f280000300800 */
[----:B------:R-:W-:Y:S04]  /*b7e0*/  STS.U8 [R6+UR9+0x2100], R29 ;  /* 0x0021001d06007988 */ /* 0x000fe80008000009 */
[----:B------:R0:W-:Y:S04]  /*b7f0*/  STS.U8 [R6+UR9+0x2500], R39 ;  /* 0x0025002706007988 */ /* 0x0001e80008000009 */
[----:B0-----:R-:W4:Y:S04]  /*b800*/  LDL.LU R39, [R1+0x1a0] ;  /* 0x0001a00001277983 */ /* 0x001f280000300800 */
[----:B------:R-:W-:Y:S04]  /*b810*/  STL [R1+0x194], R10 ;  /* 0x0001940a01007387 */ /* 0x000fe80000100800 */
[----:B------:R0:W-:Y:S04]  /*b820*/  STL [R1+0x190], R11 ;  /* 0x0001900b01007387 */ /* 0x0001e80000100800 */
[----:B------:R-:W4:Y:S01]  /*b830*/  LDL.LU R26, [R1+0x23c] ;  /* 0x00023c00011a7983 */ /* 0x000f220000300800 */
[----:B------:R-:W-:Y:S01]  /*b840*/  PRMT R12, RZ, 0x7610, R12 ;  /* 0x00007610ff0c7816 */ /* 0x000fe2000000000c */
[----:B------:R-:W-:-:S02]  /*b850*/  VIADD R3, R40, 0xffffffa0 ;  /* 0xffffffa028037836 */ /* 0x000fc40000000000 */
[----:B------:R-:W4:Y:S04]  /*b860*/  LDL.LU R27, [R1+0x1b4] ;  /* 0x0001b400011b7983 */ /* 0x000f280000300800 */
[----:B------:R0:W4:Y:S01]  /*b870*/  @!P0 LDG.E.U8 R12, desc[UR18][R10.64] ;  /* 0x000000120a0c8981 */ /* 0x000122000c1e1100 */
[----:B------:R-:W-:Y:S01]  /*b880*/  ISETP.GE.U32.AND P0, PT, R3, 0x7fffff21, PT ;  /* 0x7fffff210300780c */ /* 0x000fe20003f06070 */
[----:B------:R-:W-:Y:S02]  /*b890*/  IMAD R3, R4, 0x5f, RZ ;  /* 0x0000005f04037824 */ /* 0x000fe400078e02ff */
[----:B------:R-:W4:Y:S03]  /*b8a0*/  LDL.LU R29, [R1+0x1b0] ;  /* 0x0001b000011d7983 */ /* 0x000f260000300800 */
[----:B------:R-:W-:-:S02]  /*b8b0*/  IADD3 R24, P1, PT, R3, R0, RZ ;  /* 0x0000000003187210 */ /* 0x000fc40007f3e0ff */
[----:B0-----:R-:W-:Y:S02]  /*b8c0*/  PRMT R11, RZ, 0x7610, R11 ;  /* 0x00007610ff0b7816 */ /* 0x001fe4000000000b */
[----:B------:R-:W-:Y:S01]  /*b8d0*/  LEA.HI.X.SX32 R25, R3, R2, 0x1, P1 ;  /* 0x0000000203197211 */ /* 0x000fe200008f0eff */
[----:B------:R-:W-:-:S04]  /*b8e0*/  VIADD R3, R40, 0xffffff98 ;  /* 0xffffff9828037836 */ /* 0x000fc80000000000 */
[----:B------:R0:W4:Y:S01]  /*b8f0*/  @!P0 LDG.E.U8 R11, desc[UR18][R24.64] ;  /* 0x00000012180b8981 */ /* 0x000122000c1e1100 */
[----:B------:R-:W-:Y:S01]  /*b900*/  ISETP.GE.U32.AND P0, PT, R3, 0x7fffff19, PT ;  /* 0x7fffff190300780c */ /* 0x000fe20003f06070 */
[----:B------:R-:W-:Y:S02]  /*b910*/  IMAD R3, R4, 0x67, RZ ;  /* 0x0000006704037824 */ /* 0x000fe400078e02ff */
[----:B------:R1:W-:Y:S04]  /*b920*/  STS.U8 [R6+UR9+0x2900], R30 ;  /* 0x0029001e06007988 */ /* 0x0003e80008000009 */
[----:B------:R0:W-:Y:S04]  /*b930*/  STS.U8 [R6+UR9+0x2d00], R31 ;  /* 0x002d001f06007988 */ /* 0x0001e80008000009 */
[----:B------:R-:W-:Y:S04]  /*b940*/  STL [R1+0x19c], R24 ;  /* 0x00019c1801007387 */ /* 0x000fe80000100800 */
[----:B------:R-:W-:Y:S04]  /*b950*/  STL [R1+0x198], R25 ;  /* 0x0001981901007387 */ /* 0x000fe80000100800 */
[----:B-1----:R-:W4:Y:S04]  /*b960*/  LDL.LU R30, [R1+0x234] ;  /* 0x00023400011e7983 */ /* 0x002f280000300800 */
[----:B0-----:R-:W4:Y:S01]  /*b970*/  LDL.LU R31, [R1+0x1c4] ;  /* 0x0001c400011f7983 */ /* 0x001f220000300800 */
[----:B------:R-:W-:-:S03]  /*b980*/  PRMT R10, RZ, 0x7610, R10 ;  /* 0x00007610ff0a7816 */ /* 0x000fc6000000000a */
[----:B--2---:R0:W-:Y:S04]  /*b990*/  STS.U8 [R6+UR9+0x3100], R35 ;  /* 0x0031002306007988 */ /* 0x0041e80008000009 */
[----:B0-----:R-:W2:Y:S04]  /*b9a0*/  LDL.LU R35, [R1+0x1c0] ;  /* 0x0001c00001237983 */ /* 0x001ea80000300800 */
[----:B---3--:R0:W-:Y:S04]  /*b9b0*/  STS.U8 [R6+UR9+0x3500], R32 ;  /* 0x0035002006007988 */ /* 0x0081e80008000009 */
[----:B------:R1:W-:Y:S01]  /*b9c0*/  STS.U8 [R6+UR9+0x3900], R36 ;  /* 0x0039002406007988 */ /* 0x0003e20008000009 */
[----:B0-----:R-:W-:-:S03]  /*b9d0*/  LOP3.LUT R32, R41, 0x30, RZ, 0x3c, !PT ;  /* 0x0000003029207812 */ /* 0x001fc600078e3cff */
[----:B-1----:R-:W3:Y:S01]  /*b9e0*/  LDL.LU R36, [R1+0x230] ;  /* 0x0002300001247983 */ /* 0x002ee20000300800 */
[----:B------:R-:W-:-:S03]  /*b9f0*/  PRMT R28, RZ, 0x7610, R28 ;  /* 0x00007610ff1c7816 */ /* 0x000fc6000000001c */
[----:B----4-:R0:W-:Y:S02]  /*ba00*/  STS.U8 [R6+UR9+0x3d00], R38 ;  /* 0x003d002606007988 */ /* 0x0101e40008000009 */
[C---:B0-----:R-:W-:Y:S02]  /*ba10*/  IADD3 R6, P1, PT, R3.reuse, R0, RZ ;  /* 0x0000000003067210 */ /* 0x041fe40007f3e0ff */
[----:B------:R-:W4:Y:S02]  /*ba20*/  LDL.LU R38, [R1+0x1d4] ;  /* 0x0001d40001267983 */ /* 0x000f240000300800 */
[----:B------:R-:W-:Y:S01]  /*ba30*/  LEA.HI.X.SX32 R24, R3, R2, 0x1, P1 ;  /* 0x0000000203187211 */ /* 0x000fe200008f0eff */
[----:B------:R-:W-:-:S04]  /*ba40*/  VIADD R3, R40, 0xffffff90 ;  /* 0xffffff9028037836 */ /* 0x000fc80000000000 */
[----:B------:R-:W-:Y:S01]  /*ba50*/  @!P0 IMAD.MOV.U32 R25, RZ, RZ, R24 ;  /* 0x000000ffff198224 */ /* 0x000fe200078e0018 */
[----:B------:R0:W-:Y:S04]  /*ba60*/  STS.U8 [R32+UR9+0x180], R39 ;  /* 0x0001802720007988 */ /* 0x0001e80008000009 */
[----:B0-----:R-:W4:Y:S04]  /*ba70*/  LDL.LU R39, [R1+0x1d0] ;  /* 0x0001d00001277983 */ /* 0x001f280000300800 */
[----:B------:R-:W-:Y:S04]  /*ba80*/  STL [R1+0x1a4], R6 ;  /* 0x0001a40601007387 */ /* 0x000fe80000100800 */
[----:B------:R0:W-:Y:S02]  /*ba90*/  STL [R1+0x1a0], R24 ;  /* 0x0001a01801007387 */ /* 0x0001e40000100800 */
[----:B0-----:R-:W-:-:S05]  /*baa0*/  @!P0 IMAD.MOV.U32 R24, RZ, RZ, R6 ;  /* 0x000000ffff188224 */ /* 0x001fca00078e0006 */
[----:B------:R0:W4:Y:S01]  /*bab0*/  @!P0 LDG.E.U8 R10, desc[UR18][R24.64] ;  /* 0x00000012180a8981 */ /* 0x000122000c1e1100 */
[----:B------:R-:W-:Y:S01]  /*bac0*/  ISETP.GE.U32.AND P0, PT, R3, 0x7fffff11, PT ;  /* 0x7fffff110300780c */ /* 0x000fe20003f06070 */
[----:B------:R-:W-:-:S05]  /*bad0*/  IMAD R3, R4, 0x6f, RZ ;  /* 0x0000006f04037824 */ /* 0x000fca00078e02ff */
[----:B------:R-:W-:-:S04]  /*bae0*/  IADD3 R6, P1, PT, R3, R0, RZ ;  /* 0x0000000003067210 */ /* 0x000fc80007f3e0ff */
[----:B0-----:R-:W-:Y:S01]  /*baf0*/  LEA.HI.X.SX32 R24, R3, R2, 0x1, P1 ;  /* 0x0000000203187211 */ /* 0x001fe200008f0eff */
[----:B------:R-:W-:Y:S01]  /*bb00*/  STL [R1+0x1b4], R6 ;  /* 0x0001b40601007387 */ /* 0x000fe20000100800 */
[----:B------:R-:W-:-:S03]  /*bb10*/  VIADD R3, R40, 0xffffff88 ;  /* 0xffffff8828037836 */ /* 0x000fc60000000000 */
[----:B------:R0:W-:Y:S01]  /*bb20*/  STL [R1+0x1b0], R24 ;  /* 0x0001b01801007387 */ /* 0x0001e20000100800 */
[----:B------:R-:W-:Y:S02]  /*bb30*/  @!P0 IMAD.MOV.U32 R25, RZ, RZ, R24 ;  /* 0x000000ffff198224 */ /* 0x000fe400078e0018 */
[----:B0-----:R-:W-:-:S05]  /*bb40*/  @!P0 IMAD.MOV.U32 R24, RZ, RZ, R6 ;  /* 0x000000ffff188224 */ /* 0x001fca00078e0006 */
[----:B------:R0:W4:Y:S01]  /*bb50*/  @!P0 LDG.E.U8 R28, desc[UR18][R24.64] ;  /* 0x00000012181c8981 */ /* 0x000122000c1e1100 */
[----:B------:R-:W-:Y:S01]  /*bb60*/  ISETP.GE.U32.AND P0, PT, R3, 0x7fffff09, PT ;  /* 0x7fffff090300780c */ /* 0x000fe20003f06070 */
[----:B------:R-:W-:-:S05]  /*bb70*/  IMAD R3, R4, 0x77, RZ ;  /* 0x0000007704037824 */ /* 0x000fca00078e02ff */
[----:B------:R-:W-:-:S04]  /*bb80*/  IADD3 R6, P1, PT, R3, R0, RZ ;  /* 0x0000000003067210 */ /* 0x000fc80007f3e0ff */
[----:B0-----:R-:W-:Y:S01]  /*bb90*/  LEA.HI.X.SX32 R25, R3, R2, 0x1, P1 ;  /* 0x0000000203197211 */ /* 0x001fe200008f0eff */
[----:B------:R0:W-:Y:S04]  /*bba0*/  STS.U8 [R32+UR9+0x580], R26 ;  /* 0x0005801a20007988 */ /* 0x0001e80008000009 */
[----:B------:R1:W-:Y:S04]  /*bbb0*/  STL [R1+0x1c4], R6 ;  /* 0x0001c40601007387 */ /* 0x0003e80000100800 */
[----:B------:R-:W-:Y:S01]  /*bbc0*/  STL [R1+0x1c0], R25 ;  /* 0x0001c01901007387 */ /* 0x000fe20000100800 */
[----:B0-----:R-:W-:-:S03]  /*bbd0*/  @!P0 IMAD.MOV.U32 R26, RZ, RZ, R6 ;  /* 0x000000ffff1a8224 */ /* 0x001fc600078e0006 */
[----:B-1----:R-:W4:Y:S01]  /*bbe0*/  LDL.LU R6, [R1+0x22c] ;  /* 0x00022c0001067983 */ /* 0x002f220000300800 */
[----:B------:R-:W-:Y:S01]  /*bbf0*/  PRMT R24, RZ, 0x7610, R24 ;  /* 0x00007610ff187816 */ /* 0x000fe20000000018 */
[----:B------:R-:W-:Y:S02]  /*bc00*/  VIADD R3, R40, 0xffffff80 ;  /* 0xffffff8028037836 */ /* 0x000fe40000000000 */
[----:B------:R0:W-:Y:S02]  /*bc10*/  STS.U8 [R32+UR9+0x980], R27 ;  /* 0x0009801b20007988 */ /* 0x0001e40008000009 */
[----:B0-----:R-:W-:-:S05]  /*bc20*/  @!P0 IMAD.MOV.U32 R27, RZ, RZ, R25 ;  /* 0x000000ffff1b8224 */ /* 0x001fca00078e0019 */
[----:B------:R0:W4:Y:S01]  /*bc30*/  @!P0 LDG.E.U8 R24, desc[UR18][R26.64] ;  /* 0x000000121a188981 */ /* 0x000122000c1e1100 */
[----:B------:R-:W-:Y:S01]  /*bc40*/  ISETP.GE.U32.AND P0, PT, R3, 0x7fffff01, PT ;  /* 0x7fffff010300780c */ /* 0x000fe20003f06070 */
[----:B------:R-:W-:Y:S02]  /*bc50*/  IMAD R3, R4, 0x7f, RZ ;  /* 0x0000007f04037824 */ /* 0x000fe400078e02ff */
[----:B------:R1:W-:Y:S03]  /*bc60*/  STS.U8 [R32+UR9+0xd80], R29 ;  /* 0x000d801d20007988 */ /* 0x0003e60008000009 */
[C---:B------:R-:W-:Y:S01]  /*bc70*/  IADD3 R25, P1, PT, R3.reuse, R0, RZ ;  /* 0x0000000003197210 */ /* 0x040fe20007f3e0ff */
[----:B------:R2:W-:Y:S04]  /*bc80*/  STS.U8 [R32+UR9+0x1180], R30 ;  /* 0x0011801e20007988 */ /* 0x0005e80008000009 */
[----:B------:R3:W-:Y:S04]  /*bc90*/  STS.U8 [R32+UR9+0x1580], R31 ;  /* 0x0015801f20007988 */ /* 0x0007e80008000009 */
[----:B-1----:R-:W4:Y:S01]  /*bca0*/  LDL.LU R29, [R1+0x228] ;  /* 0x00022800011d7983 */ /* 0x002f220000300800 */
[----:B0-----:R-:W-:-:S03]  /*bcb0*/  LEA.HI.X.SX32 R26, R3, R2, 0x1, P1 ;  /* 0x00000002031a7211 */ /* 0x001fc600008f0eff */
[----:B--2---:R-:W2:Y:S04]  /*bcc0*/  LDL.LU R30, [R1+0x220] ;  /* 0x00022000011e7983 */ /* 0x004ea80000300800 */
[----:B------:R0:W-:Y:S04]  /*bcd0*/  STS.U8 [R32+UR9+0x1980], R35 ;  /* 0x0019802320007988 */ /* 0x0001e80008000009 */
[----:B---3--:R-:W3:Y:S04]  /*bce0*/  LDL.LU R31, [R1+0x218] ;  /* 0x00021800011f7983 */ /* 0x008ee80000300800 */
[----:B0-----:R-:W3:Y:S04]  /*bcf0*/  LDL.LU R35, [R1+0x1dc] ;  /* 0x0001dc0001237983 */ /* 0x001ee80000300800 */
[----:B------:R0:W-:Y:S04]  /*bd00*/  STL [R1+0x808], R4 ;  /* 0x0008080401007387 */ /* 0x0001e80000100800 */
[----:B------:R1:W-:Y:S04]  /*bd10*/  STS.U8 [R32+UR9+0x1d80], R36 ;  /* 0x001d802420007988 */ /* 0x0003e80008000009 */
[----:B0-----:R-:W3:Y:S04]  /*bd20*/  LDL.LU R4, [R1+0x1f4] ;  /* 0x0001f40001047983 */ /* 0x001ee80000300800 */
[----:B------:R-:W-:Y:S04]  /*bd30*/  STL [R1+0x80c], R0 ;  /* 0x00080c0001007387 */ /* 0x000fe80000100800 */
[----:B------:R-:W-:Y:S04]  /*bd40*/  STL [R1+0x810], R2 ;  /* 0x0008100201007387 */ /* 0x000fe80000100800 */
[----:B------:R-:W-:Y:S04]  /*bd50*/  STL [R1+0x1d4], R25 ;  /* 0x0001d41901007387 */ /* 0x000fe80000100800 */
[----:B------:R0:W-:Y:S04]  /*bd60*/  STL [R1+0x1d0], R26 ;  /* 0x0001d01a01007387 */ /* 0x0001e80000100800 */
[----:B-1----:R-:W3:Y:S01]  /*bd70*/  LDL.LU R36, [R1+0x1e4] ;  /* 0x0001e40001247983 */ /* 0x002ee20000300800 */
[----:B------:R-:W-:-:S02]  /*bd80*/  @!P0 IMAD.MOV.U32 R27, RZ, RZ, R26 ;  /* 0x000000ffff1b8224 */ /* 0x000fc400078e001a */
[----:B0-----:R-:W-:Y:S01]  /*bd90*/  @!P0 IMAD.MOV.U32 R26, RZ, RZ, R25 ;  /* 0x000000ffff1a8224 */ /* 0x001fe200078e0019 */
[----:B----4-:R0:W-:Y:S04]  /*bda0*/  STS.U8 [R32+UR9+0x2180], R38 ;  /* 0x0021802620007988 */ /* 0x0101e80008000009 */
[----:B0-----:R-:W4:Y:S04]  /*bdb0*/  LDL.LU R38, [R1+0xe4] ;  /* 0x0000e40001267983 */ /* 0x001f280000300800 */
[----:B------:R0:W-:Y:S04]  /*bdc0*/  STS.U8 [R32+UR9+0x2580], R39 ;  /* 0x0025802720007988 */ /* 0x0001e80008000009 */
[----:B0-----:R-:W4:Y:S04]  /*bdd0*/  LDL.LU R39, [R1+0xbc] ;  /* 0x0000bc0001277983 */ /* 0x001f280000300800 */
[----:B------:R-:W4:Y:S04]  /*bde0*/  LDL.LU R40, [R1+0xa8] ;  /* 0x0000a80001287983 */ /* 0x000f280000300800 */
[----:B------:R-:W4:Y:S04]  /*bdf0*/  LDL.LU R25, [R1+0xa4] ;  /* 0x0000a40001197983 */ /* 0x000f280000300800 */
[----:B------:R0:W-:Y:S04]  /*be00*/  STS.U8 [R32+UR9+0x2980], R6 ;  /* 0x0029800620007988 */ /* 0x0001e80008000009 */
[----:B0-----:R-:W4:Y:S01]  /*be10*/  LDL.LU R6, [R1+0x9c] ;  /* 0x00009c0001067983 */ /* 0x001f220000300800 */
[----:B------:R-:W-:-:S03]  /*be20*/  LOP3.LUT R0, R41, 0x40, RZ, 0x3c, !PT ;  /* 0x0000004029007812 */ /* 0x000fc600078e3cff */
[----:B------:R0:W-:Y:S04]  /*be30*/  STS.U8 [R32+UR9+0x2d80], R29 ;  /* 0x002d801d20007988 */ /* 0x0001e80008000009 */
[----:B--2---:R1:W-:Y:S04]  /*be40*/  STS.U8 [R32+UR9+0x3180], R30 ;  /* 0x0031801e20007988 */ /* 0x0043e80008000009 */
[----:B0-----:R-:W2:Y:S04]  /*be50*/  LDL.LU R29, [R1+0x90] ;  /* 0x00009000011d7983 */ /* 0x001ea80000300800 */
[----:B---3--:R0:W-:Y:S04]  /*be60*/  STS.U8 [R32+UR9+0x3580], R31 ;  /* 0x0035801f20007988 */ /* 0x0081e80008000009 */
[----:B-1----:R-:W3:Y:S04]  /*be70*/  LDL.LU R30, [R1+0x8c] ;  /* 0x00008c00011e7983 */ /* 0x002ee80000300800 */
[----:B0-----:R-:W3:Y:S04]  /*be80*/  LDL.LU R31, [R1+0x84] ;  /* 0x00008400011f7983 */ /* 0x001ee80000300800 */
[----:B------:R-:W-:Y:S04]  /*be90*/  STS.U8 [R32+UR9+0x3980], R4 ;  /* 0x0039800420007988 */ /* 0x000fe80008000009 */
[----:B------:R0:W-:Y:S04]  /*bea0*/  STS.U8 [R32+UR9+0x3d80], R35 ;  /* 0x003d802320007988 */ /* 0x0001e80008000009 */
[----:B0-----:R-:W3:Y:S04]  /*beb0*/  LDL.LU R32, [R1+0x80] ;  /* 0x0000800001207983 */ /* 0x001ee80000300800 */
[----:B------:R-:W3:Y:S04]  /*bec0*/  LDL.LU R35, [R1+0x7c] ;  /* 0x00007c0001237983 */ /* 0x000ee80000300800 */
[----:B------:R0:W-:Y:S04]  /*bed0*/  STS.U8 [R0+UR9+0x200], R36 ;  /* 0x0002002400007988 */ /* 0x0001e80008000009 */
[----:B0-----:R-:W3:Y:S04]  /*bee0*/  LDL.LU R36, [R1+0x70] ;  /* 0x0000700001247983 */ /* 0x001ee80000300800 */
[----:B----4-:R0:W-:Y:S04]  /*bef0*/  STS.U8 [R0+UR9+0x600], R38 ;  /* 0x0006002600007988 */ /* 0x0101e80008000009 */
[----:B0-----:R-:W4:Y:S04]  /*bf00*/  LDL.LU R38, [R1+0x6c] ;  /* 0x00006c0001267983 */ /* 0x001f280000300800 */
[----:B------:R0:W-:Y:S04]  /*bf10*/  STS.U8 [R0+UR9+0xa00], R39 ;  /* 0x000a002700007988 */ /* 0x0001e80008000009 */
[----:B------:R1:W-:Y:S04]  /*bf20*/  STS.U8 [R0+UR9+0xe00], R40 ;  /* 0x000e002800007988 */ /* 0x0003e80008000009 */
[----:B0-----:R-:W4:Y:S04]  /*bf30*/  LDL.LU R39, [R1+0x68] ;  /* 0x0000680001277983 */ /* 0x001f280000300800 */
[----:B-1----:R-:W4:Y:S04]  /*bf40*/  LDL.LU R40, [R1+0x5c] ;  /* 0x00005c0001287983 */ /* 0x002f280000300800 */
[----:B------:R0:W-:Y:S04]  /*bf50*/  STS.U8 [R0+UR9+0x1200], R25 ;  /* 0x0012001900007988 */ /* 0x0001e80008000009 */
[----:B------:R-:W4:Y:S04]  /*bf60*/  LDL.LU R4, [R1+0x50] ;  /* 0x0000500001047983 */ /* 0x000f280000300800 */
[----:B0-----:R-:W4:Y:S04]  /*bf70*/  LDL.LU R25, [R1+0x54] ;  /* 0x0000540001197983 */ /* 0x001f280000300800 */
[----:B------:R0:W-:Y:S04]  /*bf80*/  STS.U8 [R0+UR9+0x1600], R6 ;  /* 0x0016000600007988 */ /* 0x0001e80008000009 */
[----:B0-----:R-:W4:Y:S01]  /*bf90*/  LDL.LU R6, [R1+0x4c] ;  /* 0x00004c0001067983 */ /* 0x001f220000300800 */
[----:B------:R-:W-:-:S03]  /*bfa0*/  LOP3.LUT R2, R41, 0x50, RZ, 0x3c, !PT ;  /* 0x0000005029027812 */ /* 0x000fc600078e3cff */
[----:B--2---:R0:W-:Y:S04]  /*bfb0*/  STS.U8 [R0+UR9+0x1a00], R29 ;  /* 0x001a001d00007988 */ /* 0x0041e80008000009 */
[----:B---3--:R1:W-:Y:S04]  /*bfc0*/  STS.U8 [R0+UR9+0x1e00], R30 ;  /* 0x001e001e00007988 */ /* 0x0083e80008000009 */
[----:B0-----:R-:W2:Y:S04]  /*bfd0*/  LDL.LU R29, [R1+0x40] ;  /* 0x00004000011d7983 */ /* 0x001ea80000300800 */
[----:B------:R0:W-:Y:S04]  /*bfe0*/  STS.U8 [R0+UR9+0x2200], R31 ;  /* 0x0022001f00007988 */ /* 0x0001e80008000009 */
[----:B-1----:R-:W3:Y:S04]  /*bff0*/  LDL.LU R30, [R1+0x34] ;  /* 0x00003400011e7983 */ /* 0x002ee80000300800 */
[----:B0-----:R-:W3:Y:S04]  /*c000*/  LDL.LU R31, [R1+0x2c] ;  /* 0x00002c00011f7983 */ /* 0x001ee80000300800 */
[----:B------:R0:W-:Y:S04]  /*c010*/  STS.U8 [R0+UR9+0x2600], R32 ;  /* 0x0026002000007988 */ /* 0x0001e80008000009 */
[----:B------:R1:W-:Y:S04]  /*c020*/  STS.U8 [R0+UR9+0x2a00], R35 ;  /* 0x002a002300007988 */ /* 0x0003e80008000009 */
[----:B0-----:R-:W3:Y:S04]  /*c030*/  LDL.LU R32, [R1+0x28] ;  /* 0x0000280001207983 */ /* 0x001ee80000300800 */
[----:B-1----:R-:W3:Y:S04]  /*c040*/  LDL.LU R35, [R1+0x20] ;  /* 0x0000200001237983 */ /* 0x002ee80000300800 */
        /* <DEDUP_REMOVED lines=8> */
[----:B------:R-:W-:Y:S04]  /*c0d0*/  STS.U8 [R0+UR9+0x3e00], R4 ;  /* 0x003e000400007988 */ /* 0x000fe80008000009 */
[----:B------:R-:W-:Y:S04]  /*c0e0*/  STS.U8 [R2+UR9+0x280], R25 ;  /* 0x0002801902007988 */ /* 0x000fe80008000009 */
[----:B------:R-:W-:Y:S04]  /*c0f0*/  STS.U8 [R2+UR9+0x680], R6 ;  /* 0x0006800602007988 */ /* 0x000fe80008000009 */
[----:B------:R0:W-:Y:S04]  /*c100*/  STS.U8 [R2+UR9+0xa80], R5 ;  /* 0x000a800502007988 */ /* 0x0001e80008000009 */
[----:B0-----:R-:W4:Y:S01]  /*c110*/  LDL.LU R5, [R1+0x884] ;  /* 0x0008840001057983 */ /* 0x001f220000300800 */
[----:B------:R-:W-:-:S03]  /*c120*/  LOP3.LUT R0, R41, 0x60, RZ, 0x3c, !PT ;  /* 0x0000006029007812 */ /* 0x000fc600078e3cff */
[----:B--2---:R-:W-:Y:S04]  /*c130*/  STS.U8 [R2+UR9+0xe80], R29 ;  /* 0x000e801d02007988 */ /* 0x004fe80008000009 */
[----:B---3--:R-:W-:Y:S04]  /*c140*/  STS.U8 [R2+UR9+0x1280], R30 ;  /* 0x0012801e02007988 */ /* 0x008fe80008000009 */
[----:B------:R-:W-:Y:S01]  /*c150*/  STS.U8 [R2+UR9+0x1680], R31 ;  /* 0x0016801f02007988 */ /* 0x000fe20008000009 */
[----:B------:R-:W-:-:S06]  /*c160*/  PRMT R23, RZ, 0x7610, R23 ;  /* 0x00007610ff177816 */ /* 0x000fcc0000000017 */
[----:B------:R0:W2:Y:S04]  /*c170*/  @!P0 LDG.E.U8 R23, desc[UR18][R26.64] ;  /* 0x000000121a178981 */ /* 0x0000a8000c1e1100 */
[----:B------:R-:W-:Y:S04]  /*c180*/  STS.U8 [R2+UR9+0x1a80], R32 ;  /* 0x001a802002007988 */ /* 0x000fe80008000009 */
[----:B------:R-:W-:Y:S04]  /*c190*/  STS.U8 [R2+UR9+0x1e80], R35 ;  /* 0x001e802302007988 */ /* 0x000fe80008000009 */
[----:B------:R-:W-:Y:S04]  /*c1a0*/  STS.U8 [R2+UR9+0x2280], R36 ;  /* 0x0022802402007988 */ /* 0x000fe80008000009 */
[----:B----4-:R-:W-:Y:S04]  /*c1b0*/  STS.U8 [R2+UR9+0x2680], R38 ;  /* 0x0026802602007988 */ /* 0x010fe80008000009 */
[----:B------:R-:W-:Y:S04]  /*c1c0*/  STS.U8 [R2+UR9+0x2a80], R39 ;  /* 0x002a802702007988 */ /* 0x000fe80008000009 */
        /* <DEDUP_REMOVED lines=10> */
[----:B------:R1:W-:Y:S04]  /*c270*/  STS.U8 [R0+UR9+0x1700], R81 ;  /* 0x0017005100007988 */ /* 0x0003e80008000009 */
[----:B------:R-:W-:Y:S04]  /*c280*/  STS.U8 [R0+UR9+0x1b00], R80 ;  /* 0x001b005000007988 */ /* 0x000fe80008000009 */
[----:B------:R-:W-:Y:S04]  /*c290*/  STS.U8 [R0+UR9+0x1f00], R79 ;  /* 0x001f004f00007988 */ /* 0x000fe80008000009 */
[----:B------:R-:W-:Y:S04]  /*c2a0*/  STS.U8 [R0+UR9+0x2300], R78 ;  /* 0x0023004e00007988 */ /* 0x000fe80008000009 */
[----:B------:R-:W-:Y:S04]  /*c2b0*/  STS.U8 [R0+UR9+0x2700], R77 ;  /* 0x0027004d00007988 */ /* 0x000fe80008000009 */
[----:B------:R-:W-:Y:S04]  /*c2c0*/  STS.U8 [R0+UR9+0x2b00], R76 ;  /* 0x002b004c00007988 */ /* 0x000fe80008000009 */
[----:B------:R-:W-:Y:S04]  /*c2d0*/  STS.U8 [R0+UR9+0x2f00], R75 ;  /* 0x002f004b00007988 */ /* 0x000fe80008000009 */
[----:B------:R-:W-:Y:S04]  /*c2e0*/  STS.U8 [R0+UR9+0x3300], R74 ;  /* 0x0033004a00007988 */ /* 0x000fe80008000009 */
[----:B------:R3:W-:Y:S04]  /*c2f0*/  STL [R1+0x814], R5 ;  /* 0x0008140501007387 */ /* 0x0007e80000100800 */
[----:B-1----:R-:W4:Y:S04]  /*c300*/  LDL.LU R81, [R1+0x210] ;  /* 0x0002100001517983 */ /* 0x002f280000300800 */
[----:B------:R-:W2:Y:S04]  /*c310*/  LDL.LU R83, [R1+0x20c] ;  /* 0x00020c0001537983 */ /* 0x000ea80000300800 */
[----:B------:R-:W2:Y:S04]  /*c320*/  LDL.LU R85, [R1+0x208] ;  /* 0x0002080001557983 */ /* 0x000ea80000300800 */
[----:B------:R-:W2:Y:S04]  /*c330*/  LDL.LU R87, [R1+0x204] ;  /* 0x0002040001577983 */ /* 0x000ea80000300800 */
[----:B------:R-:W2:Y:S01]  /*c340*/  LDL.LU R88, [R1+0x200] ;  /* 0x0002000001587983 */ /* 0x000ea20000300800 */
[----:B------:R-:W-:-:S03]  /*c350*/  IMAD R3, R41, R5, RZ ;  /* 0x0000000529037224 */ /* 0x000fc600078e02ff */
[----:B------:R-:W2:Y:S04]  /*c360*/  LDL.LU R90, [R1+0x1fc] ;  /* 0x0001fc00015a7983 */ /* 0x000ea80000300800 */
[----:B------:R-:W2:Y:S04]  /*c370*/  LDL.LU R89, [R1+0x1f8] ;  /* 0x0001f80001597983 */ /* 0x000ea80000300800 */
[----:B------:R-:W2:Y:S04]  /*c380*/  LDL.LU R91, [R1+0x1f0] ;  /* 0x0001f000015b7983 */ /* 0x000ea80000300800 */
[----:B------:R-:W2:Y:S04]  /*c390*/  LDL.LU R92, [R1+0x1ec] ;  /* 0x0001ec00015c7983 */ /* 0x000ea80000300800 */
[----:B---3--:R-:W3:Y:S04]  /*c3a0*/  LDL.LU R5, [R1+0x1e8] ;  /* 0x0001e80001057983 */ /* 0x008ee80000300800 */
[----:B------:R-:W-:Y:S04]  /*c3b0*/  STS.U8 [R0+UR9+0x3700], R9 ;  /* 0x0037000900007988 */ /* 0x000fe80008000009 */
[----:B------:R-:W3:Y:S04]  /*c3c0*/  LDL.LU R26, [R1+0x1e0] ;  /* 0x0001e000011a7983 */ /* 0x000ee80000300800 */
[----:B------:R-:W-:Y:S04]  /*c3d0*/  STS.U8 [R0+UR9+0x3b00], R8 ;  /* 0x003b000800007988 */ /* 0x000fe80008000009 */
[----:B------:R-:W3:Y:S04]  /*c3e0*/  LDL.LU R27, [R1+0x1d8] ;  /* 0x0001d800011b7983 */ /* 0x000ee80000300800 */
[----:B------:R1:W-:Y:S04]  /*c3f0*/  STS.U8 [R0+UR9+0x3f00], R7 ;  /* 0x003f000700007988 */ /* 0x0003e80008000009 */
[----:B------:R-:W3:Y:S04]  /*c400*/  LDL.LU R2, [R1+0x11c] ;  /* 0x00011c0001027983 */ /* 0x000ee80000300800 */
[----:B-1----:R-:W3:Y:S04]  /*c410*/  LDL.LU R0, [R1+0x118] ;  /* 0x0001180001007983 */ /* 0x002ee80000300800 */
[----:B------:R-:W3:Y:S04]  /*c420*/  LDL.LU R4, [R1+0x114] ;  /* 0x0001140001047983 */ /* 0x000ee80000300800 */
[----:B------:R-:W3:Y:S04]  /*c430*/  LDL.LU R25, [R1+0x110] ;  /* 0x0001100001197983 */ /* 0x000ee80000300800 */
[----:B------:R-:W3:Y:S04]  /*c440*/  LDL.LU R29, [R1+0x100] ;  /* 0x00010000011d7983 */ /* 0x000ee80000300800 */
[----:B------:R-:W0:Y:S04]  /*c450*/  LDL.LU R30, [R1+0xfc] ;  /* 0x0000fc00011e7983 */ /* 0x000e280000300800 */
[----:B------:R-:W3:Y:S04]  /*c460*/  LDL.LU R31, [R1+0xf8] ;  /* 0x0000f800011f7983 */ /* 0x000ee80000300800 */
[----:B------:R-:W3:Y:S04]  /*c470*/  LDL.LU R32, [R1+0xf4] ;  /* 0x0000f40001207983 */ /* 0x000ee80000300800 */
[----:B------:R-:W3:Y:S04]  /*c480*/  LDL.LU R35, [R1+0xe0] ;  /* 0x0000e00001237983 */ /* 0x000ee80000300800 */
[----:B------:R-:W3:Y:S04]  /*c490*/  LDL.LU R36, [R1+0xdc] ;  /* 0x0000dc0001247983 */ /* 0x000ee80000300800 */
[----:B------:R-:W3:Y:S04]  /*c4a0*/  LDL.LU R38, [R1+0xd8] ;  /* 0x0000d80001267983 */ /* 0x000ee80000300800 */
[----:B------:R-:W3:Y:S04]  /*c4b0*/  LDL.LU R39, [R1+0xc8] ;  /* 0x0000c80001277983 */ /* 0x000ee80000300800 */
[----:B------:R-:W3:Y:S01]  /*c4c0*/  LDL.LU R40, [R1+0xc4] ;  /* 0x0000c40001287983 */ /* 0x000ee20000300800 */
[----:B------:R-:W-:-:S03]  /*c4d0*/  LOP3.LUT R93, R41, 0x70, RZ, 0x3c, !PT ;  /* 0x00000070295d7812 */ /* 0x000fc600078e3cff */
[----:B------:R-:W3:Y:S01]  /*c4e0*/  LDL.LU R41, [R1+0xc0] ;  /* 0x0000c00001297983 */ /* 0x000ee20000300800 */
[C---:B------:R-:W-:Y:S01]  /*c4f0*/  IADD3 R6, P0, PT, R3.reuse, UR14, RZ ;  /* 0x0000000e03067c10 */ /* 0x040fe2000ff1e0ff */
[----:B------:R-:W-:Y:S01]  /*c500*/  IMAD R74, R68, UR61, RZ ;  /* 0x0000003d444a7c24 */ /* 0x000fe2000f8e02ff */
[----:B------:R-:W1:Y:S01]  /*c510*/  LDCU UR14, c[0x0][0x3b0] ;  /* 0x00007600ff0e77ac */ /* 0x000e620008000800 */
[----:B------:R-:W-:Y:S04]  /*c520*/  STS.U8 [R93+UR9+0x380], R22 ;  /* 0x000380165d007988 */ /* 0x000fe80008000009 */
[----:B------:R-:W-:Y:S04]  /*c530*/  STS.U8 [R93+UR9+0x780], R21 ;  /* 0x000780155d007988 */ /* 0x000fe80008000009 */
[----:B------:R-:W-:Y:S04]  /*c540*/  STS.U8 [R93+UR9+0xb80], R20 ;  /* 0x000b80145d007988 */ /* 0x000fe80008000009 */
[----:B------:R-:W-:Y:S01]  /*c550*/  STS.U8 [R93+UR9+0xf80], R19 ;  /* 0x000f80135d007988 */ /* 0x000fe20008000009 */
[----:B------:R-:W-:Y:S01]  /*c560*/  LEA.HI.X.SX32 R3, R3, UR15, 0x1, P0 ;  /* 0x0000000f03037c11 */ /* 0x000fe200080f0eff */
[----:B------:R-:W-:Y:S01]  /*c570*/  IMAD R42, R42, UR29, RZ ;  /* 0x0000001d2a2a7c24 */ /* 0x000fe2000f8e02ff */
[----:B------:R-:W0:Y:S01]  /*c580*/  LDCU UR15, c[0x0][0x3b0] ;  /* 0x00007600ff0f77ac */ /* 0x000e220008000800 */
        /* <DEDUP_REMOVED lines=8> */
[----:B------:R1:W-:Y:S01]  /*c610*/  STS.U8 [R93+UR9+0x3380], R10 ;  /* 0x0033800a5d007988 */ /* 0x0003e20008000009 */
[----:B------:R-:W-:-:S02]  /*c620*/  IMAD R43, R43, UR30, RZ ;  /* 0x0000001e2b2b7c24 */ /* 0x000fc4000f8e02ff */
[----:B------:R-:W-:Y:S02]  /*c630*/  IMAD R44, R44, UR31, RZ ;  /* 0x0000001f2c2c7c24 */ /* 0x000fe4000f8e02ff */
[----:B------:R-:W-:Y:S02]  /*c640*/  IMAD R45, R45, UR32, RZ ;  /* 0x000000202d2d7c24 */ /* 0x000fe4000f8e02ff */
[----:B----4-:R-:W-:Y:S02]  /*c650*/  IMAD R7, R81, UR4, RZ ;  /* 0x0000000451077c24 */ /* 0x010fe4000f8e02ff */
[----:B--2---:R-:W-:Y:S02]  /*c660*/  IMAD R8, R83, UR4, RZ ;  /* 0x0000000453087c24 */ /* 0x004fe4000f8e02ff */
[----:B------:R-:W-:Y:S02]  /*c670*/  IMAD R9, R85, UR4, RZ ;  /* 0x0000000455097c24 */ /* 0x000fe4000f8e02ff */
[----:B-1----:R-:W-:-:S02]  /*c680*/  IMAD R10, R87, UR4, RZ ;  /* 0x00000004570a7c24 */ /* 0x002fc4000f8e02ff */
[----:B------:R-:W-:Y:S02]  /*c690*/  IMAD R11, R88, UR4, RZ ;  /* 0x00000004580b7c24 */ /* 0x000fe4000f8e02ff */
[----:B------:R-:W-:Y:S02]  /*c6a0*/  IMAD R12, R90, UR4, RZ ;  /* 0x000000045a0c7c24 */ /* 0x000fe4000f8e02ff */
[----:B------:R-:W-:Y:S02]  /*c6b0*/  IMAD R13, R89, UR4, RZ ;  /* 0x00000004590d7c24 */ /* 0x000fe4000f8e02ff */
[----:B------:R-:W-:Y:S02]  /*c6c0*/  IMAD R14, R91, UR4, RZ ;  /* 0x000000045b0e7c24 */ /* 0x000fe4000f8e02ff */
[----:B------:R-:W-:Y:S02]  /*c6d0*/  IMAD R15, R92, UR4, RZ ;  /* 0x000000045c0f7c24 */ /* 0x000fe4000f8e02ff */
[----:B---3--:R-:W-:-:S02]  /*c6e0*/  IMAD R17, R26, UR4, RZ ;  /* 0x000000041a117c24 */ /* 0x008fc4000f8e02ff */
[----:B------:R-:W-:Y:S02]  /*c6f0*/  IMAD R19, R2, UR4, RZ ;  /* 0x0000000402137c24 */ /* 0x000fe4000f8e02ff */
[----:B------:R-:W-:Y:S01]  /*c700*/  IMAD R20, R0, UR4, RZ ;  /* 0x0000000400147c24 */ /* 0x000fe2000f8e02ff */
[----:B------:R-:W-:Y:S01]  /*c710*/  IADD3 R0, P0, PT, R7, R6, RZ ;  /* 0x0000000607007210 */ /* 0x000fe20007f1e0ff */
[----:B------:R-:W-:-:S03]  /*c720*/  IMAD R21, R4, UR5, RZ ;  /* 0x0000000504157c24 */ /* 0x000fc6000f8e02ff */
[----:B------:R-:W-:Y:S02]  /*c730*/  LEA.HI.X.SX32 R4, R7, R3, 0x1, P0 ;  /* 0x0000000307047211 */ /* 0x000fe400000f0eff */
[-C--:B------:R-:W-:Y:S01]  /*c740*/  IADD3 R2, P2, PT, R8, R6.reuse, RZ ;  /* 0x0000000608027210 */ /* 0x080fe20007f5e0ff */
[----:B------:R1:W-:Y:S04]  /*c750*/  STL [R1+0x1dc], R0 ;  /* 0x0001dc0001007387 */ /* 0x0003e80000100800 */
[----:B------:R2:W-:Y:S04]  /*c760*/  STL [R1+0x1d8], R4 ;  /* 0x0001d80401007387 */ /* 0x0005e80000100800 */
[----:B------:R3:W-:Y:S01]  /*c770*/  STL [R1+0x1e4], R2 ;  /* 0x0001e40201007387 */ /* 0x0007e20000100800 */
[----:B-1----:R-:W-:-:S02]  /*c780*/  IADD3 R0, P6, PT, R9, R6, RZ ;  /* 0x0000000609007210 */ /* 0x002fc40007fde0ff */
[----:B--2---:R-:W-:-:S03]  /*c790*/  IADD3 R4, P5, PT, R10, R6, RZ ;  /* 0x000000060a047210 */ /* 0x004fc60007fbe0ff */
[----:B------:R1:W-:Y:S01]  /*c7a0*/  STL [R1+0x1ec], R0 ;  /* 0x0001ec0001007387 */ /* 0x0003e20000100800 */
[-C--:B---3--:R-:W-:Y:S01]  /*c7b0*/  IADD3 R2, P1, PT, R11, R6.reuse, RZ ;  /* 0x000000060b027210 */ /* 0x088fe20007f3e0ff */
[----:B0-----:R-:W-:Y:S02]  /*c7c0*/  IMAD R26, R30, UR13, RZ ;  /* 0x0000000d1e1a7c24 */ /* 0x001fe4000f8e02ff */
[----:B------:R-:W-:Y:S01]  /*c7d0*/  STL [R1+0x210], R4 ;  /* 0x0002100401007387 */ /* 0x000fe20000100800 */
[----:B------:R-:W-:Y:S01]  /*c7e0*/  IMAD R30, R35, UR20, RZ ;  /* 0x00000014231e7c24 */ /* 0x000fe2000f8e02ff */
[-C--:B-1----:R-:W-:Y:S02]  /*c7f0*/  IADD3 R0, P0, PT, R12, R6.reuse, RZ ;  /* 0x000000060c007210 */ /* 0x082fe40007f1e0ff */
[----:B------:R0:W-:Y:S01]  /*c800*/  STL [R1+0x218], R2 ;  /* 0x0002180201007387 */ /* 0x0001e20000100800 */
[----:B------:R-:W-:Y:S02]  /*c810*/  IMAD R35, R39, UR23, RZ ;  /* 0x0000001727237c24 */ /* 0x000fe4000f8e02ff */
[----:B------:R-:W-:Y:S01]  /*c820*/  IMAD R39, R86, UR26, RZ ;  /* 0x0000001a56277c24 */ /* 0x000fe2000f8e02ff */
[----:B------:R-:W-:-:S02]  /*c830*/  IADD3 R86, P4, PT, R13, R6, RZ ;  /* 0x000000060d567210 */ /* 0x000fc40007f9e0ff */
[-C--:B0-----:R-:W-:Y:S01]  /*c840*/  LEA.HI.X.SX32 R2, R8, R3.reuse, 0x1, P2 ;  /* 0x0000000308027211 */ /* 0x081fe200010f0eff */
[----:B------:R0:W-:Y:S01]  /*c850*/  STL [R1+0x220], R0 ;  /* 0x0002200001007387 */ /* 0x0001e20000100800 */
[----:B------:R-:W-:Y:S01]  /*c860*/  IADD3 R91, P2, PT, R14, R6, RZ ;  /* 0x000000060e5b7210 */ /* 0x000fe20007f5e0ff */
[----:B------:R-:W-:Y:S02]  /*c870*/  IMAD R16, R5, UR4, RZ ;  /* 0x0000000405107c24 */ /* 0x000fe4000f8e02ff */
[----:B------:R1:W-:Y:S01]  /*c880*/  STL [R1+0x1e0], R2 ;  /* 0x0001e00201007387 */ /* 0x0003e20000100800 */
[----:B0-----:R-:W-:-:S03]  /*c890*/  LEA.HI.X.SX32 R0, R9, R3, 0x1, P6 ;  /* 0x0000000309007211 */ /* 0x001fc600030f0eff */
[----:B------:R-:W-:Y:S01]  /*c8a0*/  STL [R1+0x228], R86 ;  /* 0x0002285601007387 */ /* 0x000fe20000100800 */
[----:B-1----:R-:W-:-:S03]  /*c8b0*/  IADD3 R2, P6, PT, R15, R6, RZ ;  /* 0x000000060f027210 */ /* 0x002fc60007fde0ff */
[----:B------:R-:W-:Y:S04]  /*c8c0*/  STL [R1+0x818], R86 ;  /* 0x0008185601007387 */ /* 0x000fe80000100800 */
[----:B------:R0:W-:Y:S01]  /*c8d0*/  STL [R1+0x1e8], R0 ;  /* 0x0001e80001007387 */ /* 0x0001e20000100800 */
[----:B------:R-:W-:-:S03]  /*c8e0*/  IMAD R18, R27, UR4, RZ ;  /* 0x000000041b127c24 */ /* 0x000fc6000f8e02ff */
[----:B------:R-:W-:Y:S04]  /*c8f0*/  STL [R1+0x230], R91 ;  /* 0x0002305b01007387 */ /* 0x000fe80000100800 */
[----:B------:R1:W-:Y:S01]  /*c900*/  STL [R1+0x238], R2 ;  /* 0x0002380201007387 */ /* 0x0003e20000100800 */
[-C--:B0-----:R-:W-:Y:S02]  /*c910*/  LEA.HI.X.SX32 R0, R10, R3.reuse, 0x1, P5 ;  /* 0x000000030a007211 */ /* 0x081fe400028f0eff */
[----:B------:R-:W-:Y:S01]  /*c920*/  IADD3 R4, P5, PT, R16, R6, RZ ;  /* 0x0000000610047210 */ /* 0x000fe20007fbe0ff */
[----:B------:R0:W-:Y:S01]  /*c930*/  STL [R1+0x81c], R91 ;  /* 0x00081c5b01007387 */ /* 0x0001e20000100800 */
[----:B-1----:R-:W-:-:S03]  /*c940*/  LEA.HI.X.SX32 R2, R11, R3, 0x1, P1 ;  /* 0x000000030b027211 */ /* 0x002fc600008f0eff */
[----:B------:R1:W-:Y:S04]  /*c950*/  STL [R1+0x1f0], R0 ;  /* 0x0001f00001007387 */ /* 0x0003e80000100800 */
[----:B------:R-:W-:Y:S01]  /*c960*/  STL [R1+0x240], R4 ;  /* 0x0002400401007387 */ /* 0x000fe20000100800 */
[----:B0-----:R-:W-:-:S03]  /*c970*/  LEA.HI.X.SX32 R91, R12, R3, 0x1, P0 ;  /* 0x000000030c5b7211 */ /* 0x001fc600000f0eff */
[----:B------:R0:W-:Y:S01]  /*c980*/  STL [R1+0x214], R2 ;  /* 0x0002140201007387 */ /* 0x0001e20000100800 */
[----:B-1----:R-:W-:Y:S02]  /*c990*/  IADD3 R0, P1, PT, R17, R6, RZ ;  /* 0x0000000611007210 */ /* 0x002fe40007f3e0ff */
[----:B------:R-:W-:-:S03]  /*c9a0*/  LEA.HI.X.SX32 R68, R13, R3, 0x1, P4 ;  /* 0x000000030d447211 */ /* 0x000fc600020f0eff */
[----:B------:R1:W-:Y:S01]  /*c9b0*/  STL [R1+0x248], R0 ;  /* 0x0002480001007387 */ /* 0x0003e20000100800 */
[----:B0-----:R-:W-:Y:S02]  /*c9c0*/  IADD3 R2, P0, PT, R18, R6, RZ ;  /* 0x0000000612027210 */ /* 0x001fe40007f1e0ff */
[----:B------:R-:W-:-:S03]  /*c9d0*/  LEA.HI.X.SX32 R92, R14, R3, 0x1, P2 ;  /* 0x000000030e5c7211 */ /* 0x000fc600010f0eff */
[----:B------:R-:W-:Y:S01]  /*c9e0*/  STL [R1+0x250], R2 ;  /* 0x0002500201007387 */ /* 0x000fe20000100800 */
[----:B-1----:R-:W-:-:S03]  /*c9f0*/  IADD3 R0, P4, PT, R19, R6, RZ ;  /* 0x0000000613007210 */ /* 0x002fc60007f9e0ff */
[----:B------:R-:W-:Y:S01]  /*ca00*/  STL [R1+0x21c], R91 ;  /* 0x00021c5b01007387 */ /* 0x000fe20000100800 */
[----:B------:R-:W-:Y:S01]  /*ca10*/  IADD3 R5, P2, PT, R20, R6, RZ ;  /* 0x0000000614057210 */ /* 0x000fe20007f5e0ff */
[----:B------:R-:W-:Y:S02]  /*ca20*/  IMAD R27, R31, UR16, RZ ;  /* 0x000000101f1b7c24 */ /* 0x000fe4000f8e02ff */
[----:B------:R-:W-:Y:S01]  /*ca30*/  STL [R1+0x820], R91 ;  /* 0x0008205b01007387 */ /* 0x000fe20000100800 */
[----:B------:R-:W-:-:S03]  /*ca40*/  IMAD R31, R36, UR21, RZ ;  /* 0x00000015241f7c24 */ /* 0x000fc6000f8e02ff */
[----:B------:R0:W-:Y:S01]  /*ca50*/  STL [R1+0x258], R0 ;  /* 0x0002580001007387 */ /* 0x0001e20000100800 */
[----:B------:R-:W-:Y:S02]  /*ca60*/  IMAD R36, R40, UR24, RZ ;  /* 0x0000001828247c24 */ /* 0x000fe4000f8e02ff */
[----:B------:R-:W-:Y:S01]  /*ca70*/  IMAD R40, R73, UR27, RZ ;  /* 0x0000001b49287c24 */ /* 0x000fe2000f8e02ff */
[----:B------:R-:W-:Y:S01]  /*ca80*/  STL [R1+0x224], R68 ;  /* 0x0002244401007387 */ /* 0x000fe20000100800 */
[----:B------:R-:W-:Y:S01]  /*ca90*/  IMAD R22, R25, UR7, RZ ;  /* 0x0000000719167c24 */ /* 0x000fe2000f8e02ff */
[-C--:B0-----:R-:W-:Y:S02]  /*caa0*/  LEA.HI.X.SX32 R0, R15, R3.reuse, 0x1, P6 ;  /* 0x000000030f007211 */ /* 0x081fe400030f0eff */
[----:B------:R-:W-:Y:S01]  /*cab0*/  STL [R1+0x824], R68 ;  /* 0x0008244401007387 */ /* 0x000fe20000100800 */
[----:B------:R-:W-:Y:S01]  /*cac0*/  IMAD R73, R82, UR60, RZ ;  /* 0x0000003c52497c24 */ /* 0x000fe2000f8e02ff */
[----:B------:R-:W-:Y:S01]  /*cad0*/  IADD3 R82, P6, PT, R21, R6, RZ ;  /* 0x0000000615527210 */ /* 0x000fe20007fde0ff */
[----:B------:R-:W-:Y:S01]  /*cae0*/  IMAD R25, R29, UR12, RZ ;  /* 0x0000000c1d197c24 */ /* 0x000fe2000f8e02ff */
[----:B------:R-:W-:Y:S01]  /*caf0*/  STL [R1+0x260], R5 ;  /* 0x0002600501007387 */ /* 0x000fe20000100800 */
[----:B------:R-:W-:-:S03]  /*cb00*/  LEA.HI.X.SX32 R4, R17, R3, 0x1, P1 ;  /* 0x0000000311047211 */ /* 0x000fc600008f0eff */
[----:B------:R0:W-:Y:S01]  /*cb10*/  STL [R1+0x234], R0 ;  /* 0x0002340001007387 */ /* 0x0001e20000100800 */
[----:B------:R-:W-:-:S03]  /*cb20*/  IADD3 R2, P1, PT, R25, R6, RZ ;  /* 0x0000000619027210 */ /* 0x000fc60007f3e0ff */
[----:B------:R-:W-:Y:S04]  /*cb30*/  STL [R1+0x828], R5 ;  /* 0x0008280501007387 */ /* 0x000fe80000100800 */
[----:B------:R-:W-:Y:S01]  /*cb40*/  STL [R1+0x22c], R92 ;  /* 0x00022c5c01007387 */ /* 0x000fe20000100800 */
[----:B0-----:R-:W-:-:S03]  /*cb50*/  LEA.HI.X.SX32 R0, R16, R3, 0x1, P5 ;  /* 0x0000000310007211 */ /* 0x001fc600028f0eff */
[----:B------:R-:W-:Y:S01]  /*cb60*/  STL [R1+0x82c], R92 ;  /* 0x00082c5c01007387 */ /* 0x000fe20000100800 */
[----:B------:R-:W-:-:S03]  /*cb70*/  IADD3 R89, P5, PT, R22, R6, RZ ;  /* 0x0000000616597210 */ /* 0x000fc60007fbe0ff */
[----:B------:R-:W-:Y:S04]  /*cb80*/  STL [R1+0x268], R82 ;  /* 0x0002685201007387 */ /* 0x000fe80000100800 */
[----:B------:R0:W-:Y:S04]  /*cb90*/  STL [R1+0x23c], R0 ;  /* 0x00023c0001007387 */ /* 0x0001e80000100800 */
[----:B------:R1:W-:Y:S04]  /*cba0*/  STL [R1+0x830], R82 ;  /* 0x0008305201007387 */ /* 0x0003e80000100800 */
[----:B------:R-:W-:Y:S01]  /*cbb0*/  STL [R1+0x244], R4 ;  /* 0x0002440401007387 */ /* 0x000fe20000100800 */
[----:B0-----:R-:W-:-:S03]  /*cbc0*/  LEA.HI.X.SX32 R0, R18, R3, 0x1, P0 ;  /* 0x0000000312007211 */ /* 0x001fc600000f0eff */
[----:B------:R-:W-:Y:S04]  /*cbd0*/  STL [R1+0x270], R89 ;  /* 0x0002705901007387 */ /* 0x000fe80000100800 */
[----:B------:R0:W-:Y:S01]  /*cbe0*/  STL [R1+0x278], R2 ;  /* 0x0002780201007387 */ /* 0x0001e20000100800 */
[----:B------:R-:W-:-:S03]  /*cbf0*/  IMAD R29, R32, UR17, RZ ;  /* 0x00000011201d7c24 */ /* 0x000fc6000f8e02ff */
[----:B------:R-:W-:Y:S01]  /*cc00*/  STL [R1+0x834], R89 ;  /* 0x0008345901007387 */ /* 0x000fe20000100800 */
[----:B-1----:R-:W-:-:S03]  /*cc10*/  LEA.HI.X.SX32 R82, R19, R3, 0x1, P4 ;  /* 0x0000000313527211 */ /* 0x002fc600020f0eff */
[----:B------:R1:W-:Y:S01]  /*cc20*/  STL [R1+0x24c], R0 ;  /* 0x00024c0001007387 */ /* 0x0003e20000100800 */
[----:B------:R-:W-:Y:S01]  /*cc30*/  IMAD R32, R38, UR22, RZ ;  /* 0x0000001626207c24 */ /* 0x000fe2000f8e02ff */
[-C--:B0-----:R-:W-:Y:S01]  /*cc40*/  IADD3 R2, P4, PT, R27, R6.reuse, RZ ;  /* 0x000000061b027210 */ /* 0x081fe20007f9e0ff */
[----:B------:R-:W-:Y:S01]  /*cc50*/  IMAD R38, R41, UR25, RZ ;  /* 0x0000001929267c24 */ /* 0x000fe2000f8e02ff */
[-C--:B------:R-:W-:Y:S02]  /*cc60*/  LEA.HI.X.SX32 R86, R20, R3.reuse, 0x1, P2 ;  /* 0x0000000314567211 */ /* 0x080fe400010f0eff */
[----:B-1----:R-:W-:Y:S01]  /*cc70*/  IADD3 R0, P0, PT, R26, R6, RZ ;  /* 0x000000061a007210 */ /* 0x002fe20007f1e0ff */
[----:B------:R-:W-:Y:S02]  /*cc80*/  IMAD R41, R72, UR28, RZ ;  /* 0x0000001c48297c24 */ /* 0x000fe4000f8e02ff */
[----:B------:R-:W-:Y:S02]  /*cc90*/  IMAD R72, R84, UR59, RZ ;  /* 0x0000003b54487c24 */ /* 0x000fe4000f8e02ff */
[----:B------:R0:W-:Y:S01]  /*cca0*/  STL [R1+0x280], R0 ;  /* 0x0002800001007387 */ /* 0x0001e20000100800 */
[----:B------:R-:W-:-:S02]  /*ccb0*/  LEA.HI.X.SX32 R84, R21, R3, 0x1, P6 ;  /* 0x0000000315547211 */ /* 0x000fc400030f0eff */
[-C--:B------:R-:W-:Y:S01]  /*ccc0*/  IADD3 R5, P6, PT, R30, R6.reuse, RZ ;  /* 0x000000061e057210 */ /* 0x080fe20007fde0ff */
[----:B------:R1:W-:Y:S01]  /*ccd0*/  STL [R1+0x288], R2 ;  /* 0x0002880201007387 */ /* 0x0003e20000100800 */
[----:B0-----:R-:W-:-:S03]  /*cce0*/  IADD3 R0, P2, PT, R29, R6, RZ ;  /* 0x000000061d007210 */ /* 0x001fc60007f5e0ff */
[----:B------:R-:W-:Y:S01]  /*ccf0*/  STL [R1+0x254], R82 ;  /* 0x0002545201007387 */ /* 0x000fe20000100800 */
[----:B------:R-:W-:-:S03]  /*cd00*/  LEA.HI.X.SX32 R90, R22, R3, 0x1, P5 ;  /* 0x00000003165a7211 */ /* 0x000fc600028f0eff */
[----:B------:R-:W-:Y:S01]  /*cd10*/  STL [R1+0x838], R82 ;  /* 0x0008385201007387 */ /* 0x000fe20000100800 */
[----:B-1----:R-:W-:-:S03]  /*cd20*/  LEA.HI.X.SX32 R2, R25, R3, 0x1, P1 ;  /* 0x0000000319027211 */ /* 0x002fc600008f0eff */
[----:B------:R0:W-:Y:S04]  /*cd30*/  STL [R1+0x290], R0 ;  /* 0x0002900001007387 */ /* 0x0001e80000100800 */
[----:B------:R-:W-:Y:S04]  /*cd40*/  STL [R1+0x25c], R86 ;  /* 0x00025c5601007387 */ /* 0x000fe80000100800 */
[----:B------:R-:W-:Y:S01]  /*cd50*/  STL [R1+0x83c], R86 ;  /* 0x00083c5601007387 */ /* 0x000fe20000100800 */
[----:B0-----:R-:W-:-:S03]  /*cd60*/  IADD3 R0, P5, PT, R31, R6, RZ ;  /* 0x000000061f007210 */ /* 0x001fc60007fbe0ff */
[----:B------:R-:W-:Y:S04]  /*cd70*/  STL [R1+0x298], R5 ;  /* 0x0002980501007387 */ /* 0x000fe80000100800 */
[----:B------:R-:W-:Y:S04]  /*cd80*/  STL [R1+0x840], R5 ;  /* 0x0008400501007387 */ /* 0x000fe80000100800 */
[----:B------:R-:W-:Y:S01]  /*cd90*/  STL [R1+0x264], R84 ;  /* 0x0002645401007387 */ /* 0x000fe20000100800 */
[----:B------:R-:W-:-:S03]  /*cda0*/  IADD3 R21, P1, PT, R32, R6, RZ ;  /* 0x0000000620157210 */ /* 0x000fc60007f3e0ff */
[----:B------:R-:W-:Y:S04]  /*cdb0*/  STL [R1+0x844], R84 ;  /* 0x0008445401007387 */ /* 0x000fe80000100800 */
[----:B------:R-:W-:Y:S04]  /*cdc0*/  STL [R1+0x2a0], R0 ;  /* 0x0002a00001007387 */ /* 0x000fe80000100800 */
[----:B------:R0:W-:Y:S04]  /*cdd0*/  STL [R1+0x274], R2 ;  /* 0x0002740201007387 */ /* 0x0001e80000100800 */
[----:B------:R1:W-:Y:S04]  /*cde0*/  STL [R1+0x848], R0 ;  /* 0x0008480001007387 */ /* 0x0003e80000100800 */
[----:B------:R-:W-:Y:S01]  /*cdf0*/  STL [R1+0x26c], R90 ;  /* 0x00026c5a01007387 */ /* 0x000fe20000100800 */
[----:B0-----:R-:W-:-:S02]  /*ce00*/  LEA.HI.X.SX32 R2, R27, R3, 0x1, P4 ;  /* 0x000000031b027211 */ /* 0x001fc400020f0eff */
[----:B-1----:R-:W-:Y:S01]  /*ce10*/  LEA.HI.X.SX32 R0, R26, R3, 0x1, P0 ;  /* 0x000000031a007211 */ /* 0x002fe200000f0eff */
[----:B------:R-:W-:Y:S01]  /*ce20*/  STL [R1+0x84c], R90 ;  /* 0x00084c5a01007387 */ /* 0x000fe20000100800 */
[----:B------:R-:W-:-:S03]  /*ce30*/  IADD3 R87, P0, PT, R35, R6, RZ ;  /* 0x0000000623577210 */ /* 0x000fc60007f1e0ff */
[----:B------:R-:W-:Y:S04]  /*ce40*/  STL [R1+0x2a8], R21 ;  /* 0x0002a81501007387 */ /* 0x000fe80000100800 */
[----:B------:R0:W-:Y:S01]  /*ce50*/  STL [R1+0x27c], R0 ;  /* 0x00027c0001007387 */ /* 0x0001e20000100800 */
[----:B------:R-:W-:-:S03]  /*ce60*/  LEA.HI.X.SX32 R84, R29, R3, 0x1, P2 ;  /* 0x000000031d547211 */ /* 0x000fc600010f0eff */
[----:B------:R-:W-:Y:S01]  /*ce70*/  STL [R1+0x850], R21 ;  /* 0x0008501501007387 */ /* 0x000fe20000100800 */
[----:B0-----:R-:W-:-:S03]  /*ce80*/  IADD3 R0, P4, PT, R36, R6, RZ ;  /* 0x0000000624007210 */ /* 0x001fc60007f9e0ff */
[----:B------:R-:W-:Y:S04]  /*ce90*/  STL [R1+0x284], R2 ;  /* 0x0002840201007387 */ /* 0x000fe80000100800 */
[----:B------:R-:W-:Y:S04]  /*cea0*/  STL [R1+0x2b0], R87 ;  /* 0x0002b05701007387 */ /* 0x000fe80000100800 */
[----:B------:R0:W-:Y:S01]  /*ceb0*/  STL [R1+0x2b8], R0 ;  /* 0x0002b80001007387 */ /* 0x0001e20000100800 */
[----:B------:R-:W-:-:S03]  /*cec0*/  LEA.HI.X.SX32 R92, R30, R3, 0x1, P6 ;  /* 0x000000031e5c7211 */ /* 0x000fc600030f0eff */
[----:B------:R-:W-:Y:S01]  /*ced0*/  STL [R1+0x854], R87 ;  /* 0x0008545701007387 */ /* 0x000fe20000100800 */
[----:B0-----:R-:W-:-:S03]  /*cee0*/  IADD3 R0, P2, PT, R38, R6, RZ ;  /* 0x0000000626007210 */ /* 0x001fc60007f5e0ff */
[----:B------:R-:W-:Y:S01]  /*cef0*/  STL [R1+0x28c], R84 ;  /* 0x00028c5401007387 */ /* 0x000fe20000100800 */
[----:B------:R-:W-:-:S03]  /*cf00*/  LEA.HI.X.SX32 R2, R31, R3, 0x1, P5 ;  /* 0x000000031f027211 */ /* 0x000fc600028f0eff */
[----:B------:R0:W-:Y:S01]  /*cf10*/  STL [R1+0x2c0], R0 ;  /* 0x0002c00001007387 */ /* 0x0001e20000100800 */
[----:B------:R-:W-:-:S03]  /*cf20*/  IADD3 R86, P5, PT, R40, R6, RZ ;  /* 0x0000000628567210 */ /* 0x000fc60007fbe0ff */
[----:B------:R-:W-:Y:S01]  /*cf30*/  STL [R1+0x858], R84 ;  /* 0x0008585401007387 */ /* 0x000fe20000100800 */
[----:B0-----:R-:W-:Y:S02]  /*cf40*/  IADD3 R0, P6, PT, R39, R6, RZ ;  /* 0x0000000627007210 */ /* 0x001fe40007fde0ff */
[----:B------:R-:W-:-:S03]  /*cf50*/  LEA.HI.X.SX32 R22, R32, R3, 0x1, P1 ;  /* 0x0000000320167211 */ /* 0x000fc600008f0eff */
[----:B------:R0:W-:Y:S01]  /*cf60*/  STL [R1+0x2c8], R0 ;  /* 0x0002c80001007387 */ /* 0x0001e20000100800 */
[----:B------:R-:W-:-:S03]  /*cf70*/  IADD3 R91, P1, PT, R41, R6, RZ ;  /* 0x00000006295b7210 */ /* 0x000fc60007f3e0ff */
[----:B------:R-:W-:Y:S01]  /*cf80*/  STL [R1+0x294], R92 ;  /* 0x0002945c01007387 */ /* 0x000fe20000100800 */
[----:B------:R-:W-:-:S03]  /*cf90*/  LEA.HI.X.SX32 R88, R35, R3, 0x1, P0 ;  /* 0x0000000323587211 */ /* 0x000fc600000f0eff */
[----:B------:R-:W-:Y:S01]  /*cfa0*/  STL [R1+0x85c], R92 ;  /* 0x00085c5c01007387 */ /* 0x000fe20000100800 */
[----:B------:R-:W-:-:S03]  /*cfb0*/  IADD3 R4, P0, PT, R42, R6, RZ ;  /* 0x000000062a047210 */ /* 0x000fc60007f1e0ff */
[----:B------:R-:W-:Y:S01]  /*cfc0*/  STL [R1+0x2d0], R86 ;  /* 0x0002d05601007387 */ /* 0x000fe20000100800 */
[----:B0-----:R-:W-:-:S03]  /*cfd0*/  LEA.HI.X.SX32 R0, R36, R3, 0x1, P4 ;  /* 0x0000000324007211 */ /* 0x001fc600020f0eff */
[----:B------:R-:W-:Y:S04]  /*cfe0*/  STL [R1+0x860], R86 ;  /* 0x0008605601007387 */ /* 0x000fe80000100800 */
[----:B------:R-:W-:Y:S04]  /*cff0*/  STL [R1+0x29c], R2 ;  /* 0x00029c0201007387 */ /* 0x000fe80000100800 */
[----:B------:R-:W-:Y:S04]  /*d000*/  STL [R1+0x864], R2 ;  /* 0x0008640201007387 */ /* 0x000fe80000100800 */
[----:B------:R-:W-:Y:S04]  /*d010*/  STL [R1+0x2d8], R91 ;  /* 0x0002d85b01007387 */ /* 0x000fe80000100800 */
[----:B------:R-:W-:Y:S01]  /*d020*/  STL [R1+0x868], R91 ;  /* 0x0008685b01007387 */ /* 0x000fe20000100800 */
[----:B------:R-:W-:-:S03]  /*d030*/  IADD3 R19, P4, PT, R43, R6, RZ ;  /* 0x000000062b137210 */ /* 0x000fc60007f9e0ff */
[----:B------:R-:W-:Y:S04]  /*d040*/  STL [R1+0x2a4], R22 ;  /* 0x0002a41601007387 */ /* 0x000fe80000100800 */
[----:B------:R-:W-:Y:S04]  /*d050*/  STL [R1+0x86c], R22 ;  /* 0x00086c1601007387 */ /* 0x000fe80000100800 */
[----:B------:R-:W-:Y:S04]  /*d060*/  STL [R1+0x2e0], R4 ;  /* 0x0002e00401007387 */ /* 0x000fe80000100800 */
[----:B------:R0:W-:Y:S04]  /*d070*/  STL [R1+0x2b4], R0 ;  /* 0x0002b40001007387 */ /* 0x0001e80000100800 */
[----:B------:R-:W-:Y:S01]  /*d080*/  STL [R1+0x870], R4 ;  /* 0x0008700401007387 */ /* 0x000fe20000100800 */
[----:B------:R-:W-:-:S03]  /*d090*/  LEA.HI.X.SX32 R84, R39, R3, 0x1, P6 ;  /* 0x0000000327547211 */ /* 0x000fc600030f0eff */
[----:B------:R-:W-:Y:S01]  /*d0a0*/  STL [R1+0x2ac], R88 ;  /* 0x0002ac5801007387 */ /* 0x000fe20000100800 */
[----:B0-----:R-:W-:-:S03]  /*d0b0*/  LEA.HI.X.SX32 R0, R38, R3, 0x1, P2 ;  /* 0x0000000326007211 */ /* 0x001fc600010f0eff */
[----:B------:R-:W-:Y:S01]  /*d0c0*/  STL [R1+0x874], R88 ;  /* 0x0008745801007387 */ /* 0x000fe20000100800 */
[----:B------:R-:W-:-:S03]  /*d0d0*/  IADD3 R83, P2, PT, R44, R6, RZ ;  /* 0x000000062c537210 */ /* 0x000fc60007f5e0ff */
[----:B------:R-:W-:Y:S01]  /*d0e0*/  STL [R1+0x2e8], R19 ;  /* 0x0002e81301007387 */ /* 0x000fe20000100800 */
[----:B------:R-:W-:-:S03]  /*d0f0*/  IMAD R46, R46, UR33, RZ ;  /* 0x000000212e2e7c24 */ /* 0x000fc6000f8e02ff */
[----:B------:R0:W-:Y:S01]  /*d100*/  STL [R1+0x2bc], R0 ;  /* 0x0002bc0001007387 */ /* 0x0001e20000100800 */
[----:B------:R-:W-:-:S03]  /*d110*/  LEA.HI.X.SX32 R5, R40, R3, 0x1, P5 ;  /* 0x0000000328057211 */ /* 0x000fc600028f0eff */
[----:B------:R-:W-:Y:S01]  /*d120*/  STL [R1+0x878], R19 ;  /* 0x0008781301007387 */ /* 0x000fe20000100800 */
[-C--:B------:R-:W-:Y:S02]  /*d130*/  LEA.HI.X.SX32 R68, R41, R3.reuse, 0x1, P1 ;  /* 0x0000000329447211 */ /* 0x080fe400008f0eff */
[-C--:B0-----:R-:W-:Y:S01]  /*d140*/  IADD3 R0, P6, PT, R45, R6.reuse, RZ ;  /* 0x000000062d007210 */ /* 0x081fe20007fde0ff */
[----:B------:R-:W-:Y:S01]  /*d150*/  STL [R1+0x2f0], R83 ;  /* 0x0002f05301007387 */ /* 0x000fe20000100800 */
[-C--:B------:R-:W-:Y:S01]  /*d160*/  LEA.HI.X.SX32 R42, R42, R3.reuse, 0x1, P0 ;  /* 0x000000032a2a7211 */ /* 0x080fe200000f0eff */
[----:B------:R-:W-:Y:S01]  /*d170*/  IMAD R48, R48, UR34, RZ ;  /* 0x0000002230307c24 */ /* 0x000fe2000f8e02ff */
[----:B------:R-:W-:Y:S01]  /*d180*/  IADD3 R91, P0, PT, R46, R6, RZ ;  /* 0x000000062e5b7210 */ /* 0x000fe20007f1e0ff */
[----:B------:R0:W-:Y:S01]  /*d190*/  STL [R1+0x2f8], R0 ;  /* 0x0002f80001007387 */ /* 0x0001e20000100800 */
[----:B------:R-:W-:Y:S01]  /*d1a0*/  IMAD R49, R49, UR35, RZ ;  /* 0x0000002331317c24 */ /* 0x000fe2000f8e02ff */
[----:B------:R-:W-:-:S02]  /*d1b0*/  LEA.HI.X.SX32 R20, R43, R3, 0x1, P4 ;  /* 0x000000032b147211 */ /* 0x000fc400020f0eff */
[----:B------:R1:W-:Y:S01]  /*d1c0*/  STL [R1+0x87c], R83 ;  /* 0x00087c5301007387 */ /* 0x0003e20000100800 */
[----:B------:R-:W-:-:S03]  /*d1d0*/  IMAD R51, R51, UR36, RZ ;  /* 0x0000002433337c24 */ /* 0x000fc6000f8e02ff */
[----:B------:R-:W-:Y:S01]  /*d1e0*/  STL [R1+0x2c4], R84 ;  /* 0x0002c45401007387 */ /* 0x000fe20000100800 */
[-C--:B------:R-:W-:Y:S02]  /*d1f0*/  LEA.HI.X.SX32 R85, R44, R3.reuse, 0x1, P2 ;  /* 0x000000032c557211 */ /* 0x080fe400010f0eff */
[-C--:B0-----:R-:W-:Y:S01]  /*d200*/  LEA.HI.X.SX32 R0, R45, R3.reuse, 0x1, P6 ;  /* 0x000000032d007211 */ /* 0x081fe200030f0eff */
[----:B------:R-:W-:Y:S01]  /*d210*/  STL [R1+0x880], R84 ;  /* 0x0008805401007387 */ /* 0x000fe20000100800 */
[----:B------:R-:W-:-:S03]  /*d220*/  LEA.HI.X.SX32 R22, R46, R3, 0x1, P0 ;  /* 0x000000032e167211 */ /* 0x000fc600000f0eff */
[----:B------:R-:W-:Y:S01]  /*d230*/  STL [R1+0x2cc], R5 ;  /* 0x0002cc0501007387 */ /* 0x000fe20000100800 */
[----:B------:R-:W-:-:S03]  /*d240*/  IADD3 R21, P0, PT, R48, R6, RZ ;  /* 0x0000000630157210 */ /* 0x000fc60007f1e0ff */
[----:B------:R-:W-:Y:S01]  /*d250*/  STL [R1+0x2d4], R68 ;  /* 0x0002d44401007387 */ /* 0x000fe20000100800 */
[----:B------:R-:W-:Y:S01]  /*d260*/  IMAD R53, R53, UR37, RZ ;  /* 0x0000002535357c24 */ /* 0x000fe2000f8e02ff */
[-C--:B------:R-:W-:Y:S02]  /*d270*/  IADD3 R89, P1, PT, R49, R6.reuse, RZ ;  /* 0x0000000631597210 */ /* 0x080fe40007f3e0ff */
[----:B------:R-:W-:Y:S01]  /*d280*/  STL [R1+0x300], R91 ;  /* 0x0003005b01007387 */ /* 0x000fe20000100800 */
[----:B------:R-:W-:-:S03]  /*d290*/  IADD3 R46, P2, PT, R51, R6, RZ ;  /* 0x00000006332e7210 */ /* 0x000fc60007f5e0ff */
[----:B------:R-:W-:Y:S01]  /*d2a0*/  STL [R1+0x2dc], R42 ;  /* 0x0002dc2a01007387 */ /* 0x000fe20000100800 */
[----:B------:R-:W-:Y:S01]  /*d2b0*/  IMAD R54, R54, UR38, RZ ;  /* 0x0000002636367c24 */ /* 0x000fe2000f8e02ff */
[----:B------:R-:W-:Y:S02]  /*d2c0*/  LEA.HI.X.SX32 R87, R48, R3, 0x1, P0 ;  /* 0x0000000330577211 */ /* 0x000fe400000f0eff */
[----:B------:R-:W-:Y:S01]  /*d2d0*/  STL [R1+0x2e4], R20 ;  /* 0x0002e41401007387 */ /* 0x000fe20000100800 */
[----:B------:R-:W-:-:S03]  /*d2e0*/  IMAD R55, R55, UR39, RZ ;  /* 0x0000002737377c24 */ /* 0x000fc6000f8e02ff */
[----:B------:R0:W-:Y:S01]  /*d2f0*/  STL [R1+0x2f4], R0 ;  /* 0x0002f40001007387 */ /* 0x0001e20000100800 */
[----:B------:R-:W-:-:S03]  /*d300*/  LEA.HI.X.SX32 R82, R49, R3, 0x1, P1 ;  /* 0x0000000331527211 */ /* 0x000fc600008f0eff */
[----:B------:R-:W-:Y:S01]  /*d310*/  STL [R1+0x2ec], R85 ;  /* 0x0002ec5501007387 */ /* 0x000fe20000100800 */
[----:B------:R-:W-:-:S03]  /*d320*/  LEA.HI.X.SX32 R51, R51, R3, 0x1, P2 ;  /* 0x0000000333337211 */ /* 0x000fc600010f0eff */
[----:B------:R-:W-:Y:S01]  /*d330*/  STL [R1+0x2fc], R22 ;  /* 0x0002fc1601007387 */ /* 0x000fe20000100800 */
[-C--:B------:R-:W-:Y:S01]  /*d340*/  IADD3 R35, P0, PT, R53, R6.reuse, RZ ;  /* 0x0000000635237210 */ /* 0x080fe20007f1e0ff */
[----:B------:R-:W-:Y:S02]  /*d350*/  IMAD R57, R57, UR40, RZ ;  /* 0x0000002839397c24 */ /* 0x000fe4000f8e02ff */
[----:B------:R-:W-:Y:S01]  /*d360*/  STL [R1+0x308], R21 ;  /* 0x0003081501007387 */ /* 0x000fe20000100800 */
[----:B------:R-:W-:-:S03]  /*d370*/  IADD3 R17, P1, PT, R54, R6, RZ ;  /* 0x0000000636117210 */ /* 0x000fc60007f3e0ff */
[----:B------:R-:W2:Y:S01]  /*d380*/  LDL R48, [R1+0x2f8] ;  /* 0x0002f80001307983 */ /* 0x000ea20000100800 */
[----:B------:R-:W-:-:S03]  /*d390*/  IMAD R60, R60, UR41, RZ ;  /* 0x000000293c3c7c24 */ /* 0x000fc6000f8e02ff */
[----:B------:R-:W3:Y:S01]  /*d3a0*/  LDL R49, [R1+0x2b8] ;  /* 0x0002b80001317983 */ /* 0x000ee20000100800 */
[----:B------:R-:W-:-:S03]  /*d3b0*/  IADD3 R80, P2, PT, R55, R6, RZ ;  /* 0x0000000637507210 */ /* 0x000fc60007f5e0ff */
[----:B------:R-:W-:Y:S01]  /*d3c0*/  STL [R1+0x310], R89 ;  /* 0x0003105901007387 */ /* 0x000fe20000100800 */
[----:B------:R-:W-:Y:S01]  /*d3d0*/  IMAD R61, R61, UR42, RZ ;  /* 0x0000002a3d3d7c24 */ /* 0x000fe2000f8e02ff */
[-C--:B------:R-:W-:Y:S02]  /*d3e0*/  LEA.HI.X.SX32 R36, R53, R3.reuse, 0x1, P0 ;  /* 0x0000000335247211 */ /* 0x080fe400000f0eff */
[----:B------:R-:W-:Y:S01]  /*d3f0*/  STL [R1+0x304], R87 ;  /* 0x0003045701007387 */ /* 0x000fe20000100800 */
[----:B------:R-:W-:-:S03]  /*d400*/  LEA.HI.X.SX32 R18, R54, R3, 0x1, P1 ;  /* 0x0000000336127211 */ /* 0x000fc600008f0eff */
[----:B------:R-:W-:Y:S01]  /*d410*/  STL [R1+0x318], R46 ;  /* 0x0003182e01007387 */ /* 0x000fe20000100800 */
[----:B-1----:R-:W-:-:S03]  /*d420*/  IADD3 R83, P0, PT, R57, R6, RZ ;  /* 0x0000000639537210 */ /* 0x002fc60007f1e0ff */
[----:B------:R-:W-:Y:S01]  /*d430*/  STL [R1+0x30c], R82 ;  /* 0x00030c5201007387 */ /* 0x000fe20000100800 */
[----:B------:R-:W-:-:S03]  /*d440*/  LEA.HI.X.SX32 R81, R55, R3, 0x1, P2 ;  /* 0x0000000337517211 */ /* 0x000fc600010f0eff */
[----:B------:R-:W-:Y:S01]  /*d450*/  STL [R1+0x314], R51 ;  /* 0x0003143301007387 */ /* 0x000fe20000100800 */
[----:B------:R-:W-:-:S03]  /*d460*/  IADD3 R86, P1, PT, R60, R6, RZ ;  /* 0x000000063c567210 */ /* 0x000fc60007f3e0ff */
[----:B------:R-:W4:Y:S01]  /*d470*/  LDL R53, [R1+0x2b4] ;  /* 0x0002b40001357983 */ /* 0x000f220000100800 */
[----:B------:R-:W-:Y:S01]  /*d480*/  IMAD R64, R64, UR43, RZ ;  /* 0x0000002b40407c24 */ /* 0x000fe2000f8e02ff */
[----:B0-----:R-:W-:Y:S02]  /*d490*/  IADD3 R0, P2, PT, R61, R6, RZ ;  /* 0x000000063d007210 */ /* 0x001fe40007f5e0ff */
[----:B------:R-:W-:Y:S01]  /*d4a0*/  STL [R1+0x320], R35 ;  /* 0x0003202301007387 */ /* 0x000fe20000100800 */
[----:B------:R-:W-:-:S03]  /*d4b0*/  LEA.HI.X.SX32 R84, R57, R3, 0x1, P0 ;  /* 0x0000000339547211 */ /* 0x000fc600000f0eff */
[----:B------:R-:W-:Y:S01]  /*d4c0*/  STL [R1+0x328], R17 ;  /* 0x0003281101007387 */ /* 0x000fe20000100800 */
[----:B------:R-:W-:-:S03]  /*d4d0*/  IMAD R65, R65, UR44, RZ ;  /* 0x0000002c41417c24 */ /* 0x000fc6000f8e02ff */
[----:B------:R-:W-:Y:S01]  /*d4e0*/  STL [R1+0x31c], R36 ;  /* 0x00031c2401007387 */ /* 0x000fe20000100800 */
[----:B------:R-:W-:Y:S01]  /*d4f0*/  IMAD R67, R67, UR45, RZ ;  /* 0x0000002d43437c24 */ /* 0x000fe2000f8e02ff */
[-C--:B------:R-:W-:Y:S02]  /*d500*/  LEA.HI.X.SX32 R2, R60, R3.reuse, 0x1, P1 ;  /* 0x000000033c027211 */ /* 0x080fe400008f0eff */
[----:B------:R-:W-:Y:S01]  /*d510*/  STL [R1+0x330], R80 ;  /* 0x0003305001007387 */ /* 0x000fe20000100800 */
[----:B------:R-:W-:-:S03]  /*d520*/  LEA.HI.X.SX32 R90, R61, R3, 0x1, P2 ;  /* 0x000000033d5a7211 */ /* 0x000fc600010f0eff */
[----:B------:R-:W-:Y:S01]  /*d530*/  STL [R1+0x324], R18 ;  /* 0x0003241201007387 */ /* 0x000fe20000100800 */
[----:B------:R-:W-:-:S03]  /*d540*/  IADD3 R60, P0, PT, R64, R6, RZ ;  /* 0x00000006403c7210 */ /* 0x000fc60007f1e0ff */
[----:B------:R-:W-:Y:S01]  /*d550*/  STL [R1+0x32c], R81 ;  /* 0x00032c5101007387 */ /* 0x000fe20000100800 */
[----:B------:R-:W-:-:S03]  /*d560*/  IMAD R71, R71, UR46, RZ ;  /* 0x0000002e47477c24 */ /* 0x000fc6000f8e02ff */
[----:B------:R-:W-:Y:S01]  /*d570*/  STL [R1+0x338], R83 ;  /* 0x0003385301007387 */ /* 0x000fe20000100800 */
[----:B------:R-:W-:-:S03]  /*d580*/  IADD3 R44, P1, PT, R65, R6, RZ ;  /* 0x00000006412c7210 */ /* 0x000fc60007f3e0ff */
[----:B------:R-:W-:Y:S01]  /*d590*/  STL [R1+0x340], R86 ;  /* 0x0003405601007387 */ /* 0x000fe20000100800 */
[----:B------:R-:W-:Y:S01]  /*d5a0*/  IMAD R70, R70, UR47, RZ ;  /* 0x0000002f46467c24 */ /* 0x000fe2000f8e02ff */
[----:B------:R-:W-:Y:S02]  /*d5b0*/  IADD3 R31, P2, PT, R67, R6, RZ ;  /* 0x00000006431f7210 */ /* 0x000fe40007f5e0ff */
[----:B------:R-:W-:Y:S01]  /*d5c0*/  STL [R1+0x334], R84 ;  /* 0x0003345401007387 */ /* 0x000fe20000100800 */
[----:B------:R-:W-:Y:S01]  /*d5d0*/  IMAD R69, R69, UR48, RZ ;  /* 0x0000003045457c24 */ /* 0x000fe2000f8e02ff */
[-C--:B------:R-:W-:Y:S02]  /*d5e0*/  LEA.HI.X.SX32 R61, R64, R3.reuse, 0x1, P0 ;  /* 0x00000003403d7211 */ /* 0x080fe400000f0eff */
[----:B------:R-:W-:Y:S01]  /*d5f0*/  STL [R1+0x348], R0 ;  /* 0x0003480001007387 */ /* 0x000fe20000100800 */
[----:B------:R-:W-:-:S03]  /*d600*/  LEA.HI.X.SX32 R45, R65, R3, 0x1, P1 ;  /* 0x00000003412d7211 */ /* 0x000fc600008f0eff */
[----:B------:R-:W-:Y:S01]  /*d610*/  STL [R1+0x33c], R2 ;  /* 0x00033c0201007387 */ /* 0x000fe20000100800 */
[----:B------:R-:W-:-:S03]  /*d620*/  LEA.HI.X.SX32 R32, R67, R3, 0x1, P2 ;  /* 0x0000000343207211 */ /* 0x000fc600010f0eff */
[----:B------:R-:W-:Y:S01]  /*d630*/  STL [R1+0x344], R90 ;  /* 0x0003445a01007387 */ /* 0x000fe20000100800 */
[----:B------:R-:W-:-:S03]  /*d640*/  IADD3 R15, P0, PT, R71, R6, RZ ;  /* 0x00000006470f7210 */ /* 0x000fc60007f1e0ff */
[----:B------:R-:W2:Y:S01]  /*d650*/  LDL R64, [R1+0x2f4] ;  /* 0x0002f40001407983 */ /* 0x000ea20000100800 */
[----:B------:R-:W-:-:S03]  /*d660*/  IADD3 R78, P1, PT, R70, R6, RZ ;  /* 0x00000006464e7210 */ /* 0x000fc60007f3e0ff */
[----:B------:R-:W-:Y:S01]  /*d670*/  STL [R1+0x350], R60 ;  /* 0x0003503c01007387 */ /* 0x000fe20000100800 */
[----:B------:R-:W-:Y:S01]  /*d680*/  IMAD R66, R66, UR49, RZ ;  /* 0x0000003142427c24 */ /* 0x000fe2000f8e02ff */
[----:B------:R-:W-:Y:S02]  /*d690*/  IADD3 R88, P2, PT, R69, R6, RZ ;  /* 0x0000000645587210 */ /* 0x000fe40007f5e0ff */
[----:B------:R-:W2:Y:S01]  /*d6a0*/  LDL R65, [R1+0x278] ;  /* 0x0002780001417983 */ /* 0x000ea20000100800 */
[----:B------:R-:W-:-:S03]  /*d6b0*/  IMAD R63, R63, UR14, RZ ;  /* 0x0000000e3f3f7c24 */ /* 0x000fc6000f8e02ff */
[----:B------:R-:W-:Y:S01]  /*d6c0*/  STL [R1+0x358], R44 ;  /* 0x0003582c01007387 */ /* 0x000fe20000100800 */
[----:B------:R-:W-:-:S03]  /*d6d0*/  LEA.HI.X.SX32 R16, R71, R3, 0x1, P0 ;  /* 0x0000000347107211 */ /* 0x000fc600000f0eff */
        /* <DEDUP_REMOVED lines=13> */
[----:B------:R-:W-:-:S03]  /*d7b0*/  IMAD R58, R58, UR51, RZ ;  /* 0x000000333a3a7c24 */ /* 0x000fc6000f8e02ff */
[----:B------:R-:W-:Y:S01]  /*d7c0*/  STL [R1+0x370], R78 ;  /* 0x0003704e01007387 */ /* 0x000fe20000100800 */
[----:B------:R-:W-:-:S03]  /*d7d0*/  LEA.HI.X.SX32 R92, R66, R3, 0x1, P0 ;  /* 0x00000003425c7211 */ /* 0x000fc600000f0eff */
[----:B------:R-:W-:Y:S01]  /*d7e0*/  STL [R1+0x364], R16 ;  /* 0x0003641001007387 */ /* 0x000fe20000100800 */
[----:B------:R-:W-:Y:S01]  /*d7f0*/  IMAD R56, R56, UR52, RZ ;  /* 0x0000003438387c24 */ /* 0x000fe2000f8e02ff */
[----:B------:R-:W-:Y:S02]  /*d800*/  LEA.HI.X.SX32 R69, R63, R3, 0x1, P1 ;  /* 0x000000033f457211 */ /* 0x000fe400008f0eff */
[----:B------:R-:W-:Y:S01]  /*d810*/  STL [R1+0x36c], R79 ;  /* 0x00036c4f01007387 */ /* 0x000fe20000100800 */
[----:B------:R-:W-:-:S03]  /*d820*/  IADD3 R25, P0, PT, R59, R6, RZ ;  /* 0x000000063b197210 */ /* 0x000fc60007f1e0ff */
[----:B------:R-:W-:Y:S01]  /*d830*/  STL [R1+0x374], R19 ;  /* 0x0003741301007387 */ /* 0x000fe20000100800 */
[----:B------:R-:W-:-:S03]  /*d840*/  LEA.HI.X.SX32 R57, R62, R3, 0x1, P2 ;  /* 0x000000033e397211 */ /* 0x000fc600010f0eff */
[----:B------:R-:W-:Y:S01]  /*d850*/  STL [R1+0x380], R67 ;  /* 0x0003804301007387 */ /* 0x000fe20000100800 */
[----:B------:R-:W-:-:S03]  /*d860*/  IADD3 R29, P1, PT, R58, R6, RZ ;  /* 0x000000063a1d7210 */ /* 0x000fc60007f3e0ff */
[----:B------:R-:W2:Y:S04]  /*d870*/  LDL R66, [R1+0x274] ;  /* 0x0002740001427983 */ /* 0x000ea80000100800 */
[----:B------:R-:W2:Y:S01]  /*d880*/  LDL R63, [R1+0x238] ;  /* 0x00023800013f7983 */ /* 0x000ea20000100800 */
[----:B------:R-:W-:-:S03]  /*d890*/  IMAD R52, R52, UR53, RZ ;  /* 0x0000003534347c24 */ /* 0x000fc6000f8e02ff */
[----:B------:R-:W-:Y:S01]  /*d8a0*/  STL [R1+0x388], R70 ;  /* 0x0003884601007387 */ /* 0x000fe20000100800 */
[----:B------:R-:W-:-:S03]  /*d8b0*/  IADD3 R13, P2, PT, R56, R6, RZ ;  /* 0x00000006380d7210 */ /* 0x000fc60007f5e0ff */
[----:B------:R-:W2:Y:S01]  /*d8c0*/  LDL R62, [R1+0x234] ;  /* 0x00023400013e7983 */ /* 0x000ea20000100800 */
[----:B------:R-:W-:-:S03]  /*d8d0*/  LEA.HI.X.SX32 R43, R59, R3, 0x1, P0 ;  /* 0x000000033b2b7211 */ /* 0x000fc600000f0eff */
[----:B------:R-:W-:Y:S01]  /*d8e0*/  STL [R1+0x37c], R92 ;  /* 0x00037c5c01007387 */ /* 0x000fe20000100800 */
[----:B------:R-:W-:-:S03]  /*d8f0*/  LEA.HI.X.SX32 R30, R58, R3, 0x1, P1 ;  /* 0x000000033a1e7211 */ /* 0x000fc600008f0eff */
[----:B------:R-:W-:Y:S01]  /*d900*/  STL [R1+0x390], R55 ;  /* 0x0003903701007387 */ /* 0x000fe20000100800 */
[----:B------:R-:W-:-:S03]  /*d910*/  LEA.HI.X.SX32 R14, R56, R3, 0x1, P2 ;  /* 0x00000003380e7211 */ /* 0x000fc600010f0eff */
[----:B------:R-:W-:Y:S01]  /*d920*/  STL [R1+0x384], R69 ;  /* 0x0003844501007387 */ /* 0x000fe20000100800 */
[----:B------:R-:W-:-:S03]  /*d930*/  IADD3 R76, P0, PT, R52, R6, RZ ;  /* 0x00000006344c7210 */ /* 0x000fc60007f1e0ff */
[----:B------:R-:W-:Y:S04]  /*d940*/  STL [R1+0x38c], R57 ;  /* 0x00038c3901007387 */ /* 0x000fe80000100800 */
[----:B------:R-:W-:Y:S04]  /*d950*/  STL [R1+0x398], R25 ;  /* 0x0003981901007387 */ /* 0x000fe80000100800 */
[----:B------:R-:W-:Y:S04]  /*d960*/  STL [R1+0x3a0], R29 ;  /* 0x0003a01d01007387 */ /* 0x000fe80000100800 */
[----:B------:R-:W-:Y:S01]  /*d970*/  STL [R1+0x394], R43 ;  /* 0x0003942b01007387 */ /* 0x000fe20000100800 */
[----:B------:R-:W-:-:S03]  /*d980*/  LEA.HI.X.SX32 R77, R52, R3, 0x1, P0 ;  /* 0x00000003344d7211 */ /* 0x000fc600000f0eff */
[----:B------:R-:W2:Y:S04]  /*d990*/  LDL R56, [R1+0x1dc] ;  /* 0x0001dc0001387983 */ /* 0x000ea80000100800 */
[----:B------:R-:W-:Y:S04]  /*d9a0*/  STL [R1+0x3a8], R13 ;  /* 0x0003a80d01007387 */ /* 0x000fe80000100800 */
[----:B------:R-:W-:Y:S04]  /*d9b0*/  STL [R1+0x39c], R30 ;  /* 0x00039c1e01007387 */ /* 0x000fe80000100800 */
[----:B------:R-:W-:Y:S04]  /*d9c0*/  STL [R1+0x3a4], R14 ;  /* 0x0003a40e01007387 */ /* 0x000fe80000100800 */
[----:B------:R-:W3:Y:S01]  /*d9d0*/  LDL R52, [R1+0x1d8] ;  /* 0x0001d80001347983 */ /* 0x000ee20000100800 */
[----:B------:R-:W-:Y:S01]  /*d9e0*/  IMAD R47, R47, UR55, RZ ;  /* 0x000000372f2f7c24 */ /* 0x000fe2000f8e02ff */
[----:B------:R-:W0:Y:S04]  /*d9f0*/  S2R R10, SR_TID.X ;  /* 0x00000000000a7919 */ /* 0x000e280000002100 */
[----:B------:R-:W-:-:S04]  /*da00*/  IADD3 R59, P2, PT, R47, R6, RZ ;  /* 0x000000062f3b7210 */ /* 0x000fc80007f5e0ff */
[----:B------:R-:W-:Y:S02]  /*da10*/  LEA.HI.X.SX32 R58, R47, R3, 0x1, P2 ;  /* 0x000000032f3a7211 */ /* 0x000fe400010f0eff */
[----:B------:R-:W1:Y:S01]  /*da20*/  LDC R47, c[0x0][0x3a0] ;  /* 0x0000e800ff2f7b82 */ /* 0x000e620000000800 */
[----:B------:R-:W-:Y:S02]  /*da30*/  IMAD R37, R37, UR56, RZ ;  /* 0x0000003825257c24 */ /* 0x000fe4000f8e02ff */
[----:B------:R-:W-:-:S03]  /*da40*/  IMAD R50, R50, UR54, RZ ;  /* 0x0000003632327c24 */ /* 0x000fc6000f8e02ff */
[CC--:B------:R-:W-:Y:S02]  /*da50*/  IADD3 R38, P0, PT, R37.reuse, R6.reuse, RZ ;  /* 0x0000000625267210 */ /* 0x0c0fe40007f1e0ff */
[-C--:B------:R-:W-:Y:S01]  /*da60*/  IADD3 R4, P1, PT, R50, R6.reuse, RZ ;  /* 0x0000000632047210 */ /* 0x080fe20007f3e0ff */
[----:B------:R-:W-:Y:S01]  /*da70*/  IMAD R34, R34, UR57, RZ ;  /* 0x0000003922227c24 */ /* 0x000fe2000f8e02ff */
[-C--:B------:R-:W-:Y:S01]  /*da80*/  LEA.HI.X.SX32 R71, R37, R3.reuse, 0x1, P0 ;  /* 0x0000000325477211 */ /* 0x080fe200000f0eff */
[----:B------:R-:W-:Y:S01]  /*da90*/  IMAD R33, R33, UR58, RZ ;  /* 0x0000003a21217c24 */ /* 0x000fe2000f8e02ff */
[----:B------:R-:W-:Y:S01]  /*daa0*/  LEA.HI.X.SX32 R50, R50, R3, 0x1, P1 ;  /* 0x0000000332327211 */ /* 0x000fe200008f0eff */
[----:B------:R-:W-:Y:S01]  /*dab0*/  STL [R1+0x3b8], R4 ;  /* 0x0003b80401007387 */ /* 0x000fe20000100800 */
[----:B------:R-:W-:-:S03]  /*dac0*/  IADD3 R39, P1, PT, R34, R6, RZ ;  /* 0x0000000622277210 */ /* 0x000fc60007f3e0ff */
[----:B------:R-:W-:Y:S01]  /*dad0*/  STL [R1+0x3b0], R76 ;  /* 0x0003b04c01007387 */ /* 0x000fe20000100800 */
[----:B-1----:R-:W-:Y:S01]  /*dae0*/  VIADD R75, R47, 0x7f ;  /* 0x0000007f2f4b7836 */ /* 0x002fe20000000000 */
[----:B0-----:R-:W-:Y:S02]  /*daf0*/  LOP3.LUT R10, R10, 0x7f, RZ, 0xc0, !PT ;  /* 0x0000007f0a0a7812 */ /* 0x001fe400078ec0ff */
[----:B------:R-:W-:Y:S02]  /*db00*/  STL [R1+0x3c0], R59 ;  /* 0x0003c03b01007387 */ /* 0x000fe40000100800 */
[----:B------:R-:W-:Y:S02]  /*db10*/  ISETP.GT.AND P0, PT, R75, 0x7f, PT ;  /* 0x0000007f4b00780c */ /* 0x000fe40003f04270 */
[----:B------:R-:W-:Y:S01]  /*db20*/  STL [R1+0x3ac], R77 ;  /* 0x0003ac4d01007387 */ /* 0x000fe20000100800 */
[-C--:B------:R-:W-:Y:S02]  /*db30*/  IADD3 R40, P2, PT, R33, R6.reuse, RZ ;  /* 0x0000000621287210 */ /* 0x080fe40007f5e0ff */
[----:B------:R-:W-:Y:S01]  /*db40*/  ISETP.LT.AND P0, PT, R10, R47, P0 ;  /* 0x0000002f0a00720c */ /* 0x000fe20000701270 */
[----:B------:R-:W-:Y:S01]  /*db50*/  STL [R1+0x3b4], R50 ;  /* 0x0003b43201007387 */ /* 0x000fe20000100800 */
[----:B------:R-:W-:-:S02]  /*db60*/  IADD3 R26, P4, PT, R72, R6, RZ ;  /* 0x00000006481a7210 */ /* 0x000fc40007f9e0ff */
[-C--:B------:R-:W-:Y:S01]  /*db70*/  IADD3 R8, P6, PT, R74, R6.reuse, RZ ;  /* 0x000000064a087210 */ /* 0x080fe20007fde0ff */
[----:B------:R-:W-:Y:S01]  /*db80*/  STL [R1+0x3bc], R58 ;  /* 0x0003bc3a01007387 */ /* 0x000fe20000100800 */
[----:B------:R-:W-:-:S03]  /*db90*/  IADD3 R11, P5, PT, R73, R6, RZ ;  /* 0x00000006490b7210 */ /* 0x000fc60007fbe0ff */
[----:B------:R-:W-:Y:S01]  /*dba0*/  STL [R1+0x3c4], R38 ;  /* 0x0003c42601007387 */ /* 0x000fe20000100800 */
[----:B------:R-:W-:-:S03]  /*dbb0*/  LEA.HI.X.SX32 R54, R34, R3, 0x1, P1 ;  /* 0x0000000322367211 */ /* 0x000fc600008f0eff */
[----:B------:R-:W-:Y:S01]  /*dbc0*/  STL [R1+0x3c8], R39 ;  /* 0x0003c82701007387 */ /* 0x000fe20000100800 */
[----:B------:R-:W-:-:S03]  /*dbd0*/  LEA.HI.X.SX32 R41, R33, R3, 0x1, P2 ;  /* 0x0000000321297211 */ /* 0x000fc600010f0eff */
[----:B------:R-:W-:Y:S01]  /*dbe0*/  STL [R1+0x3cc], R40 ;  /* 0x0003cc2801007387 */ /* 0x000fe20000100800 */
[-C--:B------:R-:W-:Y:S02]  /*dbf0*/  LEA.HI.X.SX32 R27, R72, R3.reuse, 0x1, P4 ;  /* 0x00000003481b7211 */ /* 0x080fe400020f0eff */
[----:B------:R-:W-:Y:S01]  /*dc00*/  PRMT R7, RZ, 0x7610, R7 ;  /* 0x00007610ff077816 */ /* 0x000fe20000000007 */
[----:B------:R-:W-:Y:S01]  /*dc10*/  STL [R1+0x3d0], R26 ;  /* 0x0003d01a01007387 */ /* 0x000fe20000100800 */
[----:B------:R-:W-:-:S03]  /*dc20*/  LEA.HI.X.SX32 R9, R74, R3, 0x1, P6 ;  /* 0x000000034a097211 */ /* 0x000fc600030f0eff */
[----:B------:R2:W-:Y:S04]  /*dc30*/  STL [R1+0x20c], R8 ;  /* 0x00020c0801007387 */ /* 0x0005e80000100800 */
[----:B------:R-:W-:Y:S01]  /*dc40*/  STL [R1+0x3d4], R11 ;  /* 0x0003d40b01007387 */ /* 0x000fe20000100800 */
[----:B------:R-:W-:-:S03]  /*dc50*/  LEA.HI.X.SX32 R12, R73, R3, 0x1, P5 ;  /* 0x00000003490c7211 */ /* 0x000fc600028f0eff */
[----:B------:R-:W-:Y:S01]  /*dc60*/  STL [R1+0x1f4], R71 ;  /* 0x0001f44701007387 */ /* 0x000fe20000100800 */
[----:B------:R-:W-:-:S03]  /*dc70*/  PRMT R3, RZ, 0x7610, R3 ;  /* 0x00007610ff037816 */ /* 0x000fc60000000003 */
[----:B------:R-:W-:Y:S04]  /*dc80*/  STL [R1+0x1fc], R54 ;  /* 0x0001fc3601007387 */ /* 0x000fe80000100800 */
[----:B------:R-:W-:Y:S04]  /*dc90*/  STL [R1+0x200], R41 ;  /* 0x0002002901007387 */ /* 0x000fe80000100800 */
[----:B------:R-:W-:Y:S04]  /*dca0*/  STL [R1+0x204], R27 ;  /* 0x0002041b01007387 */ /* 0x000fe80000100800 */
[----:B------:R3:W-:Y:S04]  /*dcb0*/  STL [R1+0x1f8], R9 ;  /* 0x0001f80901007387 */ /* 0x0007e80000100800 */
[----:B------:R2:W4:Y:S02]  /*dcc0*/  @P0 LDG.E.U8 R7, desc[UR18][R8.64] ;  /* 0x0000001208070981 */ /* 0x000524000c1e1100 */
[----:B--2---:R-:W-:-:S02]  /*dcd0*/  @P0 IMAD.MOV.U32 R8, RZ, RZ, R56 ;  /* 0x000000ffff080224 */ /* 0x004fc400078e0038 */
[----:B---3--:R-:W-:-:S05]  /*dce0*/  @P0 IMAD.MOV.U32 R9, RZ, RZ, R52 ;  /* 0x000000ffff090224 */ /* 0x008fca00078e0034 */
[----:B------:R0:W2:Y:S04]  /*dcf0*/  @P0 LDG.E.U8 R3, desc[UR18][R8.64] ;  /* 0x0000001208030981 */ /* 0x0000a8000c1e1100 */
[----:B------:R-:W-:Y:S04]  /*dd00*/  STS.U8 [R93+UR9+0x3780], R28 ;  /* 0x0037801c5d007988 */ /* 0x000fe80008000009 */
[----:B------:R-:W-:Y:S04]  /*dd10*/  STS.U8 [R93+UR9+0x3b80], R24 ;  /* 0x003b80185d007988 */ /* 0x000fe80008000009 */
[----:B------:R-:W-:Y:S01]  /*dd20*/  STS.U8 [R93+UR9+0x3f80], R23 ;  /* 0x003f80175d007988 */ /* 0x000fe20008000009 */
[----:B0-----:R-:W-:-:S02]  /*dd30*/  @P0 IMAD.MOV.U32 R8, RZ, RZ, R63 ;  /* 0x000000ffff080224 */ /* 0x001fc400078e003f */
[----:B------:R-:W-:Y:S01]  /*dd40*/  @P0 IMAD.MOV.U32 R9, RZ, RZ, R62 ;  /* 0x000000ffff090224 */ /* 0x000fe200078e003e */
[----:B--2---:R0:W-:Y:S02]  /*dd50*/  STS.U8 [R10+UR9+0x8000], R3 ;  /* 0x008000030a007988 */ /* 0x0041e40008000009 */
[----:B0-----:R-:W-:-:S06]  /*dd60*/  PRMT R3, RZ, 0x7610, R3 ;  /* 0x00007610ff037816 */ /* 0x001fcc0000000003 */
[----:B------:R0:W2:Y:S02]  /*dd70*/  @P0 LDG.E.U8 R3, desc[UR18][R8.64] ;  /* 0x0000001208030981 */ /* 0x0000a4000c1e1100 */
[----:B0-----:R-:W-:Y:S02]  /*dd80*/  @P0 IMAD.MOV.U32 R8, RZ, RZ, R65 ;  /* 0x000000ffff080224 */ /* 0x001fe400078e0041 */
[----:B------:R-:W-:Y:S01]  /*dd90*/  @P0 IMAD.MOV.U32 R9, RZ, RZ, R66 ;  /* 0x000000ffff090224 */ /* 0x000fe200078e0042 */
[----:B--2---:R0:W-:Y:S02]  /*dda0*/  STS.U8 [R10+UR9+0x8400], R3 ;  /* 0x008400030a007988 */ /* 0x0041e40008000009 */
[----:B0-----:R-:W-:-:S06]  /*ddb0*/  PRMT R3, RZ, 0x7610, R3 ;  /* 0x00007610ff037816 */ /* 0x001fcc0000000003 */
[----:B------:R0:W2:Y:S02]  /*ddc0*/  @P0 LDG.E.U8 R3, desc[UR18][R8.64] ;  /* 0x0000001208030981 */ /* 0x0000a4000c1e1100 */
[----:B0-----:R-:W-:Y:S02]  /*ddd0*/  @P0 IMAD.MOV.U32 R8, RZ, RZ, R49 ;  /* 0x000000ffff080224 */ /* 0x001fe400078e0031 */
[----:B----4-:R-:W-:Y:S01]  /*dde0*/  @P0 IMAD.MOV.U32 R9, RZ, RZ, R53 ;  /* 0x000000ffff090224 */ /* 0x010fe200078e0035 */
        /* <DEDUP_REMOVED lines=17> */
[----:B------:R0:W2:Y:S04]  /*df00*/  @P0 LDG.E.U8 R3, desc[UR18][R8.64] ;  /* 0x0000001208030981 */ /* 0x0000a8000c1e1100 */
[----:B------:R-:W-:Y:S04]  /*df10*/  STL [R1+0x208], R12 ;  /* 0x0002080c01007387 */ /* 0x000fe80000100800 */
[----:B------:R-:W3:Y:S01]  /*df20*/  LDL R56, [R1+0x1e0] ;  /* 0x0001e00001387983 */ /* 0x000ee20000100800 */
[----:B0-----:R-:W-:Y:S02]  /*df30*/  @P0 IMAD.MOV.U32 R8, RZ, RZ, R4 ;  /* 0x000000ffff080224 */ /* 0x001fe400078e0004 */
[----:B------:R-:W-:Y:S01]  /*df40*/  @P0 IMAD.MOV.U32 R9, RZ, RZ, R50 ;  /* 0x000000ffff090224 */ /* 0x000fe200078e0032 */
[----:B------:R-:W4:Y:S04]  /*df50*/  LDL R63, [R1+0x1e4] ;  /* 0x0001e400013f7983 */ /* 0x000f280000100800 */
[----:B------:R-:W3:Y:S04]  /*df60*/  LDL R66, [R1+0x23c] ;  /* 0x00023c0001427983 */ /* 0x000ee80000100800 */
[----:B------:R-:W3:Y:S01]  /*df70*/  LDL R65, [R1+0x240] ;  /* 0x0002400001417983 */ /* 0x000ee20000100800 */
[----:B------:R-:W-:-:S03]  /*df80*/  PRMT R6, RZ, 0x7610, R6 ;  /* 0x00007610ff067816 */ /* 0x000fc60000000006 */
[----:B------:R-:W3:Y:S04]  /*df90*/  LDL R53, [R1+0x27c] ;  /* 0x00027c0001357983 */ /* 0x000ee80000100800 */
[----:B------:R-:W3:Y:S01]  /*dfa0*/  LDL R49, [R1+0x280] ;  /* 0x0002800001317983 */ /* 0x000ee20000100800 */
[----:B------:R-:W0:Y:S03]  /*dfb0*/  S2R R62, SR_TID.X ;  /* 0x00000000003e7919 */ /* 0x000e260000002100 */
[----:B------:R-:W3:Y:S04]  /*dfc0*/  LDL R64, [R1+0x2bc] ;  /* 0x0002bc0001407983 */ /* 0x000ee80000100800 */
[----:B------:R-:W3:Y:S04]  /*dfd0*/  LDL R48, [R1+0x2c0] ;  /* 0x0002c00001307983 */ /* 0x000ee80000100800 */
[----:B------:R-:W3:Y:S04]  /*dfe0*/  LDL.LU R84, [R1+0x880] ;  /* 0x0008800001547983 */ /* 0x000ee80000300800 */
[----:B------:R-:W3:Y:S04]  /*dff0*/  LDL.LU R83, [R1+0x87c] ;  /* 0x00087c0001537983 */ /* 0x000ee80000300800 */
[----:B------:R-:W3:Y:S04]  /*e000*/  LDL.LU R19, [R1+0x878] ;  /* 0x0008780001137983 */ /* 0x000ee80000300800 */
[----:B------:R-:W3:Y:S04]  /*e010*/  LDL.LU R88, [R1+0x874] ;  /* 0x0008740001587983 */ /* 0x000ee80000300800 */
[----:B------:R-:W3:Y:S04]  /*e020*/  LDL.LU R4, [R1+0x870] ;  /* 0x0008700001047983 */ /* 0x000ee80000300800 */
[----:B--2---:R1:W-:Y:S02]  /*e030*/  STS.U8 [R10+UR9+0x9800], R3 ;  /* 0x009800030a007988 */ /* 0x0043e40008000009 */
[----:B-1----:R-:W-:-:S06]  /*e040*/  PRMT R3, RZ, 0x7610, R3 ;  /* 0x00007610ff037816 */ /* 0x002fcc0000000003 */
[----:B------:R4:W2:Y:S02]  /*e050*/  @P0 LDG.E.U8 R3, desc[UR18][R8.64] ;  /* 0x0000001208030981 */ /* 0x0008a4000c1e1100 */
[----:B----4-:R-:W-:Y:S02]  /*e060*/  @P0 IMAD.MOV.U32 R8, RZ, RZ, R63 ;  /* 0x000000ffff080224 */ /* 0x010fe400078e003f */
[----:B---3--:R-:W-:Y:S01]  /*e070*/  @P0 IMAD.MOV.U32 R9, RZ, RZ, R56 ;  /* 0x000000ffff090224 */ /* 0x008fe200078e0038 */
[----:B0-----:R-:W-:Y:S01]  /*e080*/  LOP3.LUT R62, R62, 0x7f, RZ, 0xc0, !PT ;  /* 0x0000007f3e3e7812 */ /* 0x001fe200078ec0ff */
[----:B------:R-:W3:Y:S04]  /*e090*/  LDL R63, [R1+0x1e8] ;  /* 0x0001e800013f7983 */ /* 0x000ee80000100800 */
[----:B------:R0:W4:Y:S02]  /*e0a0*/  @P0 LDG.E.U8 R6, desc[UR18][R8.64] ;  /* 0x0000001208060981 */ /* 0x000124000c1e1100 */
[----:B0-----:R-:W-:-:S02]  /*e0b0*/  @P0 IMAD.MOV.U32 R8, RZ, RZ, R65 ;  /* 0x000000ffff080224 */ /* 0x001fc400078e0041 */
[----:B------:R-:W-:Y:S01]  /*e0c0*/  @P0 IMAD.MOV.U32 R9, RZ, RZ, R66 ;  /* 0x000000ffff090224 */ /* 0x000fe200078e0042 */
[----:B--2---:R0:W-:Y:S01]  /*e0d0*/  STS.U8 [R10+UR9+0x9c00], R3 ;  /* 0x009c00030a007988 */ /* 0x0041e20008000009 */
[----:B------:R-:W-:-:S03]  /*e0e0*/  LOP3.LUT R62, R62, 0x10, RZ, 0x3c, !PT ;  /* 0x000000103e3e7812 */ /* 0x000fc600078e3cff */
[----:B------:R-:W2:Y:S04]  /*e0f0*/  LDL R66, [R1+0x1ec] ;  /* 0x0001ec0001427983 */ /* 0x000ea80000100800 */
[----:B------:R-:W2:Y:S01]  /*e100*/  LDL R65, [R1+0x284] ;  /* 0x0002840001417983 */ /* 0x000ea20000100800 */
[----:B0-----:R-:W-:-:S06]  /*e110*/  PRMT R3, RZ, 0x7610, R3 ;  /* 0x00007610ff037816 */ /* 0x001fcc0000000003 */
[----:B------:R0:W2:Y:S04]  /*e120*/  @P0 LDG.E.U8 R3, desc[UR18][R8.64] ;  /* 0x0000001208030981 */ /* 0x0000a8000c1e1100 */
[----:B----4-:R-:W-:Y:S01]  /*e130*/  STS.U8 [R62+UR9+0x8080], R6 ;  /* 0x008080063e007988 */ /* 0x010fe20008000009 */
[----:B0-----:R-:W-:Y:S02]  /*e140*/  @P0 IMAD.MOV.U32 R8, RZ, RZ, R49 ;  /* 0x000000ffff080224 */ /* 0x001fe400078e0031 */
[----:B------:R-:W-:Y:S01]  /*e150*/  @P0 IMAD.MOV.U32 R9, RZ, RZ, R53 ;  /* 0x000000ffff090224 */ /* 0x000fe200078e0035 */
[----:B------:R-:W4:Y:S04]  /*e160*/  LDL R49, [R1+0x248] ;  /* 0x0002480001317983 */ /* 0x000f280000100800 */
[----:B------:R-:W3:Y:S04]  /*e170*/  LDL R53, [R1+0x244] ;  /* 0x0002440001357983 */ /* 0x000ee80000100800 */
[----:B--2---:R0:W-:Y:S02]  /*e180*/  STS.U8 [R62+UR9+0x8480], R3 ;  /* 0x008480033e007988 */ /* 0x0041e40008000009 */
[----:B0-----:R-:W-:-:S06]  /*e190*/  PRMT R3, RZ, 0x7610, R3 ;  /* 0x00007610ff037816 */ /* 0x001fcc0000000003 */
[----:B------:R0:W2:Y:S02]  /*e1a0*/  @P0 LDG.E.U8 R3, desc[UR18][R8.64] ;  /* 0x0000001208030981 */ /* 0x0000a4000c1e1100 */
[----:B0-----:R-:W-:Y:S02]  /*e1b0*/  @P0 IMAD.MOV.U32 R8, RZ, RZ, R48 ;  /* 0x000000ffff080224 */ /* 0x001fe400078e0030 */
[----:B------:R-:W-:Y:S01]  /*e1c0*/  @P0 IMAD.MOV.U32 R9, RZ, RZ, R64 ;  /* 0x000000ffff090224 */ /* 0x000fe200078e0040 */
[----:B------:R-:W-:Y:S01]  /*e1d0*/  PRMT R6, RZ, 0x7610, R6 ;  /* 0x00007610ff067816 */ /* 0x000fe20000000006 */
[----:B------:R-:W3:Y:S04]  /*e1e0*/  LDL R48, [R1+0x288] ;  /* 0x0002880001307983 */ /* 0x000ee80000100800 */
[----:B--2---:R0:W-:Y:S02]  /*e1f0*/  STS.U8 [R62+UR9+0x8880], R3 ;  /* 0x008880033e007988 */ /* 0x0041e40008000009 */
[----:B0-----:R-:W-:-:S06]  /*e200*/  PRMT R3, RZ, 0x7610, R3 ;  /* 0x00007610ff037816 */ /* 0x001fcc0000000003 */
[----:B------:R0:W2:Y:S02]  /*e210*/  @P0 LDG.E.U8 R3, desc[UR18][R8.64] ;  /* 0x0000001208030981 */ /* 0x0000a4000c1e1100 */
[----:B0-----:R-:W-:Y:S02]  /*e220*/  @P0 IMAD.MOV.U32 R8, RZ, RZ, R91 ;  /* 0x000000ffff080224 */ /* 0x001fe400078e005b */
[----:B------:R-:W-:Y:S02]  /*e230*/  @P0 IMAD.MOV.U32 R9, RZ, RZ, R22 ;  /* 0x000000ffff090224 */ /* 0x000fe400078e0016 */
[----:B------:R-:W3:Y:S04]  /*e240*/  LDL.LU R22, [R1+0x86c] ;  /* 0x00086c0001167983 */ /* 0x000ee80000300800 */
[----:B------:R-:W3:Y:S04]  /*e250*/  LDL.LU R91, [R1+0x868] ;  /* 0x00086800015b7983 */ /* 0x000ee80000300800 */
        /* <DEDUP_REMOVED lines=8> */
[----:B--2---:R0:W-:Y:S02]  /*e2e0*/  STS.U8 [R62+UR9+0x9080], R3 ;  /* 0x009080033e007988 */ /* 0x0041e40008000009 */
[----:B0-----:R-:W-:-:S06]  /*e2f0*/  PRMT R3, RZ, 0x7610, R3 ;  /* 0x00007610ff037816 */ /* 0x001fcc0000000003 */
[----:B------:R0:W2:Y:S02]  /*e300*/  @P0 LDG.E.U8 R3, desc[UR18][R8.64] ;  /* 0x0000001208030981 */ /* 0x0000a4000c1e1100 */
[----:B0-----:R-:W-:Y:S02]  /*e310*/  @P0 IMAD.MOV.U32 R8, RZ, RZ, R67 ;  /* 0x000000ffff080224 */ /* 0x001fe400078e0043 */
[----:B------:R-:W-:Y:S01]  /*e320*/  @P0 IMAD.MOV.U32 R9, RZ, RZ, R92 ;  /* 0x000000ffff090224 */ /* 0x000fe200078e005c */
[----:B--2---:R0:W-:Y:S01]  /*e330*/  STS.U8 [R62+UR9+0x9480], R3 ;  /* 0x009480033e007988 */ /* 0x0041e20008000009 */
[----:B------:R-:W1:Y:S03]  /*e340*/  S2R R67, SR_TID.X ;  /* 0x0000000000437919 */ /* 0x000e660000002100 */
[----:B------:R-:W2:Y:S01]  /*e350*/  LDL.LU R92, [R1+0x85c] ;  /* 0x00085c00015c7983 */ /* 0x000ea20000300800 */
        /* <DEDUP_REMOVED lines=8> */
[----:B---3--:R-:W-:-:S05]  /*e3e0*/  @P0 IMAD.MOV.U32 R9, RZ, RZ, R63 ;  /* 0x000000ffff090224 */ /* 0x008fca00078e003f */
[----:B------:R4:W3:Y:S02]  /*e3f0*/  @P0 LDG.E.U8 R6, desc[UR18][R8.64] ;  /* 0x0000001208060981 */ /* 0x0008e4000c1e1100 */
[----:B----4-:R-:W-:Y:S02]  /*e400*/  @P0 IMAD.MOV.U32 R8, RZ, RZ, R49 ;  /* 0x000000ffff080224 */ /* 0x010fe400078e0031 */
[----:B------:R-:W-:Y:S01]  /*e410*/  @P0 IMAD.MOV.U32 R9, RZ, RZ, R53 ;  /* 0x000000ffff090224 */ /* 0x000fe200078e0035 */
[----:B-1----:R-:W-:Y:S01]  /*e420*/  LOP3.LUT R67, R67, 0x7f, RZ, 0xc0, !PT ;  /* 0x0000007f43437812 */ /* 0x002fe200078ec0ff */
[----:B------:R-:W4:Y:S04]  /*e430*/  LDL R53, [R1+0x1f0] ;  /* 0x0001f00001357983 */ /* 0x000f280000100800 */
[----:B--2---:R0:W-:Y:S04]  /*e440*/  STS.U8 [R62+UR9+0x9c80], R3 ;  /* 0x009c80033e007988 */ /* 0x0041e80008000009 */
[----:B------:R-:W2:Y:S01]  /*e450*/  LDL R49, [R1+0x210] ;  /* 0x0002100001317983 */ /* 0x000ea20000100800 */
[----:B0-----:R-:W-:-:S06]  /*e460*/  PRMT R3, RZ, 0x7610, R3 ;  /* 0x00007610ff037816 */ /* 0x001fcc0000000003 */
[----:B------:R0:W2:Y:S01]  /*e470*/  @P0 LDG.E.U8 R3, desc[UR18][R8.64] ;  /* 0x0000001208030981 */ /* 0x0000a2000c1e1100 */
[----:B------:R-:W-:-:S05]  /*e480*/  LOP3.LUT R67, R67, 0x20, RZ, 0x3c, !PT ;  /* 0x0000002043437812 */ /* 0x000fca00078e3cff */
[----:B---3--:R-:W-:Y:S01]  /*e490*/  STS.U8 [R67+UR9+0x8100], R6 ;  /* 0x0081000643007988 */ /* 0x008fe20008000009 */
[----:B0-----:R-:W-:Y:S02]  /*e4a0*/  @P0 IMAD.MOV.U32 R8, RZ, RZ, R48 ;  /* 0x000000ffff080224 */ /* 0x001fe400078e0030 */
[----:B------:R-:W-:Y:S01]  /*e4b0*/  @P0 IMAD.MOV.U32 R9, RZ, RZ, R65 ;  /* 0x000000ffff090224 */ /* 0x000fe200078e0041 */
[----:B------:R-:W3:Y:S04]  /*e4c0*/  LDL R48, [R1+0x250] ;  /* 0x0002500001307983 */ /* 0x000ee80000100800 */
[----:B------:R-:W3:Y:S04]  /*e4d0*/  LDL R65, [R1+0x24c] ;  /* 0x00024c0001417983 */ /* 0x000ee80000100800 */
[----:B--2---:R0:W-:Y:S02]  /*e4e0*/  STS.U8 [R67+UR9+0x8500], R3 ;  /* 0x0085000343007988 */ /* 0x0041e40008000009 */
[----:B0-----:R-:W-:-:S06]  /*e4f0*/  PRMT R3, RZ, 0x7610, R3 ;  /* 0x00007610ff037816 */ /* 0x001fcc0000000003 */
[----:B------:R0:W2:Y:S02]  /*e500*/  @P0 LDG.E.U8 R3, desc[UR18][R8.64] ;  /* 0x0000001208030981 */ /* 0x0000a4000c1e1100 */
[----:B0-----:R-:W-:Y:S02]  /*e510*/  @P0 IMAD.MOV.U32 R8, RZ, RZ, R64 ;  /* 0x000000ffff080224 */ /* 0x001fe400078e0040 */
[----:B------:R-:W-:Y:S01]  /*e520*/  @P0 IMAD.MOV.U32 R9, RZ, RZ, R84 ;  /* 0x000000ffff090224 */ /* 0x000fe200078e0054 */
[----:B------:R-:W-:Y:S01]  /*e530*/  PRMT R6, RZ, 0x7610, R6 ;  /* 0x00007610ff067816 */ /* 0x000fe20000000006 */
        /* <DEDUP_REMOVED lines=31> */
[----:B------:R-:W0:Y:S04]  /*e730*/  S2R R38, SR_TID.X ;  /* 0x0000000000267919 */ /* 0x000e280000002100 */
[----:B------:R3:W4:Y:S04]  /*e740*/  @P0 LDG.E.U8 R6, desc[UR18][R8.64] ;  /* 0x0000001208060981 */ /* 0x000728000c1e1100 */
[----:B------:R-:W4:Y:S01]  /*e750*/  LDL R49, [R1+0x214] ;  /* 0x0002140001317983 */ /* 0x000f220000100800 */
[----:B---3--:R-:W-:-:S02]  /*e760*/  @P0 IMAD.MOV.U32 R8, RZ, RZ, R48 ;  /* 0x000000ffff080224 */ /* 0x008fc400078e0030 */
[----:B------:R-:W-:Y:S01]  /*e770*/  @P0 IMAD.MOV.U32 R9, RZ, RZ, R65 ;  /* 0x000000ffff090224 */ /* 0x000fe200078e0041 */
[----:B------:R-:W3:Y:S04]  /*e780*/  LDL R48, [R1+0x258] ;  /* 0x0002580001307983 */ /* 0x000ee80000100800 */
[----:B--2---:R1:W-:Y:S02]  /*e790*/  STS.U8 [R67+UR9+0x9d00], R3 ;  /* 0x009d000343007988 */ /* 0x0043e40008000009 */
[----:B-1----:R-:W-:-:S06]  /*e7a0*/  PRMT R3, RZ, 0x7610, R3 ;  /* 0x00007610ff037816 */ /* 0x002fcc0000000003 */
[----:B------:R1:W2:Y:S01]  /*e7b0*/  @P0 LDG.E.U8 R3, desc[UR18][R8.64] ;  /* 0x0000001208030981 */ /* 0x0002a2000c1e1100 */
[----:B0-----:R-:W-:-:S04]  /*e7c0*/  LOP3.LUT R38, R38, 0x7f, RZ, 0xc0, !PT ;  /* 0x0000007f26267812 */ /* 0x001fc800078ec0ff */
[----:B------:R-:W-:Y:S02]  /*e7d0*/  LOP3.LUT R53, R38, 0x30, RZ, 0x3c, !PT ;  /* 0x0000003026357812 */ /* 0x000fe400078e3cff */
[----:B------:R-:W3:Y:S04]  /*e7e0*/  LDL R38, [R1+0x218] ;  /* 0x0002180001267983 */ /* 0x000ee80000100800 */
[----:B----4-:R-:W-:Y:S01]  /*e7f0*/  STS.U8 [R53+UR9+0x8180], R6 ;  /* 0x0081800635007988 */ /* 0x010fe20008000009 */
[----:B-1----:R-:W-:Y:S02]  /*e800*/  @P0 IMAD.MOV.U32 R8, RZ, RZ, R64 ;  /* 0x000000ffff080224 */ /* 0x002fe400078e0040 */
[----:B------:R-:W-:Y:S02]  /*e810*/  @P0 IMAD.MOV.U32 R9, RZ, RZ, R84 ;  /* 0x000000ffff090224 */ /* 0x000fe400078e0054 */
[----:B------:R-:W4:Y:S04]  /*e820*/  LDL.LU R84, [R1+0x844] ;  /* 0x0008440001547983 */ /* 0x000f280000300800 */
        /* <DEDUP_REMOVED lines=12> */
[----:B------:R-:W3:Y:S01]  /*e8f0*/  LDL.LU R82, [R1+0x838] ;  /* 0x0008380001527983 */ /* 0x000ee20000300800 */
[----:B------:R-:W-:-:S03]  /*e900*/  PRMT R6, RZ, 0x7610, R6 ;  /* 0x00007610ff067816 */ /* 0x000fc60000000006 */
        /* <DEDUP_REMOVED lines=19> */
[----:B---3--:R-:W-:Y:S02]  /*ea40*/  @P0 IMAD.MOV.U32 R8, RZ, RZ, R38 ;  /* 0x000000ffff080224 */ /* 0x008fe400078e0026 */
[----:B------:R-:W-:Y:S01]  /*ea50*/  @P0 IMAD.MOV.U32 R9, RZ, RZ, R49 ;  /* 0x000000ffff090224 */ /* 0x000fe200078e0031 */
[----:B------:R-:W0:Y:S04]  /*ea60*/  S2R R39, SR_TID.X ;  /* 0x0000000000277919 */ /* 0x000e280000002100 */
[----:B------:R1:W3:Y:S04]  /*ea70*/  @P0 LDG.E.U8 R6, desc[UR18][R8.64] ;  /* 0x0000001208060981 */ /* 0x0002e8000c1e1100 */
[----:B------:R-:W3:Y:S01]  /*ea80*/  LDL R38, [R1+0x220] ;  /* 0x0002200001267983 */ /* 0x000ee20000100800 */
[----:B-1----:R-:W-:-:S02]  /*ea90*/  @P0 IMAD.MOV.U32 R8, RZ, RZ, R48 ;  /* 0x000000ffff080224 */ /* 0x002fc400078e0030 */
[----:B------:R-:W-:Y:S02]  /*eaa0*/  @P0 IMAD.MOV.U32 R9, RZ, RZ, R82 ;  /* 0x000000ffff090224 */ /* 0x000fe400078e0052 */
[----:B------:R-:W4:Y:S04]  /*eab0*/  LDL.LU R82, [R1+0x830] ;  /* 0x0008300001527983 */ /* 0x000f280000300800 */
[----:B--2---:R1:W-:Y:S02]  /*eac0*/  STS.U8 [R53+UR9+0x9d80], R3 ;  /* 0x009d800335007988 */ /* 0x0043e40008000009 */
[----:B-1----:R-:W-:-:S06]  /*ead0*/  PRMT R3, RZ, 0x7610, R3 ;  /* 0x00007610ff037816 */ /* 0x002fcc0000000003 */
[----:B------:R1:W2:Y:S01]  /*eae0*/  @P0 LDG.E.U8 R3, desc[UR18][R8.64] ;  /* 0x0000001208030981 */ /* 0x0002a2000c1e1100 */
[----:B0-----:R-:W-:-:S04]  /*eaf0*/  LOP3.LUT R39, R39, 0x7f, RZ, 0xc0, !PT ;  /* 0x0000007f27277812 */ /* 0x001fc800078ec0ff */
[----:B------:R-:W-:-:S05]  /*eb00*/  LOP3.LUT R39, R39, 0x40, RZ, 0x3c, !PT ;  /* 0x0000004027277812 */ /* 0x000fca00078e3cff */
[----:B---3--:R-:W-:Y:S01]  /*eb10*/  STS.U8 [R39+UR9+0x8200], R6 ;  /* 0x0082000627007988 */ /* 0x008fe20008000009 */
[----:B-1----:R-:W-:Y:S02]  /*eb20*/  @P0 IMAD.MOV.U32 R8, RZ, RZ, R5 ;  /* 0x000000ffff080224 */ /* 0x002fe400078e0005 */
        /* <DEDUP_REMOVED lines=32> */
[----:B------:R0:W2:Y:S01]  /*ed30*/  @P0 LDG.E.U8 R3, desc[UR18][R8.64] ;  /* 0x0000001208030981 */ /* 0x0000a2000c1e1100 */
[----:B------:R-:W-:Y:S01]  /*ed40*/  PRMT R6, RZ, 0x7610, R6 ;  /* 0x00007610ff067816 */ /* 0x000fe20000000006 */
[----:B0-----:R-:W-:Y:S02]  /*ed50*/  @P0 IMAD.MOV.U32 R8, RZ, RZ, R38 ;  /* 0x000000ffff080224 */ /* 0x001fe400078e0026 */
[----:B---3--:R-:W-:Y:S01]  /*ed60*/  @P0 IMAD.MOV.U32 R9, RZ, RZ, R91 ;  /* 0x000000ffff090224 */ /* 0x008fe200078e005b */
[----:B------:R-:W0:Y:S04]  /*ed70*/  S2R R25, SR_TID.X ;  /* 0x0000000000197919 */ /* 0x000e280000002100 */
[----:B------:R1:W3:Y:S04]  /*ed80*/  @P0 LDG.E.U8 R6, desc[UR18][R8.64] ;  /* 0x0000001208060981 */ /* 0x0002e8000c1e1100 */
[----:B------:R-:W3:Y:S01]  /*ed90*/  LDL.LU R91, [R1+0x81c] ;  /* 0x00081c00015b7983 */ /* 0x000ee20000300800 */
[----:B-1----:R-:W-:-:S02]  /*eda0*/  @P0 IMAD.MOV.U32 R8, RZ, RZ, R5 ;  /* 0x000000ffff080224 */ /* 0x002fc400078e0005 */
[----:B------:R-:W-:Y:S02]  /*edb0*/  @P0 IMAD.MOV.U32 R9, RZ, RZ, R86 ;  /* 0x000000ffff090224 */ /* 0x000fe400078e0056 */
[----:B------:R-:W4:Y:S01]  /*edc0*/  LDL.LU R86, [R1+0x818] ;  /* 0x0008180001567983 */ /* 0x000f220000300800 */
[----:B------:R-:W-:-:S03]  /*edd0*/  LOP3.LUT R10, R10, 0x60, RZ, 0x3c, !PT ;  /* 0x000000600a0a7812 */ /* 0x000fc600078e3cff */
[----:B------:R-:W5:Y:S04]  /*ede0*/  LDL.LU R5, [R1+0x814] ;  /* 0x0008140001057983 */ /* 0x000f680000300800 */
        /* <DEDUP_REMOVED lines=8> */
[----:B------:R-:W5:Y:S04]  /*ee70*/  LDL.LU R2, [R1+0x810] ;  /* 0x0008100001027983 */ /* 0x000f680000300800 */
[----:B------:R-:W5:Y:S04]  /*ee80*/  LDL.LU R0, [R1+0x80c] ;  /* 0x00080c0001007983 */ /* 0x000f680000300800 */
[----:B--2---:R0:W-:Y:S02]  /*ee90*/  STS.U8 [R25+UR9+0x8680], R3 ;  /* 0x0086800319007988 */ /* 0x0041e40008000009 */
[----:B0-----:R-:W-:-:S06]  /*eea0*/  PRMT R3, RZ, 0x7610, R3 ;  /* 0x00007610ff037816 */ /* 0x001fcc0000000003 */
[----:B------:R0:W2:Y:S02]  /*eeb0*/  @P0 LDG.E.U8 R3, desc[UR18][R8.64] ;  /* 0x0000001208030981 */ /* 0x0000a4000c1e1100 */
[----:B0-----:R-:W-:Y:S02]  /*eec0*/  @P0 IMAD.MOV.U32 R8, RZ, RZ, R4 ;  /* 0x000000ffff080224 */ /* 0x001fe400078e0004 */
[----:B------:R-:W-:Y:S01]  /*eed0*/  @P0 IMAD.MOV.U32 R9, RZ, RZ, R42 ;  /* 0x000000ffff090224 */ /* 0x000fe200078e002a */
[----:B------:R-:W-:Y:S01]  /*eee0*/  PRMT R6, RZ, 0x7610, R6 ;  /* 0x00007610ff067816 */ /* 0x000fe20000000006 */
[----:B------:R-:W5:Y:S04]  /*eef0*/  LDL.LU R4, [R1+0x808] ;  /* 0x0008080001047983 */ /* 0x000f680000300800 */
        /* <DEDUP_REMOVED lines=23> */
[----:B----4-:R-:W-:Y:S02]  /*f070*/  @P0 IMAD.MOV.U32 R8, RZ, RZ, R86 ;  /* 0x000000ffff080224 */ /* 0x010fe400078e0056 */
[----:B------:R-:W-:Y:S02]  /*f080*/  @P0 IMAD.MOV.U32 R9, RZ, RZ, R68 ;  /* 0x000000ffff090224 */ /* 0x000fe400078e0044 */
[----:B------:R-:W5:Y:S04]  /*f090*/  LDL.LU R68, [R1+0x804] ;  /* 0x0008040001447983 */ /* 0x000f680000300800 */
[----:B------:R0:W3:Y:S04]  /*f0a0*/  @P0 LDG.E.U8 R6, desc[UR18][R8.64] ;  /* 0x0000001208060981 */ /* 0x0000e8000c1e1100 */
[----:B------:R-:W5:Y:S01]  /*f0b0*/  LDL.LU R86, [R1+0x800] ;  /* 0x0008000001567983 */ /* 0x000f620000300800 */
[----:B0-----:R-:W-:-:S02]  /*f0c0*/  @P0 IMAD.MOV.U32 R8, RZ, RZ, R82 ;  /* 0x000000ffff080224 */ /* 0x001fc400078e0052 */
[----:B------:R-:W-:Y:S02]  /*f0d0*/  @P0 IMAD.MOV.U32 R9, RZ, RZ, R84 ;  /* 0x000000ffff090224 */ /* 0x000fe400078e0054 */
[----:B------:R-:W5:Y:S04]  /*f0e0*/  LDL.LU R84, [R1+0x7fc] ;  /* 0x0007fc0001547983 */ /* 0x000f680000300800 */
[----:B------:R-:W5:Y:S04]  /*f0f0*/  LDL.LU R82, [R1+0x7f8] ;  /* 0x0007f80001527983 */ /* 0x000f680000300800 */
[----:B--2---:R0:W-:Y:S02]  /*f100*/  STS.U8 [R25+UR9+0x9e80], R3 ;  /* 0x009e800319007988 */ /* 0x0041e40008000009 */
[----:B0-----:R-:W-:-:S06]  /*f110*/  PRMT R3, RZ, 0x7610, R3 ;  /* 0x00007610ff037816 */ /* 0x001fcc0000000003 */
[----:B------:R0:W2:Y:S04]  /*f120*/  @P0 LDG.E.U8 R3, desc[UR18][R8.64] ;  /* 0x0000001208030981 */ /* 0x0000a8000c1e1100 */
[----:B---3--:R-:W-:Y:S01]  /*f130*/  STS.U8 [R10+UR9+0x8300], R6 ;  /* 0x008300060a007988 */ /* 0x008fe20008000009 */
        /* <DEDUP_REMOVED lines=35> */
[----:B------:R-:W-:-:S03]  /*f370*/  PRMT R6, RZ, 0x7610, R6 ;  /* 0x00007610ff067816 */ /* 0x000fc60000000006 */
[----:B------:R-:W-:Y:S01]  /*f380*/  STS.U8 [R93+UR9+0x9f80], R7 ;  /* 0x009f80075d007988 */ /* 0x000fe20008000009 */
[----:B0-----:R-:W-:Y:S02]  /*f390*/  @P0 IMAD.MOV.U32 R8, RZ, RZ, R89 ;  /* 0x000000ffff080224 */ /* 0x001fe400078e0059 */
[----:B------:R-:W-:-:S05]  /*f3a0*/  @P0 IMAD.MOV.U32 R9, RZ, RZ, R90 ;  /* 0x000000ffff090224 */ /* 0x000fca00078e005a */
[----:B------:R0:W3:Y:S02]  /*f3b0*/  @P0 LDG.E.U8 R6, desc[UR18][R8.64] ;  /* 0x0000001208060981 */ /* 0x0000e4000c1e1100 */
[----:B0-----:R-:W-:Y:S02]  /*f3c0*/  @P0 IMAD.MOV.U32 R8, RZ, RZ, R87 ;  /* 0x000000ffff080224 */ /* 0x001fe400078e0057 */
[----:B------:R-:W-:Y:S01]  /*f3d0*/  @P0 IMAD.MOV.U32 R9, RZ, RZ, R88 ;  /* 0x000000ffff090224 */ /* 0x000fe200078e0058 */
[----:B--2---:R0:W-:Y:S02]  /*f3e0*/  STS.U8 [R93+UR9+0x8380], R3 ;  /* 0x008380035d007988 */ /* 0x0041e40008000009 */
[----:B0-----:R-:W-:-:S06]  /*f3f0*/  PRMT R3, RZ, 0x7610, R3 ;  /* 0x00007610ff037816 */ /* 0x001fcc0000000003 */
[----:B------:R0:W2:Y:S04]  /*f400*/  @P0 LDG.E.U8 R3, desc[UR18][R8.64] ;  /* 0x0000001208030981 */ /* 0x0000a8000c1e1100 */
[----:B---3--:R1:W-:Y:S01]  /*f410*/  STS.U8 [R93+UR9+0x8780], R6 ;  /* 0x008780065d007988 */ /* 0x0083e20008000009 */
[----:B0-----:R-:W-:Y:S02]  /*f420*/  @P0 IMAD.MOV.U32 R8, RZ, RZ, R83 ;  /* 0x000000ffff080224 */ /* 0x001fe400078e0053 */
[----:B------:R-:W-:Y:S01]  /*f430*/  @P0 IMAD.MOV.U32 R9, RZ, RZ, R85 ;  /* 0x000000ffff090224 */ /* 0x000fe200078e0055 */
[----:B-1----:R-:W-:-:S06]  /*f440*/  PRMT R6, RZ, 0x7610, R6 ;  /* 0x00007610ff067816 */ /* 0x002fcc0000000006 */
        /* <DEDUP_REMOVED lines=15> */
[----:B------:R-:W2:Y:S04]  /*f540*/  @P0 LDG.E.U8 R3, desc[UR18][R8.64] ;  /* 0x0000001208030981 */ /* 0x000ea8000c1e1100 */
[----:B---3--:R0:W-:Y:S01]  /*f550*/  STS.U8 [R93+UR9+0x9780], R6 ;  /* 0x009780065d007988 */ /* 0x0081e20008000009 */
[----:B------:R-:W-:-:S04]  /*f560*/  ISETP.NE.U32.AND P0, PT, RZ, UR11, PT ;  /* 0x0000000bff007c0c */ /* 0x000fc8000bf05070 */
[C---:B------:R-:W-:Y:S02]  /*f570*/  ISETP.LT.OR P1, PT, R75.reuse, 0x80, P0 ;  /* 0x000000804b00780c */ /* 0x040fe40000721670 */
[----:B------:R-:W-:Y:S01]  /*f580*/  ISETP.GE.AND P2, PT, R75, 0x100, PT ;  /* 0x000001004b00780c */ /* 0x000fe20003f46270 */
[----:B--2---:R0:W-:Y:S01]  /*f590*/  STS.U8 [R93+UR9+0x9b80], R3 ;  /* 0x009b80035d007988 */ /* 0x0041e20008000009 */
[----:B------:R1:W-:Y:S06]  /*f5a0*/  MEMBAR.ALL.CTA ;  /* 0x0000000000007992 */ /* 0x0003ec0000008000 */
[----:B-1----:R-:W1:Y:S02]  /*f5b0*/  FENCE.VIEW.ASYNC.S ;  /* 0x00000000000073c6 */ /* 0x002e640000000000 */
[----:B-1----:R-:W-:Y:S06]  /*f5c0*/  BAR.SYNC.DEFER_BLOCKING 0x0 ;  /* 0x0000000000007b1d */ /* 0x002fec0000010000 */
[----:B------:R-:W-:Y:S05]  /*f5d0*/  @P1 BRA `(.L_x_6) ;  /* 0x0000000000841947 */ /* 0x000fea0003800000 */
[----:B------:R-:W-:Y:S02]  /*f5e0*/  UIADD3 UR4, UPT, UPT, UR9, 0x8000, URZ ;  /* 0x0000800009047890 */ /* 0x000fe4000fffe0ff */
[----:B------:R-:W-:Y:S02]  /*f5f0*/  USHF.R.U32.HI UR12, URZ, 0x4, UR9 ;  /* 0x00000004ff0c7899 */ /* 0x000fe40008011609 */
[----:B------:R-:W-:Y:S02]  /*f600*/  USHF.R.U32.HI UR4, URZ, 0x4, UR4 ;  /* 0x00000004ff047899 */ /* 0x000fe40008011604 */
[----:B------:R-:W-:Y:S02]  /*f610*/  USGXT.U32 UR12, UR12, 0xe ;  /* 0x0000000e0c0c789a */ /* 0x000fe40008000000 */
[----:B------:R-:W-:Y:S02]  /*f620*/  USGXT.U32 UR14, UR4, 0xe ;  /* 0x0000000e040e789a */ /* 0x000fe40008000000 */
[----:B------:R-:W-:-:S02]  /*f630*/  UIADD3 UR26, UP1, UPT, UR12, 0x100, URZ ;  /* 0x000001000c1a7890 */ /* 0x000fc4000ff3e0ff */
[----:B------:R-:W-:Y:S01]  /*f640*/  UIADD3 UR28, UP2, UPT, UR14, 0x2, URZ ;  /* 0x000000020e1c7890 */ /* 0x000fe2000ff5e0ff */
[----:B------:R-:W-:Y:S01]  /*f650*/  UMOV UR4, URZ ;  /* 0x000000ff00047c82 */ /* 0x000fe20008000000 */
[----:B------:R-:W-:Y:S01]  /*f660*/  UMOV UR30, 0x0 ;  /* 0x00000000001e7882 */ /* 0x000fe20000000000 */
[----:B------:R-:W-:Y:S02]  /*f670*/  UIADD3.X UR27, UPT, UPT, UR4, 0x40004040, URZ, UP1, !UPT ;  /* 0x40004040041b7890 */ /* 0x000fe40008ffe4ff */
[----:B------:R-:W-:Y:S02]  /*f680*/  UIADD3.X UR29, UPT, UPT, UR4, 0x40004040, URZ, UP2, !UPT ;  /* 0x40004040041d7890 */ /* 0x000fe400097fe4ff */
[----:B------:R-:W-:Y:S02]  /*f690*/  UIADD3.64 UR16, UPT, UPT, UR26, 0x100, URZ ;  /* 0x000001001a107897 */ /* 0x000fe4000fffe0ff */
[----:B------:R-:W-:Y:S02]  /*f6a0*/  UIADD3.64 UR20, UPT, UPT, UR28, 0x2, URZ ;  /* 0x000000021c147897 */ /* 0x000fe4000fffe0ff */
[----:B------:R-:W-:-:S02]  /*f6b0*/  UIADD3.64 UR22, UPT, UPT, UR26, 0x200, URZ ;  /* 0x000002001a167897 */ /* 0x000fc4000fffe0ff */
[----:B------:R-:W-:Y:S01]  /*f6c0*/  UIADD3.64 UR24, UPT, UPT, UR28, 0x4, URZ ;  /* 0x000000041c187897 */ /* 0x000fe2000fffe0ff */
[----:B------:R-:W-:Y:S01]  /*f6d0*/  UMOV UR31, 0x8108490 ;  /* 0x08108490001f7882 */ /* 0x000fe20000000000 */
[----:B------:R-:W-:Y:S01]  /*f6e0*/  UMOV UR13, 0x40004040 ;  /* 0x40004040000d7882 */ /* 0x000fe20000000000 */
[----:B------:R-:W-:Y:S01]  /*f6f0*/  UMOV UR15, 0x40004040 ;  /* 0x40004040000f7882 */ /* 0x000fe20000000000 */
[----:B------:R-:W-:Y:S01]  /*f700*/  UMOV UR32, 0x0 ;  /* 0x0000000000207882 */ /* 0x000fe20000000000 */
[----:B------:R-:W-:Y:S01]  /*f710*/  UMOV UR33, 0x8108490 ;  /* 0x0810849000217882 */ /* 0x000fe20000000000 */
[----:B------:R-:W-:Y:S01]  /*f720*/  UMOV UR34, 0x0 ;  /* 0x0000000000227882 */ /* 0x000fe20000000000 */
[----:B------:R-:W-:Y:S01]  /*f730*/  UMOV UR35, 0x8108490 ;  /* 0x0810849000237882 */ /* 0x000fe20000000000 */
[----:B------:R-:W-:Y:S01]  /*f740*/  UMOV UR4, UR6 ;  /* 0x0000000600047c82 */ /* 0x000fe20008000000 */
[----:B------:R-:W-:Y:S01]  /*f750*/  UMOV UR5, URZ ;  /* 0x000000ff00057c82 */ /* 0x000fe20008000000 */
[----:B------:R1:W-:Y:S01]  /*f760*/  UTCQMMA gdesc[UR12], gdesc[UR14], tmem[UR8], tmem[UR30], idesc[UR31], !UPT ;  /* 0x00ff1e0e0c0075ea */ /* 0x0003e2000f800308 */
[----:B------:R-:W-:Y:S01]  /*f770*/  UMOV UR36, 0x0 ;  /* 0x0000000000247882 */ /* 0x000fe20000000000 */
[----:B------:R-:W-:Y:S01]  /*f780*/  UMOV UR37, 0x8108490 ;  /* 0x0810849000257882 */ /* 0x000fe20000000000 */
[----:B------:R1:W-:Y:S01]  /*f790*/  UTCQMMA gdesc[UR26], gdesc[UR28], tmem[UR8], tmem[UR32], idesc[UR33], UPT ;  /* 0x00ff201c1a0075ea */ /* 0x0003e2000b800308 */
[----:B------:R-:W-:Y:S01]  /*f7a0*/  UMOV UR4, UR4 ;  /* 0x0000000400047c82 */ /* 0x000fe20008000000 */
[----:B------:R1:W-:Y:S01]  /*f7b0*/  UTCQMMA gdesc[UR16], gdesc[UR20], tmem[UR8], tmem[UR34], idesc[UR35], UPT ;  /* 0x00ff2214100075ea */ /* 0x0003e2000b800308 */
[----:B------:R1:W-:Y:S01]  /*f7c0*/  UTCQMMA gdesc[UR22], gdesc[UR24], tmem[UR8], tmem[UR36], idesc[UR37], UPT ;  /* 0x00ff2418160075ea */ /* 0x0003e2000b800308 */
[----:B------:R1:W-:Y:S01]  /*f7d0*/  UTCBAR [UR4], URZ ;  /* 0x000000ff040073e9 */ /* 0x0003e200080000ff */
[----:B------:R-:W-:Y:S01]  /*f7e0*/  NOP ;  /* 0x0000000000007918 */ /* 0x000fe20000000000 */
.L_x_6:
[----:B-1----:R-:W-:Y:S01]  /*f7f0*/  UMOV UR4, URZ ;  /* 0x000000ff00047c82 */ /* 0x002fe20008000000 */
[----:B------:R-:W-:Y:S05]  /*f800*/  @!P2 BRA `(.L_x_7) ;  /* 0x000000a000cca947 */ /* 0x000fea0003800000 */
[----:B0-----:R-:W-:Y:S01]  /*f810*/  SHF.R.S32.HI R6, RZ, 0x1f, R75 ;  /* 0x0000001fff067819 */ /* 0x001fe2000001144b */
[----:B-----5:R-:W-:Y:S01]  /*f820*/  IMAD.SHL.U32 R3, R4, 0x80, RZ ;  /* 0x0000008004037824 */ /* 0x020fe200078e00ff */
[----:B------:R-:W-:Y:S02]  /*f830*/  UIADD3 UR4, UPT, UPT, UR9, 0x4000, URZ ;  /* 0x0000400009047890 */ /* 0x000fe4000fffe0ff */
[----:B------:R-:W-:Y:S01]  /*f840*/  LEA.HI R4, R6, R75, RZ, 0x7 ;  /* 0x0000004b06047211 */ /* 0x000fe200078f38ff */
[----:B------:R-:W-:Y:S02]  /*f850*/  UIADD3 UR5, UPT, UPT, UR9, 0xa000, URZ ;  /* 0x0000a00009057890 */ /* 0x000fe4000fffe0ff */
[----:B------:R-:W-:Y:S01]  /*f860*/  USHF.R.U32.HI UR4, URZ, 0x4, UR4 ;  /* 0x00000004ff047899 */ /* 0x000fe20008011604 */
[----:B------:R-:W-:Y:S01]  /*f870*/  SHF.R.S32.HI R4, RZ, 0x7, R4 ;  /* 0x00000007ff047819 */ /* 0x000fe20000011404 */
[----:B------:R-:W-:Y:S02]  /*f880*/  USHF.R.U32.HI UR5, URZ, 0x4, UR5 ;  /* 0x00000004ff057899 */ /* 0x000fe40008011605 */
[----:B------:R-:W-:Y:S01]  /*f890*/  USGXT.U32 UR12, UR4, 0xe ;  /* 0x0000000e040c789a */ /* 0x000fe20008000000 */
[----:B------:R-:W-:Y:S01]  /*f8a0*/  VIMNMX R6, PT, PT, R4, 0x2, !PT ;  /* 0x0000000204067848 */ /* 0x000fe20007fe0100 */
[----:B------:R-:W-:Y:S01]  /*f8b0*/  IMAD.SHL.U32 R4, R5, 0x80, RZ ;  /* 0x0000008005047824 */ /* 0x000fe200078e00ff */
[----:B------:R-:W-:-:S02]  /*f8c0*/  USGXT.U32 UR14, UR5, 0xe ;  /* 0x0000000e050e789a */ /* 0x000fc40008000000 */
[----:B------:R-:W-:Y:S01]  /*f8d0*/  UIADD3 UR30, UP1, UPT, UR12, 0x100, URZ ;  /* 0x000001000c1e7890 */ /* 0x000fe2000ff3e0ff */
[----:B------:R-:W-:Y:S01]  /*f8e0*/  VIADD R5, R6, 0xfffffffe ;  /* 0xfffffffe06057836 */ /* 0x000fe20000000000 */
[----:B------:R-:W-:Y:S01]  /*f8f0*/  UIADD3 UR28, UP2, UPT, UR14, 0x2, URZ ;  /* 0x000000020e1c7890 */ /* 0x000fe2000ff5e0ff */
[----:B------:R-:W-:Y:S01]  /*f900*/  IMAD.MOV.U32 R6, RZ, RZ, RZ ;  /* 0x000000ffff067224 */ /* 0x000fe200078e00ff */
[----:B------:R-:W-:Y:S01]  /*f910*/  UMOV UR4, URZ ;  /* 0x000000ff00047c82 */ /* 0x000fe20008000000 */
[----:B------:R-:W-:Y:S01]  /*f920*/  UMOV UR5, URZ ;  /* 0x000000ff00057c82 */ /* 0x000fe20008000000 */
[----:B------:R0:W-:Y:S01]  /*f930*/  STL [R1+0x6f4], R5 ;  /* 0x0006f40501007387 */ /* 0x0001e20000100800 */
[----:B------:R-:W-:Y:S01]  /*f940*/  UIADD3.X UR31, UPT, UPT, UR4, 0x40004040, URZ, UP1, !UPT ;  /* 0x40004040041f7890 */ /* 0x000fe20008ffe4ff */
[----:B------:R-:W-:Y:S01]  /*f950*/  SHF.R.S32.HI R7, RZ, 0x1f, R4 ;  /* 0x0000001fff077819 */ /* 0x000fe20000011404 */
[----:B------:R-:W-:Y:S01]  /*f960*/  UIADD3.X UR29, UPT, UPT, UR5, 0x40004040, URZ, UP2, !UPT ;  /* 0x40004040051d7890 */ /* 0x000fe200097fe4ff */
[----:B------:R1:W-:Y:S01]  /*f970*/  STL [R1+0x6b8], RZ ;  /* 0x0006b8ff01007387 */ /* 0x0003e20000100800 */
[----:B------:R-:W-:Y:S01]  /*f980*/  UMOV UR11, 0x1 ;  /* 0x00000001000b7882 */ /* 0x000fe20000000000 */
[----:B------:R-:W-:-:S02]  /*f990*/  UIADD3.64 UR20, UPT, UPT, UR30, 0x100, URZ ;  /* 0x000001001e147897 */ /* 0x000fc4000fffe0ff */
[----:B------:R-:W-:Y:S01]  /*f9a0*/  UIADD3.64 UR22, UPT, UPT, UR28, 0x2, URZ ;  /* 0x000000021c167897 */ /* 0x000fe2000fffe0ff */
[----:B0-----:R-:W-:Y:S01]  /*f9b0*/  SHF.R.S32.HI R5, RZ, 0x1f, R3 ;  /* 0x0000001fff057819 */ /* 0x001fe20000011403 */
[----:B------:R-:W-:Y:S02]  /*f9c0*/  UIADD3.64 UR24, UPT, UPT, UR30, 0x200, URZ ;  /* 0x000002001e187897 */ /* 0x000fe4000fffe0ff */
[----:B-1----:R-:W-:-:S12]  /*f9d0*/  UIADD3.64 UR26, UPT, UPT, UR28, 0x4, URZ ;  /* 0x000000041c1a7897 */ /* 0x002fd8000fffe0ff */
.L_x_10:
[----:B------:R-:W2:Y:S01]  /*f9e0*/  LDL R9, [R1+0x6b8] ;  /* 0x0006b80001097983 */ /* 0x000ea20000100800 */
[----:B------:R-:W-:Y:S01]  /*f9f0*/  IMAD.U32 R6, R6, -0x80000000, RZ ;  /* 0x8000000006067824 */ /* 0x000fe200078e00ff */
[----:B------:R-:W0:Y:S02]  /*fa00*/  LDC R8, c[0x0][0x3a0] ;  /* 0x0000e800ff087b82 */ /* 0x000e240000000800 */
[----:B-1----:R-:W3:Y:S01]  /*fa10*/  LDL.LU R7, [R1] ;  /* 0x0000000001077983 */ /* 0x002ee20000300800 */
[----:B-----5:R-:W-:Y:S01]  /*fa20*/  IADD3 R84, P4, PT, R3, R84, RZ ;  /* 0x0000005403547210 */ /* 0x020fe20007f9e0ff */
[----:B------:R-:W1:Y:S01]  /*fa30*/  SYNCS.PHASECHK.TRANS64.TRYWAIT P6, [UR6], R6 ;  /* 0x00000006ff0075a7 */ /* 0x000e6200080c1106 */
[----:B--2---:R-:W-:Y:S01]  /*fa40*/  VIADD R9, R9, 0x1 ;  /* 0x0000000109097836 */ /* 0x004fe20000000000 */
[----:B---3--:R-:W-:-:S04]  /*fa50*/  IADD3 R7, P5, PT, R3, R7, RZ ;  /* 0x0000000703077210 */ /* 0x008fc80007fbe0ff */
[----:B------:R2:W-:Y:S01]  /*fa60*/  STL [R1+0x6cc], R9 ;  /* 0x0006cc0901007387 */ /* 0x0005e20000100800 */
[----:B0-----:R-:W-:-:S03]  /*fa70*/  IMAD R8, R9, -0x80, R8 ;  /* 0xffffff8009087824 */ /* 0x001fc600078e0208 */
[----:B------:R2:W-:Y:S02]  /*fa80*/  STL [R1], R7 ;  /* 0x0000000701007387 */ /* 0x0005e40000100800 */
[C---:B------:R-:W-:Y:S02]  /*fa90*/  ISETP.GT.AND P1, PT, R8.reuse, 0x1, PT ;  /* 0x000000010800780c */ /* 0x040fe40003f24270 */
[----:B------:R-:W-:Y:S01]  /*faa0*/  ISETP.GT.AND P2, PT, R8, 0x2, PT ;  /* 0x000000020800780c */ /* 0x000fe20003f44270 */
[----:B-1----:R-:W-:-:S12]  /*fab0*/  @!P6 BRA `(.L_x_8) ;  /* 0x000000c000c0e947 */ /* 0x002fd80003800000 */
.L_x_16:
[----:B------:R0:W-:Y:S04]  /*fac0*/  STL [R1+0x900], R15 ;  /* 0x0009000f01007387 */ /* 0x0001e80000100800 */
[----:B0-----:R-:W3:Y:S04]  /*fad0*/  LDL.LU R15, [R1+0x24] ;  /* 0x00002400010f7983 */ /* 0x001ee80000300800 */
[----:B------:R-:W-:Y:S04]  /*fae0*/  STL [R1+0x8fc], R27 ;  /* 0x0008fc1b01007387 */ /* 0x000fe80000100800 */
[----:B------:R0:W-:Y:S04]  /*faf0*/  STL [R1+0x8f8], R43 ;  /* 0x0008f82b01007387 */ /* 0x0001e80000100800 */
[----:B0-----:R-:W4:Y:S04]  /*fb00*/  LDL R43, [R1] ;  /* 0x00000000012b7983 */ /* 0x001f280000100800 */
[----:B------:R-:W-:Y:S04]  /*fb10*/  STL [R1+0x8f4], R62 ;  /* 0x0008f43e01007387 */ /* 0x000fe80000100800 */
[----:B------:R0:W-:Y:S04]  /*fb20*/  STL [R1+0x8f0], R11 ;  /* 0x0008f00b01007387 */ /* 0x0001e80000100800 */
[----:B0-2---:R-:W2:Y:S04]  /*fb30*/  LDL.LU R11, [R1+0x10] ;  /* 0x00001000010b7983 */ /* 0x005ea80000300800 */
[----:B------:R0:W-:Y:S04]  /*fb40*/  STL [R1+0x8ec], R14 ;  /* 0x0008ec0e01007387 */ /* 0x0001e80000100800 */
[----:B0-----:R-:W2:Y:S04]  /*fb50*/  LDL.LU R14, [R1+0xc] ;  /* 0x00000c00010e7983 */ /* 0x001ea80000300800 */
        /* <DEDUP_REMOVED lines=8> */
[----:B------:R0:W-:Y:S04]  /*fbe0*/  STL [R1+0x8c8], R90 ;  /* 0x0008c85a01007387 */ /* 0x0001e80000100800 */
[----:B0-----:R-:W2:Y:S01]  /*fbf0*/  LDL.LU R90, [R1+0x38] ;  /* 0x00003800015a7983 */ /* 0x001ea20000300800 */
[C---:B------:R-:W-:Y:S01]  /*fc00*/  IMAD.X R82, R5.reuse, 0x1, R82, P4 ;  /* 0x0000000105527824 */ /* 0x040fe200020e0652 */
[----:B------:R-:W-:Y:S01]  /*fc10*/  PRMT R33, RZ, 0x7610, R33 ;  /* 0x00007610ff217816 */ /* 0x000fe20000000021 */
[----:B------:R-:W-:Y:S01]  /*fc20*/  @P1 IMAD.MOV.U32 R6, RZ, RZ, R84 ;  /* 0x000000ffff061224 */ /* 0x000fe200078e0054 */
[----:B------:R-:W-:Y:S01]  /*fc30*/  STL [R1+0x8c4], R88 ;  /* 0x0008c45801007387 */ /* 0x000fe20000100800 */
[----:B------:R-:W-:Y:S01]  /*fc40*/  @P1 IMAD.MOV.U32 R7, RZ, RZ, R82 ;  /* 0x000000ffff071224 */ /* 0x000fe200078e0052 */
[----:B------:R-:W-:Y:S01]  /*fc50*/  ISETP.GT.AND P4, PT, R8, 0x3, PT ;  /* 0x000000030800780c */ /* 0x000fe20003f84270 */
[----:B------:R-:W-:Y:S01]  /*fc60*/  IMAD.X R86, R5, 0x1, R86, P5 ;  /* 0x0000000105567824 */ /* 0x000fe200028e0656 */
[----:B------:R-:W-:Y:S01]  /*fc70*/  STL [R1+0x8c0], R28 ;  /* 0x0008c01c01007387 */ /* 0x000fe20000100800 */
[----:B------:R-:W-:-:S03]  /*fc80*/  PRMT R59, RZ, 0x7610, R59 ;  /* 0x00007610ff3b7816 */ /* 0x000fc6000000003b */
[----:B------:R-:W-:Y:S04]  /*fc90*/  STL [R1+0x8bc], R44 ;  /* 0x0008bc2c01007387 */ /* 0x000fe80000100800 */
[----:B------:R-:W-:Y:S04]  /*fca0*/  STL [R1+0x8b8], R73 ;  /* 0x0008b84901007387 */ /* 0x000fe80000100800 */
[----:B------:R-:W-:Y:S04]  /*fcb0*/  STL [R1+0x8b4], R80 ;  /* 0x0008b45001007387 */ /* 0x000fe80000100800 */
[----:B------:R0:W-:Y:S04]  /*fcc0*/  STL [R1+0x8b0], R79 ;  /* 0x0008b04f01007387 */ /* 0x0001e80000100800 */
        /* <DEDUP_REMOVED lines=20> */
[----:B------:R1:W2:Y:S04]  /*fe10*/  @P1 LDG.E.U8 R33, desc[UR18][R6.64] ;  /* 0x0000001206211981 */ /* 0x0002a8000c1e1100 */
[----:B------:R-:W-:Y:S04]  /*fe20*/  STL [R1+0x85c], R61 ;  /* 0x00085c3d01007387 */ /* 0x000fe80000100800 */
[----:B------:R-:W-:Y:S01]  /*fe30*/  STL [R1+0x858], R60 ;  /* 0x0008583c01007387 */ /* 0x000fe20000100800 */
[----:B-1----:R-:W-:-:S03]  /*fe40*/  @P2 IMAD.MOV.U32 R7, RZ, RZ, R86 ;  /* 0x000000ffff072224 */ /* 0x002fc600078e0056 */
[----:B------:R-:W-:Y:S04]  /*fe50*/  STL [R1+0x854], R4 ;  /* 0x0008540401007387 */ /* 0x000fe80000100800 */
[----:B------:R-:W-:Y:S04]  /*fe60*/  STL [R1+0x850], R48 ;  /* 0x0008503001007387 */ /* 0x000fe80000100800 */
[----:B------:R-:W-:Y:S01]  /*fe70*/  STL [R1+0x7f8], R68 ;  /* 0x0007f84401007387 */ /* 0x000fe20000100800 */
[----:B------:R-:W-:-:S03]  /*fe80*/  PRMT R13, RZ, 0x7610, R13 ;  /* 0x00007610ff0d7816 */ /* 0x000fc6000000000d */
[----:B------:R-:W-:Y:S04]  /*fe90*/  STL [R1+0x800], R84 ;  /* 0x0008005401007387 */ /* 0x000fe80000100800 */
[----:B------:R-:W-:Y:S01]  /*fea0*/  STL [R1+0x7fc], R82 ;  /* 0x0007fc5201007387 */ /* 0x000fe20000100800 */
[C---:B---3--:R-:W-:Y:S01]  /*feb0*/  IADD3 R15, P6, PT, R3.reuse, R15, RZ ;  /* 0x0000000f030f7210 */ /* 0x048fe20007fde0ff */
[----:B----4-:R-:W-:Y:S02]  /*fec0*/  @P2 IMAD.MOV.U32 R6, RZ, RZ, R43 ;  /* 0x000000ffff062224 */ /* 0x010fe400078e002b */
[----:B------:R-:W3:Y:S04]  /*fed0*/  LDL.LU R43, [R1+0x30] ;  /* 0x00003000012b7983 */ /* 0x000ee80000300800 */
[----:B0-----:R-:W4:Y:S04]  /*fee0*/  LDL.LU R79, [R1+0x48] ;  /* 0x00004800014f7983 */ /* 0x001f280000300800 */
[----:B------:R0:W3:Y:S01]  /*fef0*/  @P2 LDG.E.U8 R59, desc[UR18][R6.64] ;  /* 0x00000012063b2981 */ /* 0x0000e2000c1e1100 */
[----:B--2---:R-:W-:-:S05]  /*ff00*/  IADD3 R11, P1, PT, R3, R11, RZ ;  /* 0x0000000b030b7210 */ /* 0x004fca0007f3e0ff */
[----:B------:R1:W-:Y:S01]  /*ff10*/  STL [R1+0x10], R11 ;  /* 0x0000100b01007387 */ /* 0x0003e20000100800 */
[----:B0-----:R-:W-:-:S03]  /*ff20*/  @P4 IMAD.MOV.U32 R6, RZ, RZ, R11 ;  /* 0x000000ffff064224 */ /* 0x001fc600078e000b */
[----:B------:R-:W-:Y:S01]  /*ff30*/  STL [R1+0x804], R86 ;  /* 0x0008045601007387 */ /* 0x000fe20000100800 */
[----:B------:R-:W-:-:S04]  /*ff40*/  IMAD.X R14, R5, 0x1, R14, P1 ;  /* 0x00000001050e7824 */ /* 0x000fc800008e060e */
[----:B------:R-:W-:Y:S01]  /*ff50*/  @P4 IMAD.MOV.U32 R7, RZ, RZ, R14 ;  /* 0x000000ffff074224 */ /* 0x000fe200078e000e */
[----:B------:R0:W-:Y:S04]  /*ff60*/  STL [R1+0xc], R14 ;  /* 0x00000c0e01007387 */ /* 0x0001e80000100800 */
[----:B-1----:R-:W2:Y:S04]  /*ff70*/  LDL.LU R11, [R1+0x60] ;  /* 0x00006000010b7983 */ /* 0x002ea80000300800 */
[----:B------:R1:W-:Y:S04]  /*ff80*/  STL [R1+0x24], R15 ;  /* 0x0000240f01007387 */ /* 0x0003e80000100800 */
[----:B0-----:R-:W2:Y:S04]  /*ff90*/  LDL.LU R14, [R1+0x74] ;  /* 0x00007400010e7983 */ /* 0x001ea80000300800 */
[----:B------:R0:W2:Y:S02]  /*ffa0*/  @P4 LDG.E.U8 R13, desc[UR18][R6.64] ;  /* 0x00000012060d4981 */ /* 0x0000a4000c1e1100 */
[----:B0-----:R-:W-:Y:S01]  /*ffb0*/  IMAD.MOV.U32 R7, RZ, RZ, R15 ;  /* 0x000000ffff077224 */ /* 0x001fe200078e000f */
[----:B------:R-:W-:-:S05]  /*ffc0*/  IADD3 R90, P2, PT, R3, R90, RZ ;  /* 0x0000005a035a7210 */ /* 0x000fca0007f5e0ff */
[----:B------:R-:W-:Y:S04]  /*ffd0*/  STL [R1+0x38], R90 ;  /* 0x0000385a01007387 */ /* 0x000fe80000100800 */
[----:B-1----:R-:W2:Y:S04]  /*ffe0*/  LDL.LU R15, [R1+0x900] ;  /* 0x00090000010f7983 */ /* 0x002ea80000300800 */
[----:B------:R-:W2:Y:S01]  /*fff0*/  LDL.LU R6, [R1+0x1c] ;  /* 0x00001c0001067983 */ /* 0x000ea20000300800 */
[----:B------:R-:W-:Y:S02]  /*10000*/  ISETP.GT.AND P5, PT, R8, 0x4, PT ;  /* 0x000000040800780c */ /* 0x000fe40003fa4270 */
[----:B------:R-:W-:Y:S01]  /*10010*/  PRMT R27, RZ, 0x7610, R27 ;  /* 0x00007610ff1b7816 */ /* 0x000fe2000000001b */
[----:B--2---:R-:W-:-:S10]  /*10020*/  IMAD.X R6, R5, 0x1, R6, P6 ;  /* 0x0000000105067824 */ /* 0x004fd400030e0606 */
[-C--:B------:R-:W-:Y:S01]  /*10030*/  @P5 LOP3.LUT R7, R7, R6.reuse, RZ, 0x3c, !PT ;  /* 0x0000000607075212 */ /* 0x080fe200078e3cff */
[----:B------:R0:W-:Y:S03]  /*10040*/  STL [R1+0x1c], R6 ;  /* 0x00001c0601007387 */ /* 0x0001e60000100800 */
[----:B0-----:R-:W-:-:S04]  /*10050*/  @P5 LOP3.LUT R6, R7, R6, RZ, 0x3c, !PT ;  /* 0x0000000607065212 */ /* 0x001fc800078e3cff */
[----:B------:R-:W-:-:S05]  /*10060*/  @P5 LOP3.LUT R7, R7, R6, RZ, 0x3c, !PT ;  /* 0x0000000607075212 */ /* 0x000fca00078e3cff */
[----:B------:R0:W2:Y:S01]  /*10070*/  @P5 LDG.E.U8 R27, desc[UR18][R6.64] ;  /* 0x00000012061b5981 */ /* 0x0000a2000c1e1100 */
[----:B------:R-:W-:Y:S01]  /*10080*/  ISETP.GT.AND P1, PT, R8, 0x5, PT ;  /* 0x000000050800780c */ /* 0x000fe20003f24270 */
[----:B---3--:R-:W-:Y:S01]  /*10090*/  IMAD.X R43, R5, 0x1, R43, P2 ;  /* 0x00000001052b7824 */ /* 0x008fe200010e062b */
[----:B------:R-:W-:-:S04]  /*100a0*/  PRMT R29, RZ, 0x7610, R29 ;  /* 0x00007610ff1d7816 */ /* 0x000fc8000000001d */
[----:B------:R-:W-:Y:S01]  /*100b0*/  STL [R1+0x30], R43 ;  /* 0x0000302b01007387 */ /* 0x000fe20000100800 */
[----:B0-----:R-:W-:-:S06]  /*100c0*/  IMAD.MOV.U32 R7, RZ, RZ, R43 ;  /* 0x000000ffff077224 */ /* 0x001fcc00078e002b */
[----:B------:R-:W-:-:S05]  /*100d0*/  @P1 IMAD.MOV.U32 R6, RZ, RZ, R90 ;  /* 0x000000ffff061224 */ /* 0x000fca00078e005a */
[----:B------:R-:W3:Y:S04]  /*100e0*/  @P1 LDG.E.U8 R29, desc[UR18][R6.64] ;  /* 0x00000012061d1981 */ /* 0x000ee8000c1e1100 */
[----:B--2---:R0:W-:Y:S04]  /*100f0*/  STL [R1+0x6c8], R27 ;  /* 0x0006c81b01007387 */ /* 0x0041e80000100800 */
[----:B0-----:R-:W2:Y:S04]  /*10100*/  LDL.LU R27, [R1+0x8fc] ;  /* 0x0008fc00011b7983 */ /* 0x001ea80000300800 */
[----:B------:R-:W2:Y:S04]  /*10110*/  LDL.LU R43, [R1+0x8f8] ;  /* 0x0008f800012b7983 */ /* 0x000ea80000300800 */
[----:B------:R-:W2:Y:S01]  /*10120*/  LDL.LU R7, [R1+0x3c] ;  /* 0x00003c0001077983 */ /* 0x000ea20000300800 */
[----:B------:R-:W-:-:S02]  /*10130*/  ISETP.GT.AND P2, PT, R8, 0x6, PT ;  /* 0x000000060800780c */ /* 0x000fc40003f44270 */
[C---:B----4-:R-:W-:Y:S01]  /*10140*/  IADD3 R79, P5, PT, R3.reuse, R79, RZ ;  /* 0x0000004f034f7210 */ /* 0x050fe20007fbe0ff */
[----:B------:R-:W4:Y:S01]  /*10150*/  LDL.LU R90, [R1+0x64] ;  /* 0x00006400015a7983 */ /* 0x000f220000300800 */
[----:B------:R-:W-:Y:S02]  /*10160*/  PRMT R42, RZ, 0x7610, R42 ;  /* 0x00007610ff2a7816 */ /* 0x000fe4000000002a */
[----:B------:R-:W-:Y:S01]  /*10170*/  IADD3 R11, P6, PT, R3, R11, RZ ;  /* 0x0000000b030b7210 */ /* 0x000fe20007fde0ff */
[----:B------:R-:W-:Y:S04]  /*10180*/  STL [R1+0x48], R79 ;  /* 0x0000484f01007387 */ /* 0x000fe80000100800 */
[----:B---3--:R0:W-:Y:S02]  /*10190*/  STL [R1+0x6c4], R29 ;  /* 0x0006c41d01007387 */ /* 0x0081e40000100800 */
[----:B------:R-:W-:-:S02]  /*101a0*/  @P2 IMAD.MOV.U32 R6, RZ, RZ, R79 ;  /* 0x000000ffff062224 */ /* 0x000fc400078e004f */
[----:B0-----:R-:W3:Y:S01]  /*101b0*/  LDL.LU R29, [R1+0x88] ;  /* 0x00008800011d7983 */ /* 0x001ee20000300800 */
[----:B--2---:R-:W-:-:S05]  /*101c0*/  IMAD.X R7, R5, 0x1, R7, P5 ;  /* 0x0000000105077824 */ /* 0x004fca00028e0607 */
[----:B------:R0:W-:Y:S04]  /*101d0*/  STL [R1+0x3c], R7 ;  /* 0x00003c0701007387 */ /* 0x0001e80000100800 */
[----:B------:R0:W2:Y:S04]  /*101e0*/  @P2 LDG.E.U8 R42, desc[UR18][R6.64] ;  /* 0x00000012062a2981 */ /* 0x0000a8000c1e1100 */
[----:B------:R1:W-:Y:S04]  /*101f0*/  STL [R1+0x60], R11 ;  /* 0x0000600b01007387 */ /* 0x0003e80000100800 */
[----:B------:R-:W3:Y:S01]  /*10200*/  LDL.LU R6, [R1+0x58] ;  /* 0x0000580001067983 */ /* 0x000ee20000300800 */
[----:B------:R-:W-:Y:S01]  /*10210*/  ISETP.GT.AND P4, PT, R8, 0x7, PT ;  /* 0x000000070800780c */ /* 0x000fe20003f84270 */
[----:B0-----:R-:W-:Y:S01]  /*10220*/  IMAD.MOV.U32 R7, RZ, RZ, R11 ;  /* 0x000000ffff077224 */ /* 0x001fe200078e000b */
[----:B------:R-:W-:Y:S01]  /*10230*/  IADD3 R14, P5, PT, R3, R14, RZ ;  /* 0x0000000e030e7210 */ /* 0x000fe20007fbe0ff */
[----:B------:R-:W4:Y:S04]  /*10240*/  LDL.LU R79, [R1+0x78] ;  /* 0x00007800014f7983 */ /* 0x000f280000300800 */
[----:B------:R-:W-:Y:S04]  /*10250*/  STL [R1+0x74], R14 ;  /* 0x0000740e01007387 */ /* 0x000fe80000100800 */
[----:B-1----:R-:W4:Y:S01]  /*10260*/  LDL.LU R11, [R1+0x98] ;  /* 0x00009800010b7983 */ /* 0x002f220000300800 */
[----:B------:R-:W-:-:S03]  /*10270*/  PRMT R62, RZ, 0x7610, R62 ;  /* 0x00007610ff3e7816 */ /* 0x000fc6000000003e */
[----:B--2---:R0:W-:Y:S01]  /*10280*/  STL [R1+0x6c0], R42 ;  /* 0x0006c02a01007387 */ /* 0x0041e20000100800 */
[----:B---3--:R-:W-:-:S03]  /*10290*/  IMAD.X R6, R5, 0x1, R6, P6 ;  /* 0x0000000105067824 */ /* 0x008fc600030e0606 */
[----:B0-----:R-:W2:Y:S02]  /*102a0*/  LDL.LU R42, [R1+0xb0] ;  /* 0x0000b000012a7983 */ /* 0x001ea40000300800 */
[-C--:B------:R-:W-:Y:S02]  /*102b0*/  @P4 LOP3.LUT R7, R7, R6.reuse, RZ, 0x3c, !PT ;  /* 0x0000000607074212 */ /* 0x080fe400078e3cff */
[----:B------:R0:W-:Y:S02]  /*102c0*/  STL [R1+0x58], R6 ;  /* 0x0000580601007387 */ /* 0x0001e40000100800 */
[----:B0-----:R-:W-:-:S04]  /*102d0*/  @P4 LOP3.LUT R6, R7, R6, RZ, 0x3c, !PT ;  /* 0x0000000607064212 */ /* 0x001fc800078e3cff */
[----:B------:R-:W-:-:S05]  /*102e0*/  @P4 LOP3.LUT R7, R7, R6, RZ, 0x3c, !PT ;  /* 0x0000000607074212 */ /* 0x000fca00078e3cff */
[----:B------:R0:W3:Y:S01]  /*102f0*/  @P4 LDG.E.U8 R62, desc[UR18][R6.64] ;  /* 0x00000012063e4981 */ /* 0x0000e2000c1e1100 */
[C---:B------:R-:W-:Y:S02]  /*10300*/  ISETP.GT.AND P1, PT, R8.reuse, 0x8, PT ;  /* 0x000000080800780c */ /* 0x040fe40003f24270 */
[----:B------:R-:W-:Y:S01]  /*10310*/  ISETP.GT.AND P2, PT, R8, 0x9, PT ;  /* 0x000000090800780c */ /* 0x000fe20003f44270 */
[----:B----4-:R-:W-:Y:S01]  /*10320*/  IMAD.X R90, R5, 0x1, R90, P5 ;  /* 0x00000001055a7824 */ /* 0x010fe200028e065a */
[----:B------:R-:W-:Y:S02]  /*10330*/  IADD3 R29, P5, PT, R3, R29, RZ ;  /* 0x0000001d031d7210 */ /* 0x000fe40007fbe0ff */
[----:B------:R-:W-:Y:S02]  /*10340*/  PRMT R16, RZ, 0x7610, R16 ;  /* 0x00007610ff107816 */ /* 0x000fe40000000010 */
[----:B------:R-:W-:Y:S01]  /*10350*/  STL [R1+0x64], R90 ;  /* 0x0000645a01007387 */ /* 0x000fe20000100800 */
[----:B------:R-:W-:-:S04]  /*10360*/  IMAD.X R79, R5, 0x1, R79, P5 ;  /* 0x00000001054f7824 */ /* 0x000fc800028e064f */
[----:B0-----:R-:W-:Y:S02]  /*10370*/  @P1 IMAD.MOV.U32 R6, RZ, RZ, R14 ;  /* 0x000000ffff061224 */ /* 0x001fe400078e000e */
[----:B------:R-:W-:Y:S01]  /*10380*/  @P1 IMAD.MOV.U32 R7, RZ, RZ, R90 ;  /* 0x000000ffff071224 */ /* 0x000fe200078e005a */
[----:B------:R-:W-:Y:S02]  /*10390*/  PRMT R32, RZ, 0x7610, R32 ;  /* 0x00007610ff207816 */ /* 0x000fe40000000020 */
[----:B------:R-:W-:Y:S02]  /*103a0*/  IADD3 R11, P6, PT, R3, R11, RZ ;  /* 0x0000000b030b7210 */ /* 0x000fe40007fde0ff */
[----:B------:R0:W4:Y:S02]  /*103b0*/  @P1 LDG.E.U8 R16, desc[UR18][R6.64] ;  /* 0x0000001206101981 */ /* 0x000124000c1e1100 */
[----:B0-----:R-:W-:Y:S02]  /*103c0*/  @P2 IMAD.MOV.U32 R6, RZ, RZ, R29 ;  /* 0x000000ffff062224 */ /* 0x001fe400078e001d */
[----:B------:R-:W-:-:S05]  /*103d0*/  @P2 IMAD.MOV.U32 R7, RZ, RZ, R79 ;  /* 0x000000ffff072224 */ /* 0x000fca00078e004f */
[----:B------:R0:W4:Y:S02]  /*103e0*/  @P2 LDG.E.U8 R32, desc[UR18][R6.64] ;  /* 0x0000001206202981 */ /* 0x000124000c1e1100 */
[----:B0-----:R-:W-:Y:S01]  /*103f0*/  IMAD.MOV.U32 R7, RZ, RZ, R11 ;  /* 0x000000ffff077224 */ /* 0x001fe200078e000b */
[----:B--2---:R-:W-:Y:S01]  /*10400*/  IADD3 R42, P5, PT, R3, R42, RZ ;  /* 0x0000002a032a7210 */ /* 0x004fe20007fbe0ff */
[----:B---3--:R0:W-:Y:S04]  /*10410*/  STL [R1+0x6bc], R62 ;  /* 0x0006bc3e01007387 */ /* 0x0081e80000100800 */
[----:B0-----:R-:W2:Y:S04]  /*10420*/  LDL.LU R62, [R1+0x8f4] ;  /* 0x0008f400013e7983 */ /* 0x001ea80000300800 */
[----:B------:R-:W3:Y:S04]  /*10430*/  LDL.LU R90, [R1+0xa0] ;  /* 0x0000a000015a7983 */ /* 0x000ee80000300800 */
[----:B------:R-:W2:Y:S04]  /*10440*/  LDL.LU R14, [R1+0xb8] ;  /* 0x0000b800010e7983 */ /* 0x000ea80000300800 */
[----:B------:R0:W-:Y:S04]  /*10450*/  STL [R1+0x88], R29 ;  /* 0x0000881d01007387 */ /* 0x0001e80000100800 */
[----:B------:R1:W-:Y:S04]  /*10460*/  STL [R1+0x78], R79 ;  /* 0x0000784f01007387 */ /* 0x0003e80000100800 */
[----:B0-----:R-:W4:Y:S04]  /*10470*/  LDL.LU R29, [R1+0xd0] ;  /* 0x0000d000011d7983 */ /* 0x001f280000300800 */
[----:B------:R0:W-:Y:S04]  /*10480*/  STL [R1+0x98], R11 ;  /* 0x0000980b01007387 */ /* 0x0001e80000100800 */
[----:B-1----:R-:W4:Y:S04]  /*10490*/  LDL.LU R79, [R1+0xe8] ;  /* 0x0000e800014f7983 */ /* 0x002f280000300800 */
[----:B------:R-:W-:Y:S04]  /*104a0*/  STL [R1+0xb0], R42 ;  /* 0x0000b02a01007387 */ /* 0x000fe80000100800 */
[----:B0-----:R-:W4:Y:S04]  /*104b0*/  LDL.LU R11, [R1+0x8f0] ;  /* 0x0008f000010b7983 */ /* 0x001f280000300800 */
[----:B------:R-:W4:Y:S01]  /*104c0*/  LDL.LU R6, [R1+0x94] ;  /* 0x0000940001067983 */ /* 0x000f220000300800 */
[----:B------:R-:W-:-:S02]  /*104d0*/  ISETP.GT.AND P4, PT, R8, 0xa, PT ;  /* 0x0000000a0800780c */ /* 0x000fc40003f84270 */
[----:B------:R-:W-:Y:S02]  /*104e0*/  ISETP.GT.AND P1, PT, R8, 0xb, PT ;  /* 0x0000000b0800780c */ /* 0x000fe40003f24270 */
[----:B------:R-:W-:Y:S02]  /*104f0*/  PRMT R49, RZ, 0x7610, R49 ;  /* 0x00007610ff317816 */ /* 0x000fe40000000031 */
[----:B------:R-:W-:Y:S01]  /*10500*/  PRMT R81, RZ, 0x7610, R81 ;  /* 0x00007610ff517816 */ /* 0x000fe20000000051 */
[----:B---3--:R-:W-:Y:S01]  /*10510*/  IMAD.X R90, R5, 0x1, R90, P5 ;  /* 0x00000001055a7824 */ /* 0x008fe200028e065a */
[----:B--2---:R-:W-:Y:S01]  /*10520*/  IADD3 R14, P5, PT, R3, R14, RZ ;  /* 0x0000000e030e7210 */ /* 0x004fe20007fbe0ff */
[----:B----4-:R-:W-:-:S05]  /*10530*/  IMAD.X R6, R5, 0x1, R6, P6 ;  /* 0x0000000105067824 */ /* 0x010fca00030e0606 */
[-C--:B------:R-:W-:Y:S01]  /*10540*/  @P4 LOP3.LUT R7, R7, R6.reuse, RZ, 0x3c, !PT ;  /* 0x0000000607074212 */ /* 0x080fe200078e3cff */
[----:B------:R0:W-:Y:S03]  /*10550*/  STL [R1+0x94], R6 ;  /* 0x0000940601007387 */ /* 0x0001e60000100800 */
[----:B0-----:R-:W-:-:S04]  /*10560*/  @P4 LOP3.LUT R6, R7, R6, RZ, 0x3c, !PT ;  /* 0x0000000607064212 */ /* 0x001fc800078e3cff */
[----:B------:R-:W-:Y:S01]  /*10570*/  @P4 LOP3.LUT R7, R7, R6, RZ, 0x3c, !PT ;  /* 0x0000000607074212 */ /* 0x000fe200078e3cff */
[----:B------:R0:W-:Y:S04]  /*10580*/  STL [R1+0xa0], R90 ;  /* 0x0000a05a01007387 */ /* 0x0001e80000100800 */
[----:B------:R1:W2:Y:S02]  /*10590*/  @P4 LDG.E.U8 R49, desc[UR18][R6.64] ;  /* 0x0000001206314981 */ /* 0x0002a4000c1e1100 */
[----:B-1----:R-:W-:Y:S02]  /*105a0*/  @P1 IMAD.MOV.U32 R6, RZ, RZ, R42 ;  /* 0x000000ffff061224 */ /* 0x002fe400078e002a */
[----:B------:R-:W-:Y:S01]  /*105b0*/  @P1 IMAD.MOV.U32 R7, RZ, RZ, R90 ;  /* 0x000000ffff071224 */ /* 0x000fe200078e005a */
[----:B------:R-:W3:Y:S04]  /*105c0*/  LDL.LU R42, [R1+0xd4] ;  /* 0x0000d400012a7983 */ /* 0x000ee80000300800 */
[----:B0-----:R-:W4:Y:S04]  /*105d0*/  LDL.LU R90, [R1+0xf0] ;  /* 0x0000f000015a7983 */ /* 0x001f280000300800 */
[----:B------:R0:W2:Y:S04]  /*105e0*/  @P1 LDG.E.U8 R81, desc[UR18][R6.64] ;  /* 0x0000001206511981 */ /* 0x0000a8000c1e1100 */
[----:B------:R1:W-:Y:S01]  /*105f0*/  STL [R1+0xb8], R14 ;  /* 0x0000b80e01007387 */ /* 0x0003e20000100800 */
[----:B0-----:R-:W-:-:S03]  /*10600*/  IMAD.MOV.U32 R7, RZ, RZ, R14 ;  /* 0x000000ffff077224 */ /* 0x001fc600078e000e */
[----:B-1----:R-:W2:Y:S04]  /*10610*/  LDL.LU R14, [R1+0x8ec] ;  /* 0x0008ec00010e7983 */ /* 0x002ea80000300800 */
[----:B------:R-:W2:Y:S01]  /*10620*/  LDL.LU R6, [R1+0xb4] ;  /* 0x0000b40001067983 */ /* 0x000ea20000300800 */
[----:B------:R-:W-:Y:S02]  /*10630*/  ISETP.GT.AND P2, PT, R8, 0xc, PT ;  /* 0x0000000c0800780c */ /* 0x000fe40003f44270 */
[----:B------:R-:W-:Y:S02]  /*10640*/  PRMT R70, RZ, 0x7610, R70 ;  /* 0x00007610ff467816 */ /* 0x000fe40000000046 */
[----:B------:R-:W-:Y:S01]  /*10650*/  IADD3 R29, P6, PT, R3, R29, RZ ;  /* 0x0000001d031d7210 */ /* 0x000fe20007fde0ff */
[----:B--2---:R-:W-:-:S08]  /*10660*/  IMAD.X R6, R5, 0x1, R6, P5 ;  /* 0x0000000105067824 */ /* 0x004fd000028e0606 */
[-C--:B------:R-:W-:Y:S01]  /*10670*/  @P2 LOP3.LUT R7, R7, R6.reuse, RZ, 0x3c, !PT ;  /* 0x0000000607072212 */ /* 0x080fe200078e3cff */
[----:B------:R0:W-:Y:S03]  /*10680*/  STL [R1+0xb4], R6 ;  /* 0x0000b40601007387 */ /* 0x0001e60000100800 */
[----:B0-----:R-:W-:-:S04]  /*10690*/  @P2 LOP3.LUT R6, R7, R6, RZ, 0x3c, !PT ;  /* 0x0000000607062212 */ /* 0x001fc800078e3cff */
[----:B------:R-:W-:Y:S01]  /*106a0*/  @P2 LOP3.LUT R7, R7, R6, RZ, 0x3c, !PT ;  /* 0x0000000607072212 */ /* 0x000fe200078e3cff */
[----:B------:R-:W-:Y:S04]  /*106b0*/  STL [R1+0xd0], R29 ;  /* 0x0000d01d01007387 */ /* 0x000fe80000100800 */
[----:B------:R0:W2:Y:S04]  /*106c0*/  @P2 LDG.E.U8 R70, desc[UR18][R6.64] ;  /* 0x0000001206462981 */ /* 0x0000a8000c1e1100 */
[----:B------:R-:W3:Y:S01]  /*106d0*/  LDL.LU R6, [R1+0xcc] ;  /* 0x0000cc0001067983 */ /* 0x000ee20000300800 */
[----:B------:R-:W-:Y:S01]  /*106e0*/  ISETP.GT.AND P4, PT, R8, 0xd, PT ;  /* 0x0000000d0800780c */ /* 0x000fe20003f84270 */
[----:B0-----:R-:W-:Y:S01]  /*106f0*/  IMAD.MOV.U32 R7, RZ, RZ, R29 ;  /* 0x000000ffff077224 */ /* 0x001fe200078e001d */
[----:B------:R-:W-:-:S02]  /*10700*/  IADD3 R79, P5, PT, R3, R79, RZ ;  /* 0x0000004f034f7210 */ /* 0x000fc40007fbe0ff */
[----:B------:R-:W-:Y:S01]  /*10710*/  PRMT R26, RZ, 0x7610, R26 ;  /* 0x00007610ff1a7816 */ /* 0x000fe2000000001a */
[----:B--2---:R0:W-:Y:S01]  /*10720*/  STL [R1+0x6b4], R70 ;  /* 0x0006b44601007387 */ /* 0x0041e20000100800 */
[----:B---3--:R-:W-:-:S03]  /*10730*/  IMAD.X R6, R5, 0x1, R6, P6 ;  /* 0x0000000105067824 */ /* 0x008fc600030e0606 */
[----:B0-----:R-:W2:Y:S04]  /*10740*/  LDL.LU R70, [R1+0x108] ;  /* 0x0001080001467983 */ /* 0x001ea80000300800 */
[-C--:B------:R-:W-:Y:S01]  /*10750*/  @P4 LOP3.LUT R7, R7, R6.reuse, RZ, 0x3c, !PT ;  /* 0x0000000607074212 */ /* 0x080fe200078e3cff */
[----:B------:R-:W-:Y:S04]  /*10760*/  STL [R1+0xe8], R79 ;  /* 0x0000e84f01007387 */ /* 0x000fe80000100800 */
[----:B------:R-:W3:Y:S04]  /*10770*/  LDL.LU R29, [R1+0x120] ;  /* 0x00012000011d7983 */ /* 0x000ee80000300800 */
[----:B------:R0:W-:Y:S02]  /*10780*/  STL [R1+0xcc], R6 ;  /* 0x0000cc0601007387 */ /* 0x0001e40000100800 */
[----:B0-----:R-:W-:-:S04]  /*10790*/  @P4 LOP3.LUT R6, R7, R6, RZ, 0x3c, !PT ;  /* 0x0000000607064212 */ /* 0x001fc800078e3cff */
[----:B------:R-:W-:-:S05]  /*107a0*/  @P4 LOP3.LUT R7, R7, R6, RZ, 0x3c, !PT ;  /* 0x0000000607074212 */ /* 0x000fca00078e3cff */
[----:B------:R0:W2:Y:S01]  /*107b0*/  @P4 LDG.E.U8 R26, desc[UR18][R6.64] ;  /* 0x00000012061a4981 */ /* 0x0000a2000c1e1100 */
[----:B------:R-:W-:Y:S01]  /*107c0*/  ISETP.GT.AND P1, PT, R8, 0xe, PT ;  /* 0x0000000e0800780c */ /* 0x000fe20003f24270 */
[----:B------:R-:W-:Y:S01]  /*107d0*/  IMAD.X R42, R5, 0x1, R42, P5 ;  /* 0x00000001052a7824 */ /* 0x000fe200028e062a */
[----:B------:R-:W-:-:S04]  /*107e0*/  PRMT R44, RZ, 0x7610, R44 ;  /* 0x00007610ff2c7816 */ /* 0x000fc8000000002c */
[----:B------:R-:W-:Y:S01]  /*107f0*/  STL [R1+0xd4], R42 ;  /* 0x0000d42a01007387 */ /* 0x000fe20000100800 */
[----:B0-----:R-:W-:-:S06]  /*10800*/  IMAD.MOV.U32 R7, RZ, RZ, R42 ;  /* 0x000000ffff077224 */ /* 0x001fcc00078e002a */
[----:B------:R-:W-:-:S05]  /*10810*/  @P1 IMAD.MOV.U32 R6, RZ, RZ, R79 ;  /* 0x000000ffff061224 */ /* 0x000fca00078e004f */
[----:B------:R0:W3:Y:S04]  /*10820*/  @P1 LDG.E.U8 R44, desc[UR18][R6.64] ;  /* 0x00000012062c1981 */ /* 0x0000e8000c1e1100 */
[----:B--2---:R1:W-:Y:S04]  /*10830*/  STL [R1+0x6b0], R26 ;  /* 0x0006b01a01007387 */ /* 0x0043e80000100800 */
[----:B-1----:R-:W2:Y:S04]  /*10840*/  LDL.LU R26, [R1+0x8e8] ;  /* 0x0008e800011a7983 */ /* 0x002ea80000300800 */
[----:B------:R-:W2:Y:S04]  /*10850*/  LDL.LU R42, [R1+0x8e4] ;  /* 0x0008e400012a7983 */ /* 0x000ea80000300800 */
[----:B------:R-:W2:Y:S01]  /*10860*/  LDL.LU R7, [R1+0xec] ;  /* 0x0000ec0001077983 */ /* 0x000ea20000300800 */
[----:B------:R-:W-:-:S02]  /*10870*/  ISETP.GT.AND P2, PT, R8, 0xf, PT ;  /* 0x0000000f0800780c */ /* 0x000fc40003f44270 */
[----:B----4-:R-:W-:Y:S01]  /*10880*/  IADD3 R90, P5, PT, R3, R90, RZ ;  /* 0x0000005a035a7210 */ /* 0x010fe20007fbe0ff */
[----:B------:R-:W4:Y:S01]  /*10890*/  LDL.LU R79, [R1+0x10c] ;  /* 0x00010c00014f7983 */ /* 0x000f220000300800 */
[----:B------:R-:W-:-:S09]  /*108a0*/  PRMT R80, RZ, 0x7610, R80 ;  /* 0x00007610ff507816 */ /* 0x000fd20000000050 */
[----:B0-----:R-:W-:Y:S01]  /*108b0*/  @P2 IMAD.MOV.U32 R6, RZ, RZ, R90 ;  /* 0x000000ffff062224 */ /* 0x001fe200078e005a */
[----:B------:R-:W-:Y:S01]  /*108c0*/  IADD3 R70, P6, PT, R3, R70, RZ ;  /* 0x0000004603467210 */ /* 0x000fe20007fde0ff */
[----:B------:R-:W-:Y:S01]  /*108d0*/  STL [R1+0xf0], R90 ;  /* 0x0000f05a01007387 */ /* 0x000fe20000100800 */
[----:B--2---:R-:W-:-:S05]  /*108e0*/  IMAD.X R7, R5, 0x1, R7, P5 ;  /* 0x0000000105077824 */ /* 0x004fca00028e0607 */
[----:B------:R0:W2:Y:S04]  /*108f0*/  @P2 LDG.E.U8 R80, desc[UR18][R6.64] ;  /* 0x0000001206502981 */ /* 0x0000a8000c1e1100 */
[----:B---3--:R1:W-:Y:S04]  /*10900*/  STL [R1+0x6ac], R44 ;  /* 0x0006ac2c01007387 */ /* 0x0083e80000100800 */
[----:B-1----:R-:W3:Y:S04]  /*10910*/  LDL.LU R44, [R1+0x128] ;  /* 0x00012800012c7983 */ /* 0x002ee80000300800 */
[----:B------:R0:W-:Y:S04]  /*10920*/  STL [R1+0xec], R7 ;  /* 0x0000ec0701007387 */ /* 0x0001e80000100800 */
[----:B------:R-:W-:Y:S04]  /*10930*/  STL [R1+0x108], R70 ;  /* 0x0001084601007387 */ /* 0x000fe80000100800 */
[----:B------:R-:W3:Y:S01]  /*10940*/  LDL.LU R6, [R1+0x104] ;  /* 0x0001040001067983 */ /* 0x000ee20000300800 */
[----:B------:R-:W-:Y:S01]  /*10950*/  IADD3 R29, P5, PT, R3, R29, RZ ;  /* 0x0000001d031d7210 */ /* 0x000fe20007fbe0ff */
[----:B0-----:R-:W-:-:S02]  /*10960*/  IMAD.MOV.U32 R7, RZ, RZ, R70 ;  /* 0x000000ffff077224 */ /* 0x001fc400078e0046 */
[----:B--2---:R0:W-:Y:S04]  /*10970*/  STL [R1+0x6a4], R80 ;  /* 0x0006a45001007387 */ /* 0x0041e80000100800 */
[----:B0-----:R-:W2:Y:S04]  /*10980*/  LDL.LU R80, [R1+0x124] ;  /* 0x0001240001507983 */ /* 0x001ea80000300800 */
[----:B------:R-:W-:Y:S04]  /*10990*/  STL [R1+0x120], R29 ;  /* 0x0001201d01007387 */ /* 0x000fe80000100800 */
[----:B------:R-:W2:Y:S04]  /*109a0*/  LDL.LU R70, [R1+0x130] ;  /* 0x0001300001467983 */ /* 0x000ea80000300800 */
[----:B------:R-:W2:Y:S01]  /*109b0*/  LDL.LU R90, [R1+0x138] ;  /* 0x00013800015a7983 */ /* 0x000ea20000300800 */
[C---:B------:R-:W-:Y:S01]  /*109c0*/  ISETP.GT.AND P4, PT, R8.reuse, 0x10, PT ;  /* 0x000000100800780c */ /* 0x040fe20003f84270 */
[----:B---3--:R-:W-:Y:S01]  /*109d0*/  IMAD.X R6, R5, 0x1, R6, P6 ;  /* 0x0000000105067824 */ /* 0x008fe200030e0606 */
[----:B------:R-:W-:-:S04]  /*109e0*/  ISETP.GT.AND P1, PT, R8, 0x11, PT ;  /* 0x000000110800780c */ /* 0x000fc80003f24270 */
[----:B------:R0:W-:Y:S07]  /*109f0*/  STL [R1+0x104], R6 ;  /* 0x0001040601007387 */ /* 0x0001ee0000100800 */
[-C--:B------:R-:W-:Y:S02]  /*10a00*/  @P4 LOP3.LUT R7, R7, R6.reuse, RZ, 0x3c, !PT ;  /* 0x0000000607074212 */ /* 0x080fe400078e3cff */
[----:B------:R-:W-:Y:S02]  /*10a10*/  PRMT R19, RZ, 0x7610, R19 ;  /* 0x00007610ff137816 */ /* 0x000fe40000000013 */
[----:B0-----:R-:W-:-:S02]  /*10a20*/  @P4 LOP3.LUT R6, R7, R6, RZ, 0x3c, !PT ;  /* 0x0000000607064212 */ /* 0x001fc400078e3cff */
[----:B------:R-:W-:Y:S02]  /*10a30*/  ISETP.GT.AND P2, PT, R8, 0x12, PT ;  /* 0x000000120800780c */ /* 0x000fe40003f44270 */
[----:B------:R-:W-:Y:S01]  /*10a40*/  @P4 LOP3.LUT R7, R7, R6, RZ, 0x3c, !PT ;  /* 0x0000000607074212 */ /* 0x000fe200078e3cff */
[----:B----4-:R-:W-:Y:S01]  /*10a50*/  IMAD.X R79, R5, 0x1, R79, P5 ;  /* 0x00000001054f7824 */ /* 0x010fe200028e064f */
[----:B------:R-:W-:Y:S02]  /*10a60*/  IADD3 R44, P5, PT, R3, R44, RZ ;  /* 0x0000002c032c7210 */ /* 0x000fe40007fbe0ff */
[----:B------:R-:W-:Y:S01]  /*10a70*/  PRMT R35, RZ, 0x7610, R35 ;  /* 0x00007610ff237816 */ /* 0x000fe20000000023 */
[----:B------:R0:W3:Y:S01]  /*10a80*/  @P4 LDG.E.U8 R19, desc[UR18][R6.64] ;  /* 0x0000001206134981 */ /* 0x0000e2000c1e1100 */
[----:B------:R-:W-:-:S03]  /*10a90*/  PRMT R50, RZ, 0x7610, R50 ;  /* 0x00007610ff327816 */ /* 0x000fc60000000032 */
[----:B------:R1:W-:Y:S01]  /*10aa0*/  STL [R1+0x10c], R79 ;  /* 0x00010c4f01007387 */ /* 0x0003e20000100800 */
[----:B0-----:R-:W-:Y:S02]  /*10ab0*/  @P1 IMAD.MOV.U32 R6, RZ, RZ, R29 ;  /* 0x000000ffff061224 */ /* 0x001fe400078e001d */
[----:B------:R-:W-:Y:S01]  /*10ac0*/  @P1 IMAD.MOV.U32 R7, RZ, RZ, R79 ;  /* 0x000000ffff071224 */ /* 0x000fe200078e004f */
[----:B------:R-:W4:Y:S04]  /*10ad0*/  LDL.LU R29, [R1+0x134] ;  /* 0x00013400011d7983 */ /* 0x000f280000300800 */
[----:B------:R0:W3:Y:S04]  /*10ae0*/  @P1 LDG.E.U8 R35, desc[UR18][R6.64] ;  /* 0x0000001206231981 */ /* 0x0000e8000c1e1100 */
[----:B-1----:R-:W3:Y:S04]  /*10af0*/  LDL.LU R79, [R1+0x140] ;  /* 0x00014000014f7983 */ /* 0x002ee80000300800 */
[----:B------:R1:W-:Y:S01]  /*10b00*/  STL [R1+0x128], R44 ;  /* 0x0001282c01007387 */ /* 0x0003e20000100800 */
[----:B0-----:R-:W-:-:S02]  /*10b10*/  @P2 IMAD.MOV.U32 R6, RZ, RZ, R44 ;  /* 0x000000ffff062224 */ /* 0x001fc400078e002c */
[----:B--2---:R-:W-:-:S04]  /*10b20*/  IMAD.X R80, R5, 0x1, R80, P5 ;  /* 0x0000000105507824 */ /* 0x004fc800028e0650 */
[----:B------:R-:W-:Y:S01]  /*10b30*/  @P2 IMAD.MOV.U32 R7, RZ, RZ, R80 ;  /* 0x000000ffff072224 */ /* 0x000fe200078e0050 */
[----:B------:R0:W-:Y:S01]  /*10b40*/  STL [R1+0x124], R80 ;  /* 0x0001245001007387 */ /* 0x0001e20000100800 */
[----:B------:R-:W-:-:S03]  /*10b50*/  IADD3 R70, P6, PT, R3, R70, RZ ;  /* 0x0000004603467210 */ /* 0x000fc60007fde0ff */
[----:B-1----:R-:W2:Y:S01]  /*10b60*/  LDL.LU R44, [R1+0x148] ;  /* 0x00014800012c7983 */ /* 0x002ea20000300800 */
[----:B------:R-:W-:-:S03]  /*10b70*/  IADD3 R90, P5, PT, R3, R90, RZ ;  /* 0x0000005a035a7210 */ /* 0x000fc60007fbe0ff */
[----:B------:R1:W-:Y:S04]  /*10b80*/  STL [R1+0x130], R70 ;  /* 0x0001304601007387 */ /* 0x0003e80000100800 */
[----:B0-----:R-:W2:Y:S04]  /*10b90*/  LDL.LU R80, [R1+0x150] ;  /* 0x0001500001507983 */ /* 0x001ea80000300800 */
[----:B------:R0:W2:Y:S04]  /*10ba0*/  @P2 LDG.E.U8 R50, desc[UR18][R6.64] ;  /* 0x0000001206322981 */ /* 0x0000a8000c1e1100 */
[----:B------:R-:W-:Y:S01]  /*10bb0*/  STL [R1+0x138], R90 ;  /* 0x0001385a01007387 */ /* 0x000fe20000100800 */
[----:B0-----:R-:W-:-:S03]  /*10bc0*/  IMAD.MOV.U32 R7, RZ, RZ, R70 ;  /* 0x000000ffff077224 */ /* 0x001fc600078e0046 */
[----:B-1----:R-:W2:Y:S04]  /*10bd0*/  LDL.LU R70, [R1+0x8e0] ;  /* 0x0008e00001467983 */ /* 0x002ea80000300800 */
[----:B------:R-:W2:Y:S01]  /*10be0*/  LDL.LU R6, [R1+0x12c] ;  /* 0x00012c0001067983 */ /* 0x000ea20000300800 */
[C---:B------:R-:W-:Y:S02]  /*10bf0*/  ISETP.GT.AND P4, PT, R8.reuse, 0x13, PT ;  /* 0x000000130800780c */ /* 0x040fe40003f84270 */
[----:B------:R-:W-:Y:S02]  /*10c00*/  ISETP.GT.AND P1, PT, R8, 0x14, PT ;  /* 0x000000140800780c */ /* 0x000fe40003f24270 */
[----:B------:R-:W-:Y:S02]  /*10c10*/  PRMT R83, RZ, 0x7610, R83 ;  /* 0x00007610ff537816 */ /* 0x000fe40000000053 */
[----:B------:R-:W-:Y:S01]  /*10c20*/  PRMT R9, RZ, 0x7610, R9 ;  /* 0x00007610ff097816 */ /* 0x000fe20000000009 */
[----:B----4-:R-:W-:-:S02]  /*10c30*/  IMAD.X R29, R5, 0x1, R29, P5 ;  /* 0x00000001051d7824 */ /* 0x010fc400028e061d */
[----:B--2---:R-:W-:-:S05]  /*10c40*/  IMAD.X R6, R5, 0x1, R6, P6 ;  /* 0x0000000105067824 */ /* 0x004fca00030e0606 */
[-C--:B------:R-:W-:Y:S01]  /*10c50*/  @P4 LOP3.LUT R7, R7, R6.reuse, RZ, 0x3c, !PT ;  /* 0x0000000607074212 */ /* 0x080fe200078e3cff */
[----:B------:R0:W-:Y:S03]  /*10c60*/  STL [R1+0x12c], R6 ;  /* 0x00012c0601007387 */ /* 0x0001e60000100800 */
[----:B0-----:R-:W-:-:S04]  /*10c70*/  @P4 LOP3.LUT R6, R7, R6, RZ, 0x3c, !PT ;  /* 0x0000000607064212 */ /* 0x001fc800078e3cff */
[----:B------:R-:W-:-:S05]  /*10c80*/  @P4 LOP3.LUT R7, R7, R6, RZ, 0x3c, !PT ;  /* 0x0000000607074212 */ /* 0x000fca00078e3cff */
[----:B------:R0:W2:Y:S04]  /*10c90*/  @P4 LDG.E.U8 R83, desc[UR18][R6.64] ;  /* 0x0000001206534981 */ /* 0x0000a8000c1e1100 */
[----:B------:R1:W-:Y:S01]  /*10ca0*/  STL [R1+0x134], R29 ;  /* 0x0001341d01007387 */ /* 0x0003e20000100800 */
[----:B0-----:R-:W-:Y:S02]  /*10cb0*/  IMAD.MOV.U32 R7, RZ, RZ, R29 ;  /* 0x000000ffff077224 */ /* 0x001fe400078e001d */
[----:B------:R-:W-:Y:S01]  /*10cc0*/  @P1 IMAD.MOV.U32 R6, RZ, RZ, R90 ;  /* 0x000000ffff061224 */ /* 0x000fe200078e005a */
[----:B-1----:R-:W4:Y:S04]  /*10cd0*/  LDL.LU R29, [R1+0x8dc] ;  /* 0x0008dc00011d7983 */ /* 0x002f280000300800 */
[----:B------:R0:W2:Y:S04]  /*10ce0*/  @P1 LDG.E.U8 R9, desc[UR18][R6.64] ;  /* 0x0000001206091981 */ /* 0x0000a8000c1e1100 */
[----:B------:R-:W4:Y:S01]  /*10cf0*/  LDL.LU R7, [R1+0x13c] ;  /* 0x00013c0001077983 */ /* 0x000f220000300800 */
[----:B------:R-:W-:-:S02]  /*10d00*/  ISETP.GT.AND P2, PT, R8, 0x15, PT ;  /* 0x000000150800780c */ /* 0x000fc40003f44270 */
[C---:B---3--:R-:W-:Y:S01]  /*10d10*/  IADD3 R79, P5, PT, R3.reuse, R79, RZ ;  /* 0x0000004f034f7210 */ /* 0x048fe20007fbe0ff */
[----:B------:R-:W3:Y:S01]  /*10d20*/  LDL.LU R90, [R1+0x14c] ;  /* 0x00014c00015a7983 */ /* 0x000ee20000300800 */
[----:B------:R-:W-:Y:S02]  /*10d30*/  PRMT R74, RZ, 0x7610, R74 ;  /* 0x00007610ff4a7816 */ /* 0x000fe4000000004a */
[----:B------:R-:W-:Y:S01]  /*10d40*/  IADD3 R44, P6, PT, R3, R44, RZ ;  /* 0x0000002c032c7210 */ /* 0x000fe20007fde0ff */
[----:B------:R-:W-:Y:S06]  /*10d50*/  STL [R1+0x140], R79 ;  /* 0x0001404f01007387 */ /* 0x000fec0000100800 */
[----:B0-----:R-:W-:Y:S01]  /*10d60*/  @P2 IMAD.MOV.U32 R6, RZ, RZ, R79 ;  /* 0x000000ffff062224 */ /* 0x001fe200078e004f */
[----:B--2---:R0:W-:Y:S01]  /*10d70*/  STL [R1+0x6a0], R9 ;  /* 0x0006a00901007387 */ /* 0x0041e20000100800 */
[----:B----4-:R-:W-:-:S03]  /*10d80*/  IMAD.X R7, R5, 0x1, R7, P5 ;  /* 0x0000000105077824 */ /* 0x010fc600028e0607 */
[----:B0-----:R-:W2:Y:S04]  /*10d90*/  LDL.LU R9, [R1+0x3d8] ;  /* 0x0003d80001097983 */ /* 0x001ea80000300800 */
[----:B------:R0:W-:Y:S04]  /*10da0*/  STL [R1+0x13c], R7 ;  /* 0x00013c0701007387 */ /* 0x0001e80000100800 */
[----:B------:R0:W4:Y:S04]  /*10db0*/  @P2 LDG.E.U8 R74, desc[UR18][R6.64] ;  /* 0x00000012064a2981 */ /* 0x000128000c1e1100 */
[----:B------:R1:W-:Y:S04]  /*10dc0*/  STL [R1+0x148], R44 ;  /* 0x0001482c01007387 */ /* 0x0003e80000100800 */
[----:B------:R-:W2:Y:S01]  /*10dd0*/  LDL.LU R6, [R1+0x144] ;  /* 0x0001440001067983 */ /* 0x000ea20000300800 */
[C---:B------:R-:W-:Y:S01]  /*10de0*/  ISETP.GT.AND P4, PT, R8.reuse, 0x16, PT ;  /* 0x000000160800780c */ /* 0x040fe20003f84270 */
[----:B0-----:R-:W-:Y:S01]  /*10df0*/  IMAD.MOV.U32 R7, RZ, RZ, R44 ;  /* 0x000000ffff077224 */ /* 0x001fe200078e002c */
[----:B------:R-:W-:Y:S01]  /*10e00*/  IADD3 R80, P5, PT, R3, R80, RZ ;  /* 0x0000005003507210 */ /* 0x000fe20007fbe0ff */
[----:B-1----:R-:W2:Y:S01]  /*10e10*/  LDL.LU R44, [R1+0x154] ;  /* 0x00015400012c7983 */ /* 0x002ea20000300800 */
[----:B------:R-:W-:-:S03]  /*10e20*/  ISETP.GT.AND P1, PT, R8, 0x17, PT ;  /* 0x000000170800780c */ /* 0x000fc60003f24270 */
[----:B------:R-:W-:Y:S01]  /*10e30*/  STL [R1+0x150], R80 ;  /* 0x0001505001007387 */ /* 0x000fe20000100800 */
[----:B------:R-:W-:Y:S01]  /*10e40*/  PRMT R45, RZ, 0x7610, R45 ;  /* 0x00007610ff2d7816 */ /* 0x000fe2000000002d */
[C---:B---3--:R-:W-:Y:S01]  /*10e50*/  IMAD.X R90, R5.reuse, 0x1, R90, P5 ;  /* 0x00000001055a7824 */ /* 0x048fe200028e065a */
[----:B------:R-:W-:Y:S01]  /*10e60*/  PRMT R28, RZ, 0x7610, R28 ;  /* 0x00007610ff1c7816 */ /* 0x000fe2000000001c */
[----:B----4-:R0:W-:Y:S01]  /*10e70*/  STL [R1+0x69c], R74 ;  /* 0x00069c4a01007387 */ /* 0x0101e20000100800 */
[----:B--2---:R-:W-:-:S03]  /*10e80*/  IMAD.X R6, R5, 0x1, R6, P6 ;  /* 0x0000000105067824 */ /* 0x004fc600030e0606 */
[----:B0-----:R-:W2:Y:S02]  /*10e90*/  LDL.LU R74, [R1+0x3e0] ;  /* 0x0003e000014a7983 */ /* 0x001ea40000300800 */
[-C--:B------:R-:W-:Y:S02]  /*10ea0*/  @P4 LOP3.LUT R7, R7, R6.reuse, RZ, 0x3c, !PT ;  /* 0x0000000607074212 */ /* 0x080fe400078e3cff */
[----:B------:R-:W3:Y:S04]  /*10eb0*/  LDL.LU R79, [R1+0x3e8] ;  /* 0x0003e800014f7983 */ /* 0x000ee80000300800 */
[----:B------:R0:W-:Y:S02]  /*10ec0*/  STL [R1+0x144], R6 ;  /* 0x0001440601007387 */ /* 0x0001e40000100800 */
[----:B0-----:R-:W-:-:S04]  /*10ed0*/  @P4 LOP3.LUT R6, R7, R6, RZ, 0x3c, !PT ;  /* 0x0000000607064212 */ /* 0x001fc800078e3cff */
[----:B------:R-:W-:-:S05]  /*10ee0*/  @P4 LOP3.LUT R7, R7, R6, RZ, 0x3c, !PT ;  /* 0x0000000607074212 */ /* 0x000fca00078e3cff */
[----:B------:R0:W4:Y:S02]  /*10ef0*/  @P4 LDG.E.U8 R45, desc[UR18][R6.64] ;  /* 0x00000012062d4981 */ /* 0x000124000c1e1100 */
[----:B0-----:R-:W-:Y:S02]  /*10f00*/  @P1 IMAD.MOV.U32 R6, RZ, RZ, R80 ;  /* 0x000000ffff061224 */ /* 0x001fe400078e0050 */
[----:B------:R-:W-:-:S05]  /*10f10*/  @P1 IMAD.MOV.U32 R7, RZ, RZ, R90 ;  /* 0x000000ffff071224 */ /* 0x000fca00078e005a */
[----:B------:R0:W4:Y:S01]  /*10f20*/  @P1 LDG.E.U8 R28, desc[UR18][R6.64] ;  /* 0x00000012061c1981 */ /* 0x000122000c1e1100 */
[----:B------:R-:W-:Y:S02]  /*10f30*/  ISETP.GT.AND P2, PT, R8, 0x18, PT ;  /* 0x000000180800780c */ /* 0x000fe40003f44270 */
[----:B------:R-:W-:Y:S01]  /*10f40*/  IADD3 R9, P5, PT, R3, R9, RZ ;  /* 0x0000000903097210 */ /* 0x000fe20007fbe0ff */
[----:B------:R-:W-:Y:S01]  /*10f50*/  STL [R1+0x14c], R90 ;  /* 0x00014c5a01007387 */ /* 0x000fe20000100800 */
[----:B------:R-:W-:-:S03]  /*10f60*/  PRMT R18, RZ, 0x7610, R18 ;  /* 0x00007610ff127816 */ /* 0x000fc60000000012 */
[----:B------:R-:W-:-:S06]  /*10f70*/  IMAD.X R44, R5, 0x1, R44, P5 ;  /* 0x00000001052c7824 */ /* 0x000fcc00028e062c */
[----:B0-----:R-:W-:Y:S02]  /*10f80*/  @P2 IMAD.MOV.U32 R6, RZ, RZ, R9 ;  /* 0x000000ffff062224 */ /* 0x001fe400078e0009 */
[----:B------:R-:W-:-:S05]  /*10f90*/  @P2 IMAD.MOV.U32 R7, RZ, RZ, R44 ;  /* 0x000000ffff072224 */ /* 0x000fca00078e002c */
[----:B------:R0:W4:Y:S01]  /*10fa0*/  @P2 LDG.E.U8 R18, desc[UR18][R6.64] ;  /* 0x0000001206122981 */ /* 0x000122000c1e1100 */
[C---:B--2---:R-:W-:Y:S02]  /*10fb0*/  IADD3 R74, P6, PT, R3.reuse, R74, RZ ;  /* 0x0000004a034a7210 */ /* 0x044fe40007fde0ff */
[----:B---3--:R-:W-:-:S03]  /*10fc0*/  IADD3 R79, P5, PT, R3, R79, RZ ;  /* 0x0000004f034f7210 */ /* 0x008fc60007fbe0ff */
[----:B0-----:R-:W-:Y:S01]  /*10fd0*/  IMAD.MOV.U32 R7, RZ, RZ, R74 ;  /* 0x000000ffff077224 */ /* 0x001fe200078e004a */
[----:B----4-:R0:W-:Y:S04]  /*10fe0*/  STL [R1+0x698], R45 ;  /* 0x0006982d01007387 */ /* 0x0101e80000100800 */
[----:B0-----:R-:W2:Y:S04]  /*10ff0*/  LDL.LU R45, [R1+0x8d8] ;  /* 0x0008d800012d7983 */ /* 0x001ea80000300800 */
[----:B------:R-:W3:Y:S04]  /*11000*/  LDL.LU R90, [R1+0x3e4] ;  /* 0x0003e400015a7983 */ /* 0x000ee80000300800 */
[----:B------:R-:W-:Y:S04]  /*11010*/  STL [R1+0x3d8], R9 ;  /* 0x0003d80901007387 */ /* 0x000fe80000100800 */
[----:B------:R0:W-:Y:S04]  /*11020*/  STL [R1+0x694], R28 ;  /* 0x0006941c01007387 */ /* 0x0001e80000100800 */
[----:B0-----:R-:W4:Y:S04]  /*11030*/  LDL.LU R28, [R1+0x3f0] ;  /* 0x0003f000011c7983 */ /* 0x001f280000300800 */
[----:B------:R0:W-:Y:S04]  /*11040*/  STL [R1+0x154], R44 ;  /* 0x0001542c01007387 */ /* 0x0001e80000100800 */
[----:B0-----:R-:W2:Y:S04]  /*11050*/  LDL.LU R44, [R1+0x3ec] ;  /* 0x0003ec00012c7983 */ /* 0x001ea80000300800 */
[----:B------:R0:W-:Y:S04]  /*11060*/  STL [R1+0x3e0], R74 ;  /* 0x0003e04a01007387 */ /* 0x0001e80000100800 */
[----:B------:R-:W2:Y:S04]  /*11070*/  LDL.LU R9, [R1+0x3f8] ;  /* 0x0003f80001097983 */ /* 0x000ea80000300800 */
[----:B------:R-:W-:Y:S04]  /*11080*/  STL [R1+0x3e8], R79 ;  /* 0x0003e84f01007387 */ /* 0x000fe80000100800 */
[----:B------:R-:W2:Y:S04]  /*11090*/  LDL.LU R80, [R1+0x400] ;  /* 0x0004000001507983 */ /* 0x000ea80000300800 */
[----:B0-----:R-:W2:Y:S04]  /*110a0*/  LDL.LU R74, [R1+0x8d4] ;  /* 0x0008d400014a7983 */ /* 0x001ea80000300800 */
[----:B------:R-:W2:Y:S01]  /*110b0*/  LDL.LU R6, [R1+0x3dc] ;  /* 0x0003dc0001067983 */ /* 0x000ea20000300800 */
[----:B------:R-:W-:-:S02]  /*110c0*/  ISETP.GT.AND P4, PT, R8, 0x19, PT ;  /* 0x000000190800780c */ /* 0x000fc40003f84270 */
[C---:B------:R-:W-:Y:S02]  /*110d0*/  ISETP.GT.AND P1, PT, R8.reuse, 0x1a, PT ;  /* 0x0000001a0800780c */ /* 0x040fe40003f24270 */
[----:B------:R-:W-:Y:S02]  /*110e0*/  PRMT R34, RZ, 0x7610, R34 ;  /* 0x00007610ff227816 */ /* 0x000fe40000000022 */
[----:B------:R-:W-:Y:S02]  /*110f0*/  ISETP.GT.AND P2, PT, R8, 0x1b, PT ;  /* 0x0000001b0800780c */ /* 0x000fe40003f44270 */
[----:B------:R-:W-:Y:S02]  /*11100*/  PRMT R51, RZ, 0x7610, R51 ;  /* 0x00007610ff337816 */ /* 0x000fe40000000033 */
[----:B------:R-:W-:Y:S01]  /*11110*/  PRMT R85, RZ, 0x7610, R85 ;  /* 0x00007610ff557816 */ /* 0x000fe20000000055 */
[----:B---3--:R-:W-:Y:S01]  /*11120*/  IMAD.X R90, R5, 0x1, R90, P5 ;  /* 0x00000001055a7824 */ /* 0x008fe200028e065a */
[----:B----4-:R-:W-:-:S05]  /*11130*/  IADD3 R28, P5, PT, R3, R28, RZ ;  /* 0x0000001c031c7210 */ /* 0x010fca0007fbe0ff */
[C---:B--2---:R-:W-:Y:S02]  /*11140*/  IMAD.X R44, R5.reuse, 0x1, R44, P5 ;  /* 0x00000001052c7824 */ /* 0x044fe400028e062c */
[----:B------:R-:W-:-:S05]  /*11150*/  IMAD.X R6, R5, 0x1, R6, P6 ;  /* 0x0000000105067824 */ /* 0x000fca00030e0606 */
[-C--:B------:R-:W-:Y:S01]  /*11160*/  @P4 LOP3.LUT R7, R7, R6.reuse, RZ, 0x3c, !PT ;  /* 0x0000000607074212 */ /* 0x080fe200078e3cff */
[----:B------:R0:W-:Y:S03]  /*11170*/  STL [R1+0x3dc], R6 ;  /* 0x0003dc0601007387 */ /* 0x0001e60000100800 */
[----:B0-----:R-:W-:-:S04]  /*11180*/  @P4 LOP3.LUT R6, R7, R6, RZ, 0x3c, !PT ;  /* 0x0000000607064212 */ /* 0x001fc800078e3cff */
[----:B------:R-:W-:-:S05]  /*11190*/  @P4 LOP3.LUT R7, R7, R6, RZ, 0x3c, !PT ;  /* 0x0000000607074212 */ /* 0x000fca00078e3cff */
[----:B------:R0:W2:Y:S01]  /*111a0*/  @P4 LDG.E.U8 R34, desc[UR18][R6.64] ;  /* 0x0000001206224981 */ /* 0x0000a2000c1e1100 */
[----:B------:R-:W-:-:S03]  /*111b0*/  IADD3 R9, P6, PT, R3, R9, RZ ;  /* 0x0000000903097210 */ /* 0x000fc60007fde0ff */
[----:B------:R1:W-:Y:S01]  /*111c0*/  STL [R1+0x3e4], R90 ;  /* 0x0003e45a01007387 */ /* 0x0003e20000100800 */
[----:B0-----:R-:W-:Y:S02]  /*111d0*/  @P1 IMAD.MOV.U32 R6, RZ, RZ, R79 ;  /* 0x000000ffff061224 */ /* 0x001fe400078e004f */
[----:B------:R-:W-:Y:S02]  /*111e0*/  @P1 IMAD.MOV.U32 R7, RZ, RZ, R90 ;  /* 0x000000ffff071224 */ /* 0x000fe400078e005a */
[----:B-1----:R-:W3:Y:S01]  /*111f0*/  LDL.LU R90, [R1+0x3fc] ;  /* 0x0003fc00015a7983 */ /* 0x002ee20000300800 */
[----:B------:R-:W-:-:S03]  /*11200*/  IADD3 R80, P5, PT, R3, R80, RZ ;  /* 0x0000005003507210 */ /* 0x000fc60007fbe0ff */
[----:B------:R0:W4:Y:S04]  /*11210*/  @P1 LDG.E.U8 R51, desc[UR18][R6.64] ;  /* 0x0000001206331981 */ /* 0x000128000c1e1100 */
[----:B------:R-:W2:Y:S04]  /*11220*/  LDL.LU R79, [R1+0x408] ;  /* 0x00040800014f7983 */ /* 0x000ea80000300800 */
[----:B------:R1:W-:Y:S01]  /*11230*/  STL [R1+0x3f0], R28 ;  /* 0x0003f01c01007387 */ /* 0x0003e20000100800 */
[----:B0-----:R-:W-:Y:S02]  /*11240*/  @P2 IMAD.MOV.U32 R6, RZ, RZ, R28 ;  /* 0x000000ffff062224 */ /* 0x001fe400078e001c */
[----:B------:R-:W-:Y:S01]  /*11250*/  @P2 IMAD.MOV.U32 R7, RZ, RZ, R44 ;  /* 0x000000ffff072224 */ /* 0x000fe200078e002c */
[----:B------:R0:W-:Y:S04]  /*11260*/  STL [R1+0x3ec], R44 ;  /* 0x0003ec2c01007387 */ /* 0x0001e80000100800 */
[----:B------:R0:W2:Y:S04]  /*11270*/  @P2 LDG.E.U8 R85, desc[UR18][R6.64] ;  /* 0x0000001206552981 */ /* 0x0000a8000c1e1100 */
[----:B-1----:R-:W2:Y:S04]  /*11280*/  LDL.LU R28, [R1+0x15c] ;  /* 0x00015c00011c7983 */ /* 0x002ea80000300800 */
[----:B------:R1:W-:Y:S01]  /*11290*/  STL [R1+0x3f8], R9 ;  /* 0x0003f80901007387 */ /* 0x0003e20000100800 */
[----:B0-----:R-:W-:-:S03]  /*112a0*/  IMAD.MOV.U32 R7, RZ, RZ, R9 ;  /* 0x000000ffff077224 */ /* 0x001fc600078e0009 */
[----:B------:R-:W2:Y:S04]  /*112b0*/  LDL.LU R44, [R1+0x410] ;  /* 0x00041000012c7983 */ /* 0x000ea80000300800 */
[----:B------:R-:W-:Y:S04]  /*112c0*/  STL [R1+0x400], R80 ;  /* 0x0004005001007387 */ /* 0x000fe80000100800 */
[----:B-1----:R-:W2:Y:S04]  /*112d0*/  LDL.LU R9, [R1+0x8d0] ;  /* 0x0008d00001097983 */ /* 0x002ea80000300800 */
[----:B------:R-:W2:Y:S01]  /*112e0*/  LDL.LU R6, [R1+0x3f4] ;  /* 0x0003f40001067983 */ /* 0x000ea20000300800 */
[----:B------:R-:W-:-:S02]  /*112f0*/  ISETP.GT.AND P4, PT, R8, 0x1c, PT ;  /* 0x0000001c0800780c */ /* 0x000fc40003f84270 */
        /* <DEDUP_REMOVED lines=19> */
[C---:B------:R-:W-:Y:S01]  /*11430*/  IADD3 R79, P5, PT, R3.reuse, R79, RZ ;  /* 0x0000004f034f7210 */ /* 0x040fe20007fbe0ff */
        /* <DEDUP_REMOVED lines=10> */
[----:B------:R-:W-:Y:S04]  /*114e0*/  STL [R1+0x15c], R28 ;  /* 0x00015c1c01007387 */ /* 0x000fe80000100800 */
        /* <DEDUP_REMOVED lines=8> */
[----:B------:R-:W-:Y:S01]  /*11570*/  STL [R1+0x410], R44 ;  /* 0x0004102c01007387 */ /* 0x000fe20000100800 */
[----:B------:R-:W-:-:S03]  /*11580*/  @P4 LOP3.LUT R7, R7, R6, RZ, 0x3c, !PT ;  /* 0x0000000607074212 */ /* 0x000fc600078e3cff */
[----:B------:R-:W3:Y:S04]  /*11590*/  LDL.LU R28, [R1+0x420] ;  /* 0x00042000011c7983 */ /* 0x000ee80000300800 */
[----:B------:R-:W3:Y:S04]  /*115a0*/  LDL.LU R79, [R1+0x428] ;  /* 0x00042800014f7983 */ /* 0x000ee80000300800 */
        /* <DEDUP_REMOVED lines=9> */
[----:B------:R-:W-:Y:S05]  /*11640*/  STL [R1+0x40c], R80 ;  /* 0x00040c5001007387 */ /* 0x000fea0000100800 */
[----:B0-----:R-:W-:-:S02]  /*11650*/  @P1 IMAD.MOV.U32 R6, RZ, RZ, R44 ;  /* 0x000000ffff061224 */ /* 0x001fc400078e002c */
[----:B------:R-:W-:Y:S01]  /*11660*/  @P1 IMAD.MOV.U32 R7, RZ, RZ, R80 ;  /* 0x000000ffff071224 */ /* 0x000fe200078e0050 */
[----:B------:R-:W-:-:S04]  /*11670*/  PRMT R37, RZ, 0x7610, R37 ;  /* 0x00007610ff257816 */ /* 0x000fc80000000025 */
[----:B------:R0:W4:Y:S02]  /*11680*/  @P1 LDG.E.U8 R21, desc[UR18][R6.64] ;  /* 0x0000001206151981 */ /* 0x000124000c1e1100 */
[----:B0-----:R-:W-:Y:S02]  /*11690*/  @P2 IMAD.MOV.U32 R6, RZ, RZ, R71 ;  /* 0x000000ffff062224 */ /* 0x001fe400078e0047 */
[----:B--2---:R-:W-:-:S04]  /*116a0*/  IMAD.X R78, R5, 0x1, R78, P5 ;  /* 0x00000001054e7824 */ /* 0x004fc800028e064e */
[----:B------:R-:W-:Y:S01]  /*116b0*/  @P2 IMAD.MOV.U32 R7, RZ, RZ, R78 ;  /* 0x000000ffff072224 */ /* 0x000fe200078e004e */
[----:B---3--:R-:W-:-:S04]  /*116c0*/  IADD3 R28, P6, PT, R3, R28, RZ ;  /* 0x0000001c031c7210 */ /* 0x008fc80007fde0ff */
[----:B------:R0:W2:Y:S01]  /*116d0*/  @P2 LDG.E.U8 R37, desc[UR18][R6.64] ;  /* 0x0000001206252981 */ /* 0x0000a2000c1e1100 */
[----:B------:R-:W-:Y:S01]  /*116e0*/  IADD3 R79, P5, PT, R3, R79, RZ ;  /* 0x0000004f034f7210 */ /* 0x000fe20007fbe0ff */
[----:B0-----:R-:W-:Y:S02]  /*116f0*/  IMAD.MOV.U32 R7, RZ, RZ, R28 ;  /* 0x000000ffff077224 */ /* 0x001fe400078e001c */
[----:B------:R0:W-:Y:S04]  /*11700*/  STL [R1+0x110], R88 ;  /* 0x0001105801007387 */ /* 0x0001e80000100800 */
[----:B0-----:R-:W3:Y:S04]  /*11710*/  LDL.LU R88, [R1+0x8c4] ;  /* 0x0008c40001587983 */ /* 0x001ee80000300800 */
[----:B------:R-:W2:Y:S04]  /*11720*/  LDL.LU R80, [R1+0x424] ;  /* 0x0004240001507983 */ /* 0x000ea80000300800 */
[----:B------:R-:W3:Y:S04]  /*11730*/  LDL.LU R44, [R1+0x430] ;  /* 0x00043000012c7983 */ /* 0x000ee80000300800 */
        /* <DEDUP_REMOVED lines=12> */
[----:B--2---:R-:W-:Y:S01]  /*11800*/  IMAD.X R80, R5, 0x1, R80, P5 ;  /* 0x0000000105507824 */ /* 0x004fe200028e0650 */
[----:B---3--:R-:W-:Y:S01]  /*11810*/  IADD3 R44, P5, PT, R3, R44, RZ ;  /* 0x0000002c032c7210 */ /* 0x008fe20007fbe0ff */
        /* <DEDUP_REMOVED lines=8> */
[----:B------:R-:W-:Y:S02]  /*118a0*/  @P1 IMAD.MOV.U32 R7, RZ, RZ, R80 ;  /* 0x000000ffff071224 */ /* 0x000fe400078e0050 */
[----:B0-----:R-:W3:Y:S04]  /*118b0*/  LDL.LU R80, [R1+0x43c] ;  /* 0x00043c0001507983 */ /* 0x001ee80000300800 */
[----:B------:R-:W4:Y:S04]  /*118c0*/  LDL.LU R79, [R1+0x164] ;  /* 0x00016400014f7983 */ /* 0x000f280000300800 */
        /* <DEDUP_REMOVED lines=13> */
[----:B------:R0:W-:Y:S04]  /*119a0*/  STL [R1+0x438], R71 ;  /* 0x0004384701007387 */ /* 0x0001e80000100800 */
[----:B------:R1:W2:Y:S04]  /*119b0*/  @P2 LDG.E.U8 R76, desc[UR18][R6.64] ;  /* 0x00000012064c2981 */ /* 0x0002a8000c1e1100 */
[----:B------:R-:W3:Y:S01]  /*119c0*/  LDL.LU R6, [R1+0x434] ;  /* 0x0004340001067983 */ /* 0x000ee20000300800 */
[----:B------:R-:W-:Y:S01]  /*119d0*/  ISETP.GT.AND P4, PT, R8, 0x25, PT ;  /* 0x000000250800780c */ /* 0x000fe20003f84270 */
[----:B-1----:R-:W-:Y:S01]  /*119e0*/  IMAD.MOV.U32 R7, RZ, RZ, R71 ;  /* 0x000000ffff077224 */ /* 0x002fe200078e0047 */
[----:B------:R-:W-:Y:S01]  /*119f0*/  IADD3 R78, P5, PT, R3, R78, RZ ;  /* 0x0000004e034e7210 */ /* 0x000fe20007fbe0ff */
[----:B0-----:R-:W4:Y:S04]  /*11a00*/  LDL.LU R71, [R1+0x448] ;  /* 0x0004480001477983 */ /* 0x001f280000300800 */
[----:B------:R-:W-:Y:S01]  /*11a10*/  STL [R1+0x440], R78 ;  /* 0x0004404e01007387 */ /* 0x000fe20000100800 */
        /* <DEDUP_REMOVED lines=9> */
[----:B------:R-:W-:Y:S01]  /*11ab0*/  ISETP.GT.AND P1, PT, R8, 0x26, PT ;  /* 0x000000260800780c */ /* 0x000fe20003f24270 */
[----:B------:R-:W-:Y:S01]  /*11ac0*/  IMAD.X R80, R5, 0x1, R80, P5 ;  /* 0x0000000105507824 */ /* 0x000fe200028e0650 */
[----:B------:R-:W-:-:S04]  /*11ad0*/  PRMT R0, RZ, 0x7610, R0 ;  /* 0x00007610ff007816 */ /* 0x000fc80000000000 */
[----:B------:R-:W-:Y:S01]  /*11ae0*/  STL [R1+0x43c], R80 ;  /* 0x00043c5001007387 */ /* 0x000fe20000100800 */
[----:B0-----:R-:W-:-:S06]  /*11af0*/  IMAD.MOV.U32 R7, RZ, RZ, R80 ;  /* 0x000000ffff077224 */ /* 0x001fcc00078e0050 */
[----:B------:R-:W-:-:S05]  /*11b00*/  @P1 IMAD.MOV.U32 R6, RZ, RZ, R78 ;  /* 0x000000ffff061224 */ /* 0x000fca00078e004e */
[----:B------:R0:W2:Y:S04]  /*11b10*/  @P1 LDG.E.U8 R0, desc[UR18][R6.64] ;  /* 0x0000001206001981 */ /* 0x0000a8000c1e1100 */
[----:B---3--:R1:W-:Y:S04]  /*11b20*/  STL [R1+0xfc], R73 ;  /* 0x0000fc4901007387 */ /* 0x0083e80000100800 */
[----:B-1----:R-:W3:Y:S04]  /*11b30*/  LDL.LU R73, [R1+0x8b8] ;  /* 0x0008b80001497983 */ /* 0x002ee80000300800 */
[----:B------:R-:W3:Y:S04]  /*11b40*/  LDL.LU R80, [R1+0x8b4] ;  /* 0x0008b40001507983 */ /* 0x000ee80000300800 */
[----:B------:R-:W3:Y:S01]  /*11b50*/  LDL.LU R7, [R1+0x160] ;  /* 0x0001600001077983 */ /* 0x000ee20000300800 */
[----:B------:R-:W-:-:S02]  /*11b60*/  ISETP.GT.AND P2, PT, R8, 0x27, PT ;  /* 0x000000270800780c */ /* 0x000fc40003f44270 */
[----:B----4-:R-:W-:Y:S01]  /*11b70*/  IADD3 R79, P5, PT, R3, R79, RZ ;  /* 0x0000004f034f7210 */ /* 0x010fe20007fbe0ff */
[----:B------:R-:W4:Y:S01]  /*11b80*/  LDL.LU R78, [R1+0x44c] ;  /* 0x00044c00014e7983 */ /* 0x000f220000300800 */
[----:B------:R-:W-:-:S09]  /*11b90*/  PRMT R72, RZ, 0x7610, R72 ;  /* 0x00007610ff487816 */ /* 0x000fd20000000048 */
[----:B0-----:R-:W-:Y:S01]  /*11ba0*/  @P2 IMAD.MOV.U32 R6, RZ, RZ, R79 ;  /* 0x000000ffff062224 */ /* 0x001fe200078e004f */
[----:B------:R-:W-:Y:S01]  /*11bb0*/  IADD3 R71, P6, PT, R3, R71, RZ ;  /* 0x0000004703477210 */ /* 0x000fe20007fde0ff */
[----:B------:R-:W-:Y:S04]  /*11bc0*/  STL [R1+0x164], R79 ;  /* 0x0001644f01007387 */ /* 0x000fe80000100800 */
[----:B--2---:R0:W-:Y:S04]  /*11bd0*/  STL [R1+0xf8], R0 ;  /* 0x0000f80001007387 */ /* 0x0041e80000100800 */
[----:B0-----:R-:W2:Y:S01]  /*11be0*/  LDL.LU R0, [R1+0x458] ;  /* 0x0004580001007983 */ /* 0x001ea20000300800 */
[----:B---3--:R-:W-:-:S05]  /*11bf0*/  IMAD.X R7, R5, 0x1, R7, P5 ;  /* 0x0000000105077824 */ /* 0x008fca00028e0607 */
[----:B------:R0:W3:Y:S04]  /*11c00*/  @P2 LDG.E.U8 R72, desc[UR18][R6.64] ;  /* 0x0000001206482981 */ /* 0x0000e8000c1e1100 */
[----:B------:R0:W-:Y:S04]  /*11c10*/  STL [R1+0x160], R7 ;  /* 0x0001600701007387 */ /* 0x0001e80000100800 */
[----:B------:R1:W-:Y:S04]  /*11c20*/  STL [R1+0x448], R71 ;  /* 0x0004484701007387 */ /* 0x0003e80000100800 */
[----:B------:R-:W2:Y:S01]  /*11c30*/  LDL.LU R6, [R1+0x444] ;  /* 0x0004440001067983 */ /* 0x000ea20000300800 */
[----:B------:R-:W-:Y:S01]  /*11c40*/  IADD3 R76, P5, PT, R3, R76, RZ ;  /* 0x0000004c034c7210 */ /* 0x000fe20007fbe0ff */
[----:B0-----:R-:W-:-:S02]  /*11c50*/  IMAD.MOV.U32 R7, RZ, RZ, R71 ;  /* 0x000000ffff077224 */ /* 0x001fc400078e0047 */
[----:B-1----:R-:W4:Y:S04]  /*11c60*/  LDL.LU R71, [R1+0x454] ;  /* 0x0004540001477983 */ /* 0x002f280000300800 */
[----:B------:R-:W-:Y:S04]  /*11c70*/  STL [R1+0x450], R76 ;  /* 0x0004504c01007387 */ /* 0x000fe80000100800 */
[----:B------:R-:W4:Y:S01]  /*11c80*/  LDL.LU R79, [R1+0x460] ;  /* 0x00046000014f7983 */ /* 0x000f220000300800 */
[----:B------:R-:W-:-:S03]  /*11c90*/  ISETP.GT.AND P4, PT, R8, 0x28, PT ;  /* 0x000000280800780c */ /* 0x000fc60003f84270 */
[----:B---3--:R0:W-:Y:S04]  /*11ca0*/  STL [R1+0xf4], R72 ;  /* 0x0000f44801007387 */ /* 0x0081e80000100800 */
[----:B0-----:R-:W3:Y:S01]  /*11cb0*/  LDL.LU R72, [R1+0x468] ;  /* 0x0004680001487983 */ /* 0x001ee20000300800 */
[----:B--2---:R-:W-:Y:S01]  /*11cc0*/  IMAD.X R6, R5, 0x1, R6, P6 ;  /* 0x0000000105067824 */ /* 0x004fe200030e0606 */
[----:B------:R-:W-:-:S04]  /*11cd0*/  ISETP.GT.AND P1, PT, R8, 0x29, PT ;  /* 0x000000290800780c */ /* 0x000fc80003f24270 */
[-C--:B------:R-:W-:Y:S01]  /*11ce0*/  @P4 LOP3.LUT R7, R7, R6.reuse, RZ, 0x3c, !PT ;  /* 0x0000000607074212 */ /* 0x080fe200078e3cff */
[----:B------:R0:W-:Y:S01]  /*11cf0*/  STL [R1+0x444], R6 ;  /* 0x0004440601007387 */ /* 0x0001e20000100800 */
[----:B------:R-:W-:Y:S02]  /*11d00*/  PRMT R20, RZ, 0x7610, R20 ;  /* 0x00007610ff147816 */ /* 0x000fe40000000014 */
[----:B------:R-:W-:Y:S01]  /*11d10*/  ISETP.GT.AND P2, PT, R8, 0x2a, PT ;  /* 0x0000002a0800780c */ /* 0x000fe20003f44270 */
[----:B----4-:R-:W-:Y:S01]  /*11d20*/  IMAD.X R78, R5, 0x1, R78, P5 ;  /* 0x00000001054e7824 */ /* 0x010fe200028e064e */
[----:B0-----:R-:W-:-:S04]  /*11d30*/  @P4 LOP3.LUT R6, R7, R6, RZ, 0x3c, !PT ;  /* 0x0000000607064212 */ /* 0x001fc800078e3cff */
[----:B------:R-:W-:Y:S02]  /*11d40*/  @P4 LOP3.LUT R7, R7, R6, RZ, 0x3c, !PT ;  /* 0x0000000607074212 */ /* 0x000fe400078e3cff */
[----:B------:R-:W-:Y:S02]  /*11d50*/  IADD3 R0, P5, PT, R3, R0, RZ ;  /* 0x0000000003007210 */ /* 0x000fe40007fbe0ff */
[----:B------:R-:W-:Y:S01]  /*11d60*/  PRMT R36, RZ, 0x7610, R36 ;  /* 0x00007610ff247816 */ /* 0x000fe20000000024 */
[----:B------:R0:W2:Y:S02]  /*11d70*/  @P4 LDG.E.U8 R20, desc[UR18][R6.64] ;  /* 0x0000001206144981 */ /* 0x0000a4000c1e1100 */
[----:B------:R-:W-:Y:S01]  /*11d80*/  IMAD.X R71, R5, 0x1, R71, P5 ;  /* 0x0000000105477824 */ /* 0x000fe200028e0647 */
[----:B------:R-:W-:Y:S01]  /*11d90*/  PRMT R53, RZ, 0x7610, R53 ;  /* 0x00007610ff357816 */ /* 0x000fe20000000035 */
[----:B------:R1:W-:Y:S01]  /*11da0*/  STL [R1+0x44c], R78 ;  /* 0x00044c4e01007387 */ /* 0x0003e20000100800 */
[----:B------:R-:W-:Y:S01]  /*11db0*/  IADD3 R79, P6, PT, R3, R79, RZ ;  /* 0x0000004f034f7210 */ /* 0x000fe20007fde0ff */
[----:B0-----:R-:W-:-:S02]  /*11dc0*/  @P1 IMAD.MOV.U32 R6, RZ, RZ, R76 ;  /* 0x000000ffff061224 */ /* 0x001fc400078e004c */
[----:B------:R-:W-:Y:S02]  /*11dd0*/  @P1 IMAD.MOV.U32 R7, RZ, RZ, R78 ;  /* 0x000000ffff071224 */ /* 0x000fe400078e004e */
[----:B-1----:R-:W4:Y:S04]  /*11de0*/  LDL.LU R78, [R1+0x464] ;  /* 0x00046400014e7983 */ /* 0x002f280000300800 */
[----:B------:R0:W2:Y:S04]  /*11df0*/  @P1 LDG.E.U8 R36, desc[UR18][R6.64] ;  /* 0x0000001206241981 */ /* 0x0000a8000c1e1100 */
[----:B------:R-:W2:Y:S04]  /*11e00*/  LDL.LU R76, [R1+0x470] ;  /* 0x00047000014c7983 */ /* 0x000ea80000300800 */
[----:B------:R1:W-:Y:S01]  /*11e10*/  STL [R1+0x458], R0 ;  /* 0x0004580001007387 */ /* 0x0003e20000100800 */
[----:B0-----:R-:W-:-:S02]  /*11e20*/  @P2 IMAD.MOV.U32 R6, RZ, RZ, R0 ;  /* 0x000000ffff062224 */ /* 0x001fc400078e0000 */
[----:B------:R-:W-:Y:S01]  /*11e30*/  @P2 IMAD.MOV.U32 R7, RZ, RZ, R71 ;  /* 0x000000ffff072224 */ /* 0x000fe200078e0047 */
[----:B------:R0:W-:Y:S04]  /*11e40*/  STL [R1+0x454], R71 ;  /* 0x0004544701007387 */ /* 0x0001e80000100800 */
[----:B------:R0:W2:Y:S04]  /*11e50*/  @P2 LDG.E.U8 R53, desc[UR18][R6.64] ;  /* 0x0000001206352981 */ /* 0x0000a8000c1e1100 */
[----:B-1----:R-:W2:Y:S04]  /*11e60*/  LDL.LU R0, [R1+0x478] ;  /* 0x0004780001007983 */ /* 0x002ea80000300800 */
[----:B------:R1:W-:Y:S01]  /*11e70*/  STL [R1+0x460], R79 ;  /* 0x0004604f01007387 */ /* 0x0003e20000100800 */
[----:B0-----:R-:W-:-:S03]  /*11e80*/  IMAD.MOV.U32 R7, RZ, RZ, R79 ;  /* 0x000000ffff077224 */ /* 0x001fc600078e004f */
[----:B------:R-:W2:Y:S01]  /*11e90*/  LDL.LU R71, [R1+0x16c] ;  /* 0x00016c0001477983 */ /* 0x000ea20000300800 */
[----:B---3--:R-:W-:-:S05]  /*11ea0*/  IADD3 R72, P5, PT, R3, R72, RZ ;  /* 0x0000004803487210 */ /* 0x008fca0007fbe0ff */
[----:B------:R-:W-:Y:S04]  /*11eb0*/  STL [R1+0x468], R72 ;  /* 0x0004684801007387 */ /* 0x000fe80000100800 */
[----:B-1----:R-:W3:Y:S04]  /*11ec0*/  LDL.LU R79, [R1+0x8b0] ;  /* 0x0008b000014f7983 */ /* 0x002ee80000300800 */
[----:B------:R-:W2:Y:S01]  /*11ed0*/  LDL.LU R6, [R1+0x45c] ;  /* 0x00045c0001067983 */ /* 0x000ea20000300800 */
[C---:B------:R-:W-:Y:S02]  /*11ee0*/  ISETP.GT.AND P4, PT, R8.reuse, 0x2b, PT ;  /* 0x0000002b0800780c */ /* 0x040fe40003f84270 */
[----:B------:R-:W-:-:S02]  /*11ef0*/  ISETP.GT.AND P1, PT, R8, 0x2c, PT ;  /* 0x0000002c0800780c */ /* 0x000fc40003f24270 */
[----:B------:R-:W-:Y:S02]  /*11f00*/  PRMT R89, RZ, 0x7610, R89 ;  /* 0x00007610ff597816 */ /* 0x000fe40000000059 */
[----:B------:R-:W-:Y:S01]  /*11f10*/  PRMT R31, RZ, 0x7610, R31 ;  /* 0x00007610ff1f7816 */ /* 0x000fe2000000001f */
[C---:B----4-:R-:W-:Y:S02]  /*11f20*/  IMAD.X R78, R5.reuse, 0x1, R78, P5 ;  /* 0x00000001054e7824 */ /* 0x050fe400028e064e */
        /* <DEDUP_REMOVED lines=11> */
[----:B------:R-:W3:Y:S01]  /*11fe0*/  LDL.LU R7, [R1+0x46c] ;  /* 0x00046c0001077983 */ /* 0x000ee20000300800 */
[----:B------:R-:W-:-:S02]  /*11ff0*/  ISETP.GT.AND P2, PT, R8, 0x2d, PT ;  /* 0x0000002d0800780c */ /* 0x000fc40003f44270 */
[C---:B------:R-:W-:Y:S01]  /*12000*/  IADD3 R76, P5, PT, R3.reuse, R76, RZ ;  /* 0x0000004c034c7210 */ /* 0x040fe20007fbe0ff */
[----:B------:R-:W4:Y:S01]  /*12010*/  LDL.LU R72, [R1+0x168] ;  /* 0x0001680001487983 */ /* 0x000f220000300800 */
[----:B------:R-:W-:Y:S02]  /*12020*/  PRMT R65, RZ, 0x7610, R65 ;  /* 0x00007610ff417816 */ /* 0x000fe40000000041 */
[----:B------:R-:W-:Y:S01]  /*12030*/  IADD3 R0, P6, PT, R3, R0, RZ ;  /* 0x0000000003007210 */ /* 0x000fe20007fde0ff */
[----:B------:R-:W-:Y:S06]  /*12040*/  STL [R1+0x470], R76 ;  /* 0x0004704c01007387 */ /* 0x000fec0000100800 */
[----:B0-----:R-:W-:Y:S01]  /*12050*/  @P2 IMAD.MOV.U32 R6, RZ, RZ, R76 ;  /* 0x000000ffff062224 */ /* 0x001fe200078e004c */
[----:B--2---:R0:W-:Y:S01]  /*12060*/  STL [R1+0xe4], R31 ;  /* 0x0000e41f01007387 */ /* 0x0041e20000100800 */
[----:B---3--:R-:W-:-:S03]  /*12070*/  IMAD.X R7, R5, 0x1, R7, P5 ;  /* 0x0000000105077824 */ /* 0x008fc600028e0607 */
[----:B0-----:R-:W2:Y:S04]  /*12080*/  LDL.LU R31, [R1+0x480] ;  /* 0x00048000011f7983 */ /* 0x001ea80000300800 */
[----:B------:R0:W-:Y:S04]  /*12090*/  STL [R1+0x46c], R7 ;  /* 0x00046c0701007387 */ /* 0x0001e80000100800 */
[----:B------:R0:W3:Y:S04]  /*120a0*/  @P2 LDG.E.U8 R65, desc[UR18][R6.64] ;  /* 0x0000001206412981 */ /* 0x0000e8000c1e1100 */
[----:B------:R-:W-:Y:S04]  /*120b0*/  STL [R1+0x478], R0 ;  /* 0x0004780001007387 */ /* 0x000fe80000100800 */
[----:B------:R-:W2:Y:S01]  /*120c0*/  LDL.LU R6, [R1+0x474] ;  /* 0x0004740001067983 */ /* 0x000ea20000300800 */
[----:B------:R-:W-:Y:S01]  /*120d0*/  ISETP.GT.AND P4, PT, R8, 0x2e, PT ;  /* 0x0000002e0800780c */ /* 0x000fe20003f84270 */
[----:B0-----:R-:W-:Y:S01]  /*120e0*/  IMAD.MOV.U32 R7, RZ, RZ, R0 ;  /* 0x000000ffff077224 */ /* 0x001fe200078e0000 */
[----:B------:R-:W-:-:S02]  /*120f0*/  IADD3 R71, P5, PT, R3, R71, RZ ;  /* 0x0000004703477210 */ /* 0x000fc40007fbe0ff */
[----:B------:R-:W-:Y:S02]  /*12100*/  ISETP.GT.AND P1, PT, R8, 0x2f, PT ;  /* 0x0000002f0800780c */ /* 0x000fe40003f24270 */
[----:B------:R-:W-:Y:S01]  /*12110*/  PRMT R77, RZ, 0x7610, R77 ;  /* 0x00007610ff4d7816 */ /* 0x000fe2000000004d */
[C---:B----4-:R-:W-:Y:S01]  /*12120*/  IMAD.X R72, R5.reuse, 0x1, R72, P5 ;  /* 0x0000000105487824 */ /* 0x050fe200028e0648 */
[----:B------:R-:W-:Y:S01]  /*12130*/  PRMT R17, RZ, 0x7610, R17 ;  /* 0x00007610ff117816 */ /* 0x000fe20000000011 */
[----:B---3--:R0:W-:Y:S01]  /*12140*/  STL [R1+0xe0], R65 ;  /* 0x0000e04101007387 */ /* 0x0081e20000100800 */
[----:B--2---:R-:W-:-:S03]  /*12150*/  IMAD.X R6, R5, 0x1, R6, P6 ;  /* 0x0000000105067824 */ /* 0x004fc600030e0606 */
[----:B0-----:R-:W2:Y:S04]  /*12160*/  LDL.LU R65, [R1+0x47c] ;  /* 0x00047c0001417983 */ /* 0x001ea80000300800 */
[----:B------:R-:W-:Y:S01]  /*12170*/  STL [R1+0x16c], R71 ;  /* 0x00016c4701007387 */ /* 0x000fe20000100800 */
[----:B------:R-:W-:-:S03]  /*12180*/  @P4 LOP3.LUT R7, R7, R6, RZ, 0x3c, !PT ;  /* 0x0000000607074212 */ /* 0x000fc600078e3cff */
[----:B------:R-:W3:Y:S04]  /*12190*/  LDL.LU R76, [R1+0x490] ;  /* 0x00049000014c7983 */ /* 0x000ee80000300800 */
[----:B------:R-:W4:Y:S04]  /*121a0*/  LDL.LU R0, [R1+0x498] ;  /* 0x0004980001007983 */ /* 0x000f280000300800 */
        /* <DEDUP_REMOVED lines=10> */
[----:B------:R-:W-:-:S09]  /*12250*/  PRMT R23, RZ, 0x7610, R23 ;  /* 0x00007610ff177816 */ /* 0x000fd20000000017 */
[----:B0-----:R-:W-:Y:S02]  /*12260*/  @P2 IMAD.MOV.U32 R6, RZ, RZ, R31 ;  /* 0x000000ffff062224 */ /* 0x001fe400078e001f */
[----:B--2---:R-:W-:-:S04]  /*12270*/  IMAD.X R65, R5, 0x1, R65, P5 ;  /* 0x0000000105417824 */ /* 0x004fc800028e0641 */
[----:B------:R-:W-:Y:S01]  /*12280*/  @P2 IMAD.MOV.U32 R7, RZ, RZ, R65 ;  /* 0x000000ffff072224 */ /* 0x000fe200078e0041 */
[----:B---3--:R-:W-:-:S04]  /*12290*/  IADD3 R76, P6, PT, R3, R76, RZ ;  /* 0x0000004c034c7210 */ /* 0x008fc80007fde0ff */
[----:B------:R0:W2:Y:S01]  /*122a0*/  @P2 LDG.E.U8 R23, desc[UR18][R6.64] ;  /* 0x0000001206172981 */ /* 0x0000a2000c1e1100 */
[----:B----4-:R-:W-:Y:S01]  /*122b0*/  IADD3 R0, P5, PT, R3, R0, RZ ;  /* 0x0000000003007210 */ /* 0x010fe20007fbe0ff */
[----:B0-----:R-:W-:Y:S02]  /*122c0*/  IMAD.MOV.U32 R7, RZ, RZ, R76 ;  /* 0x000000ffff077224 */ /* 0x001fe400078e004c */
[----:B------:R0:W-:Y:S04]  /*122d0*/  STL [R1+0xdc], R77 ;  /* 0x0000dc4d01007387 */ /* 0x0001e80000100800 */
[----:B0-----:R-:W3:Y:S04]  /*122e0*/  LDL.LU R77, [R1+0x8a8] ;  /* 0x0008a800014d7983 */ /* 0x001ee80000300800 */
[----:B------:R-:W4:Y:S04]  /*122f0*/  LDL.LU R71, [R1+0x494] ;  /* 0x0004940001477983 */ /* 0x000f280000300800 */
[----:B------:R-:W-:Y:S04]  /*12300*/  STL [R1+0x480], R31 ;  /* 0x0004801f01007387 */ /* 0x000fe80000100800 */
[----:B------:R0:W-:Y:S04]  /*12310*/  STL [R1+0xd8], R17 ;  /* 0x0000d81101007387 */ /* 0x0001e80000100800 */
[----:B0-----:R-:W2:Y:S04]  /*12320*/  LDL.LU R17, [R1+0x4a0] ;  /* 0x0004a00001117983 */ /* 0x001ea80000300800 */
[----:B------:R0:W-:Y:S04]  /*12330*/  STL [R1+0x47c], R65 ;  /* 0x00047c4101007387 */ /* 0x0001e80000100800 */
[----:B0-----:R-:W3:Y:S04]  /*12340*/  LDL.LU R65, [R1+0x49c] ;  /* 0x00049c0001417983 */ /* 0x001ee80000300800 */
[----:B------:R0:W-:Y:S04]  /*12350*/  STL [R1+0x490], R76 ;  /* 0x0004904c01007387 */ /* 0x0001e80000100800 */
[----:B------:R-:W3:Y:S04]  /*12360*/  LDL.LU R31, [R1+0x4a8] ;  /* 0x0004a800011f7983 */ /* 0x000ee80000300800 */
[----:B------:R-:W-:Y:S04]  /*12370*/  STL [R1+0x498], R0 ;  /* 0x0004980001007387 */ /* 0x000fe80000100800 */
[----:B------:R-:W3:Y:S04]  /*12380*/  LDL.LU R72, [R1+0x4b0] ;  /* 0x0004b00001487983 */ /* 0x000ee80000300800 */
[----:B0-----:R-:W3:Y:S04]  /*12390*/  LDL.LU R76, [R1+0x8a4] ;  /* 0x0008a400014c7983 */ /* 0x001ee80000300800 */
[----:B------:R-:W3:Y:S01]  /*123a0*/  LDL.LU R6, [R1+0x48c] ;  /* 0x00048c0001067983 */ /* 0x000ee20000300800 */
[----:B------:R-:W-:-:S02]  /*123b0*/  ISETP.GT.AND P4, PT, R8, 0x31, PT ;  /* 0x000000310800780c */ /* 0x000fc40003f84270 */
[C---:B------:R-:W-:Y:S02]  /*123c0*/  ISETP.GT.AND P1, PT, R8.reuse, 0x32, PT ;  /* 0x000000320800780c */ /* 0x040fe40003f24270 */
[----:B------:R-:W-:Y:S02]  /*123d0*/  PRMT R39, RZ, 0x7610, R39 ;  /* 0x00007610ff277816 */ /* 0x000fe40000000027 */
[----:B------:R-:W-:Y:S02]  /*123e0*/  ISETP.GT.AND P2, PT, R8, 0x33, PT ;  /* 0x000000330800780c */ /* 0x000fe40003f44270 */
[----:B------:R-:W-:Y:S02]  /*123f0*/  PRMT R58, RZ, 0x7610, R58 ;  /* 0x00007610ff3a7816 */ /* 0x000fe4000000003a */
[----:B------:R-:W-:Y:S01]  /*12400*/  PRMT R91, RZ, 0x7610, R91 ;  /* 0x00007610ff5b7816 */ /* 0x000fe2000000005b */
[----:B----4-:R-:W-:Y:S01]  /*12410*/  IMAD.X R71, R5, 0x1, R71, P5 ;  /* 0x0000000105477824 */ /* 0x010fe200028e0647 */
[----:B--2---:R-:W-:-:S05]  /*12420*/  IADD3 R17, P5, PT, R3, R17, RZ ;  /* 0x0000001103117210 */ /* 0x004fca0007fbe0ff */
[C---:B---3--:R-:W-:Y:S02]  /*12430*/  IMAD.X R65, R5.reuse, 0x1, R65, P5 ;  /* 0x0000000105417824 */ /* 0x048fe400028e0641 */
        /* <DEDUP_REMOVED lines=9> */
[----:B------:R-:W-:Y:S01]  /*124d0*/  @P1 IMAD.MOV.U32 R7, RZ, RZ, R71 ;  /* 0x000000ffff071224 */ /* 0x000fe200078e0047 */
[----:B------:R-:W3:Y:S01]  /*124e0*/  LDL.LU R0, [R1+0x4ac] ;  /* 0x0004ac0001007983 */ /* 0x000ee20000300800 */
[----:B------:R-:W-:-:S03]  /*124f0*/  IADD3 R72, P5, PT, R3, R72, RZ ;  /* 0x0000004803487210 */ /* 0x000fc60007fbe0ff */
[----:B------:R0:W4:Y:S04]  /*12500*/  @P1 LDG.E.U8 R58, desc[UR18][R6.64] ;  /* 0x00000012063a1981 */ /* 0x000128000c1e1100 */
[----:B-1----:R-:W2:Y:S04]  /*12510*/  LDL.LU R71, [R1+0x4b8] ;  /* 0x0004b80001477983 */ /* 0x002ea80000300800 */
        /* <DEDUP_REMOVED lines=269> */
[----:B------:R-:W2:Y:S04]  /*135f0*/  LDL.LU R46, [R1+0x548] ;  /* 0x00054800012e7983 */ /* 0x000ea80000300800 */
[----:B------:R0:W-:Y:S04]  /*13600*/  STL [R1+0x530], R10 ;  /* 0x0005300a01007387 */ /* 0x0001e80000100800 */
[----:B------:R-:W-:Y:S04]  /*13610*/  STL [R1+0x808], R86 ;  /* 0x0008085601007387 */ /* 0x000fe80000100800 */
[----:B------:R1:W-:Y:S04]  /*13620*/  STL [R1+0x52c], R63 ;  /* 0x00052c3f01007387 */ /* 0x0003e80000100800 */
[----:B0-----:R-:W3:Y:S04]  /*13630*/  LDL.LU R10, [R1+0x550] ;  /* 0x00055000010a7983 */ /* 0x001ee80000300800 */
[----:B------:R0:W-:Y:S04]  /*13640*/  STL [R1+0x538], R30 ;  /* 0x0005381e01007387 */ /* 0x0001e80000100800 */
[----:B-1----:R-:W3:Y:S04]  /*13650*/  LDL.LU R63, [R1+0x558] ;  /* 0x00055800013f7983 */ /* 0x002ee80000300800 */
[----:B------:R-:W-:Y:S04]  /*13660*/  STL [R1+0x540], R64 ;  /* 0x0005404001007387 */ /* 0x000fe80000100800 */
[----:B0-----:R-:W3:Y:S04]  /*13670*/  LDL.LU R30, [R1+0x874] ;  /* 0x00087400011e7983 */ /* 0x001ee80000300800 */
[----:B------:R-:W3:Y:S01]  /*13680*/  LDL.LU R6, [R1+0x534] ;  /* 0x0005340001067983 */ /* 0x000ee20000300800 */
[----:B------:R-:W-:-:S02]  /*13690*/  ISETP.GT.AND P4, PT, R8, 0x49, PT ;  /* 0x000000490800780c */ /* 0x000fc40003f84270 */
[----:B------:R-:W-:Y:S02]  /*136a0*/  ISETP.GT.AND P1, PT, R8, 0x4a, PT ;  /* 0x0000004a0800780c */ /* 0x000fe40003f24270 */
[----:B------:R-:W-:Y:S02]  /*136b0*/  PRMT R40, RZ, 0x7610, R40 ;  /* 0x00007610ff287816 */ /* 0x000fe40000000028 */
[----:B------:R-:W-:Y:S01]  /*136c0*/  PRMT R55, RZ, 0x7610, R55 ;  /* 0x00007610ff377816 */ /* 0x000fe20000000037 */
[----:B----4-:R-:W-:Y:S01]  /*136d0*/  IMAD.X R66, R5, 0x1, R66, P5 ;  /* 0x0000000105427824 */ /* 0x010fe200028e0642 */
[----:B--2---:R-:W-:Y:S01]  /*136e0*/  IADD3 R46, P5, PT, R3, R46, RZ ;  /* 0x0000002e032e7210 */ /* 0x004fe20007fbe0ff */
[----:B---3--:R-:W-:-:S05]  /*136f0*/  IMAD.X R6, R5, 0x1, R6, P6 ;  /* 0x0000000105067824 */ /* 0x008fca00030e0606 */
        /* <DEDUP_REMOVED lines=46> */
[----:B------:R-:W2:Y:S04]  /*139e0*/  @P1 LDG.E.U8 R4, desc[UR18][R6.64] ;  /* 0x0000001206041981 */ /* 0x000ea8000c1e1100 */
[----:B---3--:R0:W-:Y:S04]  /*139f0*/  STL [R1+0x6c], R54 ;  /* 0x00006c3601007387 */ /* 0x0081e80000100800 */
[----:B0-----:R-:W3:Y:S04]  /*13a00*/  LDL.LU R54, [R1+0x86c] ;  /* 0x00086c0001367983 */ /* 0x001ee80000300800 */
[----:B------:R-:W3:Y:S04]  /*13a10*/  LDL.LU R66, [R1+0x868] ;  /* 0x0008680001427983 */ /* 0x000ee80000300800 */
[----:B------:R-:W3:Y:S01]  /*13a20*/  LDL.LU R7, [R1+0x55c] ;  /* 0x00055c0001077983 */ /* 0x000ee20000300800 */
[----:B------:R-:W-:-:S02]  /*13a30*/  ISETP.GT.AND P2, PT, R8, 0x4e, PT ;  /* 0x0000004e0800780c */ /* 0x000fc40003f44270 */
[C---:B----4-:R-:W-:Y:S01]  /*13a40*/  IADD3 R64, P5, PT, R3.reuse, R64, RZ ;  /* 0x0000004003407210 */ /* 0x050fe20007fbe0ff */
[----:B------:R-:W4:Y:S01]  /*13a50*/  LDL.LU R63, [R1+0x564] ;  /* 0x00056400013f7983 */ /* 0x000f220000300800 */
[----:B------:R-:W-:Y:S02]  /*13a60*/  PRMT R15, RZ, 0x7610, R15 ;  /* 0x00007610ff0f7816 */ /* 0x000fe4000000000f */
[----:B------:R-:W-:Y:S01]  /*13a70*/  IADD3 R10, P6, PT, R3, R10, RZ ;  /* 0x0000000a030a7210 */ /* 0x000fe20007fde0ff */
[----:B------:R-:W-:Y:S04]  /*13a80*/  STL [R1+0x560], R64 ;  /* 0x0005604001007387 */ /* 0x000fe80000100800 */
[----:B--2---:R0:W-:Y:S02]  /*13a90*/  STL [R1+0x68], R4 ;  /* 0x0000680401007387 */ /* 0x0041e40000100800 */
[----:B------:R-:W-:-:S02]  /*13aa0*/  @P2 IMAD.MOV.U32 R6, RZ, RZ, R64 ;  /* 0x000000ffff062224 */ /* 0x000fc400078e0040 */
[----:B0-----:R-:W2:Y:S01]  /*13ab0*/  LDL.LU R4, [R1+0x570] ;  /* 0x0005700001047983 */ /* 0x001ea20000300800 */
[----:B---3--:R-:W-:-:S05]  /*13ac0*/  IMAD.X R7, R5, 0x1, R7, P5 ;  /* 0x0000000105077824 */ /* 0x008fca00028e0607 */
[----:B------:R0:W-:Y:S04]  /*13ad0*/  STL [R1+0x55c], R7 ;  /* 0x00055c0701007387 */ /* 0x0001e80000100800 */
[----:B------:R0:W3:Y:S04]  /*13ae0*/  @P2 LDG.E.U8 R15, desc[UR18][R6.64] ;  /* 0x00000012060f2981 */ /* 0x0000e8000c1e1100 */
[----:B------:R1:W-:Y:S04]  /*13af0*/  STL [R1+0x18c], R10 ;  /* 0x00018c0a01007387 */ /* 0x0003e80000100800 */
[----:B------:R-:W2:Y:S01]  /*13b00*/  LDL.LU R6, [R1+0x188] ;  /* 0x0001880001067983 */ /* 0x000ea20000300800 */
[----:B------:R-:W-:Y:S01]  /*13b10*/  ISETP.GT.AND P4, PT, R8, 0x4f, PT ;  /* 0x0000004f0800780c */ /* 0x000fe20003f84270 */
[----:B0-----:R-:W-:Y:S01]  /*13b20*/  IMAD.MOV.U32 R7, RZ, RZ, R10 ;  /* 0x000000ffff077224 */ /* 0x001fe200078e000a */
[----:B------:R-:W-:Y:S01]  /*13b30*/  IADD3 R61, P5, PT, R3, R61, RZ ;  /* 0x0000003d033d7210 */ /* 0x000fe20007fbe0ff */
[----:B-1----:R-:W4:Y:S04]  /*13b40*/  LDL.LU R10, [R1+0x56c] ;  /* 0x00056c00010a7983 */ /* 0x002f280000300800 */
[----:B------:R-:W-:Y:S04]  /*13b50*/  STL [R1+0x568], R61 ;  /* 0x0005683d01007387 */ /* 0x000fe80000100800 */
[----:B------:R-:W4:Y:S01]  /*13b60*/  LDL.LU R64, [R1+0x578] ;  /* 0x0005780001407983 */ /* 0x000f220000300800 */
[----:B------:R-:W-:-:S03]  /*13b70*/  PRMT R84, RZ, 0x7610, R84 ;  /* 0x00007610ff547816 */ /* 0x000fc60000000054 */
[----:B---3--:R0:W-:Y:S01]  /*13b80*/  STL [R1+0x5c], R15 ;  /* 0x00005c0f01007387 */ /* 0x0081e20000100800 */
[----:B--2---:R-:W-:-:S03]  /*13b90*/  IMAD.X R6, R5, 0x1, R6, P6 ;  /* 0x0000000105067824 */ /* 0x004fc600030e0606 */
        /* <DEDUP_REMOVED lines=11> */
[----:B------:R1:W-:Y:S01]  /*13c50*/  STL [R1+0x564], R63 ;  /* 0x0005643f01007387 */ /* 0x0003e20000100800 */
        /* <DEDUP_REMOVED lines=11> */
[----:B---3--:R-:W-:Y:S04]  /*13d10*/  STL [R1+0x80c], R84 ;  /* 0x00080c5401007387 */ /* 0x008fe80000100800 */
[----:B-1----:R-:W2:Y:S04]  /*13d20*/  LDL.LU R63, [R1+0x57c] ;  /* 0x00057c00013f7983 */ /* 0x002ea80000300800 */
[----:B------:R-:W3:Y:S04]  /*13d30*/  LDL.LU R61, [R1+0x588] ;  /* 0x00058800013d7983 */ /* 0x000ee80000300800 */
[----:B------:R0:W-:Y:S04]  /*13d40*/  STL [R1+0x570], R4 ;  /* 0x0005700401007387 */ /* 0x0001e80000100800 */
        /* <DEDUP_REMOVED lines=11> */
[C---:B--2---:R-:W-:Y:S02]  /*13e00*/  IMAD.X R63, R5.reuse, 0x1, R63, P5 ;  /* 0x00000001053f7824 */ /* 0x044fe400028e063f */
[----:B---3--:R-:W-:-:S05]  /*13e10*/  IMAD.X R6, R5, 0x1, R6, P6 ;  /* 0x0000000105067824 */ /* 0x008fca00030e0606 */
        /* <DEDUP_REMOVED lines=8> */
[----:B-1----:R-:W3:Y:S04]  /*13ea0*/  LDL.LU R63, [R1+0x860] ;  /* 0x00086000013f7983 */ /* 0x002ee80000300800 */
        /* <DEDUP_REMOVED lines=39> */
[----:B------:R1:W-:Y:S01]  /*14120*/  STL [R1+0x594], R15 ;  /* 0x0005940f01007387 */ /* 0x0003e20000100800 */
[----:B------:R-:W-:-:S03]  /*14130*/  PRMT R82, RZ, 0x7610, R82 ;  /* 0x00007610ff527816 */ /* 0x000fc60000000052 */
[----:B-1----:R-:W4:Y:S06]  /*14140*/  LDL.LU R15, [R1+0x5a4] ;  /* 0x0005a400010f7983 */ /* 0x002f2c0000300800 */
[----:B0-----:R-:W-:Y:S01]  /*14150*/  @P2 IMAD.MOV.U32 R6, RZ, RZ, R11 ;  /* 0x000000ffff062224 */ /* 0x001fe200078e000b */
[----:B------:R-:W4:Y:S04]  /*14160*/  LDL.LU R10, [R1+0x5b0] ;  /* 0x0005b000010a7983 */ /* 0x000f280000300800 */
[----:B------:R0:W-:Y:S01]  /*14170*/  STL [R1+0x194], R11 ;  /* 0x0001940b01007387 */ /* 0x0001e20000100800 */
[----:B--2---:R-:W-:-:S04]  /*14180*/  IMAD.X R14, R5, 0x1, R14, P5 ;  /* 0x00000001050e7824 */ /* 0x004fc800028e060e */
[----:B------:R-:W-:Y:S01]  /*14190*/  @P2 IMAD.MOV.U32 R7, RZ, RZ, R14 ;  /* 0x000000ffff072224 */ /* 0x000fe200078e000e */
[----:B---3--:R-:W-:-:S04]  /*141a0*/  IADD3 R61, P6, PT, R3, R61, RZ ;  /* 0x0000003d033d7210 */ /* 0x008fc80007fde0ff */
[----:B------:R1:W2:Y:S01]  /*141b0*/  @P2 LDG.E.U8 R82, desc[UR18][R6.64] ;  /* 0x0000001206522981 */ /* 0x0002a2000c1e1100 */
[----:B----4-:R-:W-:Y:S01]  /*141c0*/  IADD3 R4, P5, PT, R3, R4, RZ ;  /* 0x0000000403047210 */ /* 0x010fe20007fbe0ff */
[----:B-1----:R-:W-:Y:S02]  /*141d0*/  IMAD.MOV.U32 R7, RZ, RZ, R61 ;  /* 0x000000ffff077224 */ /* 0x002fe400078e003d */
[----:B------:R-:W-:Y:S04]  /*141e0*/  STL [R1+0x810], R84 ;  /* 0x0008105401007387 */ /* 0x000fe80000100800 */
[----:B------:R-:W-:Y:S04]  /*141f0*/  STL [R1+0x190], R14 ;  /* 0x0001900e01007387 */ /* 0x000fe80000100800 */
[----:B0-----:R-:W3:Y:S04]  /*14200*/  LDL.LU R11, [R1+0x5ac] ;  /* 0x0005ac00010b7983 */ /* 0x001ee80000300800 */
[----:B------:R-:W-:Y:S04]  /*14210*/  STL [R1+0x5a0], R61 ;  /* 0x0005a03d01007387 */ /* 0x000fe80000100800 */
[----:B------:R0:W-:Y:S04]  /*14220*/  STL [R1+0x44], R60 ;  /* 0x0000443c01007387 */ /* 0x0001e80000100800 */
[----:B0-----:R-:W4:Y:S04]  /*14230*/  LDL.LU R60, [R1+0x5b8] ;  /* 0x0005b800013c7983 */ /* 0x001f280000300800 */
[----:B------:R-:W-:Y:S04]  /*14240*/  STL [R1+0x5a8], R4 ;  /* 0x0005a80401007387 */ /* 0x000fe80000100800 */
[----:B------:R-:W4:Y:S04]  /*14250*/  LDL.LU R14, [R1+0x5c0] ;  /* 0x0005c000010e7983 */ /* 0x000f280000300800 */
[----:B------:R-:W4:Y:S04]  /*14260*/  LDL.LU R61, [R1+0x85c] ;  /* 0x00085c00013d7983 */ /* 0x000f280000300800 */
[----:B------:R-:W4:Y:S01]  /*14270*/  LDL.LU R6, [R1+0x59c] ;  /* 0x00059c0001067983 */ /* 0x000f220000300800 */
[----:B------:R-:W-:-:S02]  /*14280*/  ISETP.GT.AND P4, PT, R8, 0x58, PT ;  /* 0x000000580800780c */ /* 0x000fc40003f84270 */
[C---:B------:R-:W-:Y:S02]  /*14290*/  ISETP.GT.AND P1, PT, R8.reuse, 0x59, PT ;  /* 0x000000590800780c */ /* 0x040fe40003f24270 */
[----:B------:R-:W-:Y:S02]  /*142a0*/  PRMT R26, RZ, 0x7610, R26 ;  /* 0x00007610ff1a7816 */ /* 0x000fe4000000001a */
[----:B------:R-:W-:Y:S01]  /*142b0*/  ISETP.GT.AND P2, PT, R8, 0x5a, PT ;  /* 0x0000005a0800780c */ /* 0x000fe20003f44270 */
[----:B------:R-:W-:Y:S01]  /*142c0*/  IMAD.X R15, R5, 0x1, R15, P5 ;  /* 0x00000001050f7824 */ /* 0x000fe200028e060f */
[----:B------:R-:W-:Y:S02]  /*142d0*/  IADD3 R10, P5, PT, R3, R10, RZ ;  /* 0x0000000a030a7210 */ /* 0x000fe40007fbe0ff */
[----:B------:R-:W-:Y:S02]  /*142e0*/  PRMT R42, RZ, 0x7610, R42 ;  /* 0x00007610ff2a7816 */ /* 0x000fe4000000002a */
[----:B------:R-:W-:Y:S01]  /*142f0*/  PRMT R70, RZ, 0x7610, R70 ;  /* 0x00007610ff467816 */ /* 0x000fe20000000046 */
[----:B--2---:R-:W-:Y:S01]  /*14300*/  STL [R1+0x814], R82 ;  /* 0x0008145201007387 */ /* 0x004fe20000100800 */
[----:B---3--:R-:W-:-:S02]  /*14310*/  IMAD.X R11, R5, 0x1, R11, P5 ;  /* 0x00000001050b7824 */ /* 0x008fc400028e060b */
[----:B----4-:R-:W-:-:S05]  /*14320*/  IMAD.X R6, R5, 0x1, R6, P6 ;  /* 0x0000000105067824 */ /* 0x010fca00030e0606 */
        /* <DEDUP_REMOVED lines=26> */
[----:B------:R-:W-:Y:S02]  /*144d0*/  ISETP.GT.AND P1, PT, R8, 0x5c, PT ;  /* 0x0000005c0800780c */ /* 0x000fe40003f24270 */
[----:B------:R-:W-:Y:S02]  /*144e0*/  PRMT R84, RZ, 0x7610, R84 ;  /* 0x00007610ff547816 */ /* 0x000fe40000000054 */
[----:B------:R-:W-:Y:S01]  /*144f0*/  PRMT R48, RZ, 0x7610, R48 ;  /* 0x00007610ff307816 */ /* 0x000fe20000000030 */
[C---:B---3--:R-:W-:Y:S02]  /*14500*/  IMAD.X R4, R5.reuse, 0x1, R4, P5 ;  /* 0x0000000105047824 */ /* 0x048fe400028e0604 */
[----:B--2---:R-:W-:-:S05]  /*14510*/  IMAD.X R6, R5, 0x1, R6, P6 ;  /* 0x0000000105067824 */ /* 0x004fca00030e0606 */
[-C--:B------:R-:W-:Y:S01]  /*14520*/  @P4 LOP3.LUT R7, R7, R6.reuse, RZ, 0x3c, !PT ;  /* 0x0000000607074212 */ /* 0x080fe200078e3cff */
[----:B------:R0:W-:Y:S03]  /*14530*/  STL [R1+0x5b4], R6 ;  /* 0x0005b40601007387 */ /* 0x0001e60000100800 */
[----:B0-----:R-:W-:-:S04]  /*14540*/  @P4 LOP3.LUT R6, R7, R6, RZ, 0x3c, !PT ;  /* 0x0000000607064212 */ /* 0x001fc800078e3cff */
[----:B------:R-:W-:-:S05]  /*14550*/  @P4 LOP3.LUT R7, R7, R6, RZ, 0x3c, !PT ;  /* 0x0000000607074212 */ /* 0x000fca00078e3cff */
[----:B------:R0:W2:Y:S02]  /*14560*/  @P4 LDG.E.U8 R84, desc[UR18][R6.64] ;  /* 0x0000001206544981 */ /* 0x0000a4000c1e1100 */
[----:B0-----:R-:W-:Y:S02]  /*14570*/  @P1 IMAD.MOV.U32 R6, RZ, RZ, R14 ;  /* 0x000000ffff061224 */ /* 0x001fe400078e000e */
[----:B------:R-:W-:-:S05]  /*14580*/  @P1 IMAD.MOV.U32 R7, RZ, RZ, R4 ;  /* 0x000000ffff071224 */ /* 0x000fca00078e0004 */
[----:B------:R-:W3:Y:S01]  /*14590*/  @P1 LDG.E.U8 R48, desc[UR18][R6.64] ;  /* 0x0000001206301981 */ /* 0x000ee2000c1e1100 */
[----:B------:R-:W-:-:S03]  /*145a0*/  IADD3 R15, P5, PT, R3, R15, RZ ;  /* 0x0000000f030f7210 */ /* 0x000fc60007fbe0ff */
[----:B------:R0:W-:Y:S04]  /*145b0*/  STL [R1+0x5bc], R4 ;  /* 0x0005bc0401007387 */ /* 0x0001e80000100800 */
[----:B--2---:R-:W-:Y:S04]  /*145c0*/  STL [R1+0x84c], R84 ;  /* 0x00084c5401007387 */ /* 0x004fe80000100800 */
[----:B0-----:R-:W2:Y:S04]  /*145d0*/  LDL.LU R4, [R1+0x854] ;  /* 0x0008540001047983 */ /* 0x001ea80000300800 */
[----:B------:R-:W2:Y:S04]  /*145e0*/  LDL.LU R14, [R1+0x198] ;  /* 0x00019800010e7983 */ /* 0x000ea80000300800 */
[----:B---3--:R0:W-:Y:S04]  /*145f0*/  STL [R1+0x28], R48 ;  /* 0x0000283001007387 */ /* 0x0081e80000100800 */
[----:B0-----:R-:W3:Y:S04]  /*14600*/  LDL.LU R48, [R1+0x850] ;  /* 0x0008500001307983 */ /* 0x001ee80000300800 */
[----:B------:R0:W-:Y:S04]  /*14610*/  STL [R1+0x5c8], R15 ;  /* 0x0005c80f01007387 */ /* 0x0001e80000100800 */
[----:B------:R-:W2:Y:S01]  /*14620*/  LDL.LU R6, [R1+0x5c4] ;  /* 0x0005c40001067983 */ /* 0x000ea20000300800 */
[----:B------:R-:W-:Y:S01]  /*14630*/  ISETP.GT.AND P2, PT, R8, 0x5d, PT ;  /* 0x0000005d0800780c */ /* 0x000fe20003f44270 */
[----:B------:R-:W-:-:S02]  /*14640*/  IMAD.MOV.U32 R7, RZ, RZ, R15 ;  /* 0x000000ffff077224 */ /* 0x000fc400078e000f */
[----:B0-----:R-:W3:Y:S01]  /*14650*/  LDL.LU R15, [R1+0x5d8] ;  /* 0x0005d800010f7983 */ /* 0x001ee20000300800 */
[----:B------:R-:W-:Y:S02]  /*14660*/  PRMT R84, RZ, 0x7610, R84 ;  /* 0x00007610ff547816 */ /* 0x000fe40000000054 */
[----:B------:R-:W-:Y:S01]  /*14670*/  IADD3 R10, P6, PT, R3, R10, RZ ;  /* 0x0000000a030a7210 */ /* 0x000fe20007fde0ff */
[----:B--2---:R-:W-:-:S06]  /*14680*/  IMAD.X R6, R5, 0x1, R6, P5 ;  /* 0x0000000105067824 */ /* 0x004fcc00028e0606 */
        /* <DEDUP_REMOVED lines=23> */
[----:B------:R-:W-:Y:S02]  /*14800*/  PRMT R68, RZ, 0x7610, R68 ;  /* 0x00007610ff447816 */ /* 0x000fe40000000044 */
[----:B------:R-:W-:Y:S02]  /*14810*/  IADD3 R15, P5, PT, R3, R15, RZ ;  /* 0x0000000f030f7210 */ /* 0x000fe40007fbe0ff */
[----:B------:R-:W-:Y:S07]  /*14820*/  STL [R1+0x198], R14 ;  /* 0x0001980e01007387 */ /* 0x000fee0000100800 */
[----:B0-----:R-:W-:-:S02]  /*14830*/  @P1 IMAD.MOV.U32 R6, RZ, RZ, R11 ;  /* 0x000000ffff061224 */ /* 0x001fc400078e000b */
[----:B------:R-:W-:-:S05]  /*14840*/  @P1 IMAD.MOV.U32 R7, RZ, RZ, R14 ;  /* 0x000000ffff071224 */ /* 0x000fca00078e000e */
[----:B------:R-:W3:Y:S04]  /*14850*/  @P1 LDG.E.U8 R68, desc[UR18][R6.64] ;  /* 0x0000001206441981 */ /* 0x000ee8000c1e1100 */
[----:B--2---:R0:W-:Y:S04]  /*14860*/  STL [R1+0x818], R86 ;  /* 0x0008185601007387 */ /* 0x0041e80000100800 */
[----:B0-----:R-:W2:Y:S04]  /*14870*/  LDL.LU R86, [R1+0x5dc] ;  /* 0x0005dc0001567983 */ /* 0x001ea80000300800 */
[----:B------:R-:W4:Y:S04]  /*14880*/  LDL.LU R14, [R1+0x5e4] ;  /* 0x0005e400010e7983 */ /* 0x000f280000300800 */
[----:B------:R0:W-:Y:S04]  /*14890*/  STL [R1+0x5d8], R15 ;  /* 0x0005d80f01007387 */ /* 0x0001e80000100800 */
[----:B------:R-:W4:Y:S04]  /*148a0*/  LDL.LU R11, [R1+0x5f0] ;  /* 0x0005f000010b7983 */ /* 0x000f280000300800 */
[----:B------:R-:W4:Y:S01]  /*148b0*/  LDL.LU R7, [R1+0x5d4] ;  /* 0x0005d40001077983 */ /* 0x000f220000300800 */
[----:B------:R-:W-:-:S02]  /*148c0*/  ISETP.GT.AND P2, PT, R8, 0x60, PT ;  /* 0x000000600800780c */ /* 0x000fc40003f44270 */
[----:B------:R-:W-:Y:S02]  /*148d0*/  ISETP.GT.AND P4, PT, R8, 0x61, PT ;  /* 0x000000610800780c */ /* 0x000fe40003f84270 */
[----:B------:R-:W-:Y:S01]  /*148e0*/  IADD3 R84, P6, PT, R3, R84, RZ ;  /* 0x0000005403547210 */ /* 0x000fe20007fde0ff */
[----:B---3--:R1:W-:Y:S01]  /*148f0*/  STL [R1+0x81c], R68 ;  /* 0x00081c4401007387 */ /* 0x0083e20000100800 */
[----:B------:R-:W-:-:S07]  /*14900*/  PRMT R29, RZ, 0x7610, R29 ;  /* 0x00007610ff1d7816 */ /* 0x000fce000000001d */
[----:B------:R-:W-:Y:S02]  /*14910*/  @P2 IMAD.MOV.U32 R6, RZ, RZ, R15 ;  /* 0x000000ffff062224 */ /* 0x000fe400078e000f */
[C---:B--2---:R-:W-:Y:S02]  /*14920*/  IMAD.X R86, R5.reuse, 0x1, R86, P6 ;  /* 0x0000000105567824 */ /* 0x044fe400030e0656 */
[----:B----4-:R-:W-:Y:S01]  /*14930*/  IMAD.X R7, R5, 0x1, R7, P5 ;  /* 0x0000000105077824 */ /* 0x010fe200028e0607 */
[----:B------:R-:W-:-:S04]  /*14940*/  IADD3 R10, P5, PT, R3, R10, RZ ;  /* 0x0000000a030a7210 */ /* 0x000fc80007fbe0ff */
[----:B------:R-:W-:Y:S01]  /*14950*/  STL [R1+0x5d4], R7 ;  /* 0x0005d40701007387 */ /* 0x000fe20000100800 */
[----:B------:R-:W-:-:S03]  /*14960*/  IMAD.X R14, R5, 0x1, R14, P5 ;  /* 0x00000001050e7824 */ /* 0x000fc600028e060e */
[----:B0-----:R-:W2:Y:S04]  /*14970*/  LDL.LU R15, [R1+0x5ec] ;  /* 0x0005ec00010f7983 */ /* 0x001ea80000300800 */
[----:B------:R0:W-:Y:S04]  /*14980*/  STL [R1+0x5e0], R84 ;  /* 0x0005e05401007387 */ /* 0x0001e80000100800 */
[----:B-1----:R-:W3:Y:S04]  /*14990*/  LDL.LU R68, [R1+0x5f8] ;  /* 0x0005f80001447983 */ /* 0x002ee80000300800 */
[----:B------:R-:W-:Y:S04]  /*149a0*/  STL [R1+0x5e8], R10 ;  /* 0x0005e80a01007387 */ /* 0x000fe80000100800 */
[----:B------:R1:W4:Y:S04]  /*149b0*/  @P2 LDG.E.U8 R29, desc[UR18][R6.64] ;  /* 0x00000012061d2981 */ /* 0x000328000c1e1100 */
[----:B------:R-:W-:Y:S04]  /*149c0*/  STL [R1+0x5dc], R86 ;  /* 0x0005dc5601007387 */ /* 0x000fe80000100800 */
[----:B------:R0:W-:Y:S01]  /*149d0*/  STL [R1+0x5e4], R14 ;  /* 0x0005e40e01007387 */ /* 0x0001e20000100800 */
[----:B-1----:R-:W-:-:S03]  /*149e0*/  @P4 IMAD.MOV.U32 R6, RZ, RZ, R84 ;  /* 0x000000ffff064224 */ /* 0x002fc600078e0054 */
[----:B0-----:R-:W4:Y:S01]  /*149f0*/  LDL.LU R84, [R1+0x5f4] ;  /* 0x0005f40001547983 */ /* 0x001f220000300800 */
[C---:B------:R-:W-:Y:S01]  /*14a00*/  ISETP.GT.AND P1, PT, R8.reuse, 0x62, PT ;  /* 0x000000620800780c */ /* 0x040fe20003f24270 */
[----:B------:R-:W-:Y:S01]  /*14a10*/  @P4 IMAD.MOV.U32 R7, RZ, RZ, R86 ;  /* 0x000000ffff074224 */ /* 0x000fe200078e0056 */
[----:B------:R-:W-:Y:S02]  /*14a20*/  PRMT R45, RZ, 0x7610, R45 ;  /* 0x00007610ff2d7816 */ /* 0x000fe4000000002d */
[----:B------:R-:W-:Y:S02]  /*14a30*/  ISETP.GT.AND P2, PT, R8, 0x63, PT ;  /* 0x000000630800780c */ /* 0x000fe40003f44270 */
[----:B------:R-:W-:Y:S02]  /*14a40*/  PRMT R74, RZ, 0x7610, R74 ;  /* 0x00007610ff4a7816 */ /* 0x000fe4000000004a */
[----:B------:R0:W4:Y:S01]  /*14a50*/  @P4 LDG.E.U8 R45, desc[UR18][R6.64] ;  /* 0x00000012062d4981 */ /* 0x000122000c1e1100 */
[----:B------:R-:W-:-:S02]  /*14a60*/  IADD3 R11, P4, PT, R3, R11, RZ ;  /* 0x0000000b030b7210 */ /* 0x000fc40007f9e0ff */
[----:B------:R-:W-:Y:S02]  /*14a70*/  ISETP.GT.AND P5, PT, R8, 0x64, PT ;  /* 0x000000640800780c */ /* 0x000fe40003fa4270 */
[----:B0-----:R-:W-:Y:S02]  /*14a80*/  @P1 IMAD.MOV.U32 R6, RZ, RZ, R10 ;  /* 0x000000ffff061224 */ /* 0x001fe400078e000a */
[----:B------:R-:W-:Y:S01]  /*14a90*/  @P1 IMAD.MOV.U32 R7, RZ, RZ, R14 ;  /* 0x000000ffff071224 */ /* 0x000fe200078e000e */
[----:B------:R-:W-:Y:S01]  /*14aa0*/  PRMT R82, RZ, 0x7610, R82 ;  /* 0x00007610ff527816 */ /* 0x000fe20000000052 */
[----:B------:R-:W4:Y:S04]  /*14ab0*/  LDL.LU R14, [R1+0x5fc] ;  /* 0x0005fc00010e7983 */ /* 0x000f280000300800 */
[----:B------:R0:W4:Y:S01]  /*14ac0*/  @P1 LDG.E.U8 R74, desc[UR18][R6.64] ;  /* 0x00000012064a1981 */ /* 0x000122000c1e1100 */
[----:B------:R-:W-:-:S03]  /*14ad0*/  PRMT R9, RZ, 0x7610, R9 ;  /* 0x00007610ff097816 */ /* 0x000fc60000000009 */
[----:B------:R-:W4:Y:S01]  /*14ae0*/  LDL.LU R10, [R1+0x600] ;  /* 0x00060000010a7983 */ /* 0x000f220000300800 */
[----:B0-----:R-:W-:Y:S02]  /*14af0*/  @P2 IMAD.MOV.U32 R6, RZ, RZ, R11 ;  /* 0x000000ffff062224 */ /* 0x001fe400078e000b */
[----:B--2---:R-:W-:-:S04]  /*14b00*/  IMAD.X R15, R5, 0x1, R15, P4 ;  /* 0x00000001050f7824 */ /* 0x004fc800020e060f */
[----:B------:R-:W-:Y:S01]  /*14b10*/  @P2 IMAD.MOV.U32 R7, RZ, RZ, R15 ;  /* 0x000000ffff072224 */ /* 0x000fe200078e000f */
[----:B---3--:R-:W-:-:S04]  /*14b20*/  IADD3 R68, P1, PT, R3, R68, RZ ;  /* 0x0000004403447210 */ /* 0x008fc80007f3e0ff */
[----:B------:R0:W2:Y:S02]  /*14b30*/  @P2 LDG.E.U8 R82, desc[UR18][R6.64] ;  /* 0x0000001206522981 */ /* 0x0000a4000c1e1100 */
[----:B0-----:R-:W-:Y:S02]  /*14b40*/  @P5 IMAD.MOV.U32 R6, RZ, RZ, R68 ;  /* 0x000000ffff065224 */ /* 0x001fe400078e0044 */
[----:B----4-:R-:W-:-:S04]  /*14b50*/  IMAD.X R84, R5, 0x1, R84, P1 ;  /* 0x0000000105547824 */ /* 0x010fc800008e0654 */
[----:B------:R-:W-:-:S05]  /*14b60*/  @P5 IMAD.MOV.U32 R7, RZ, RZ, R84 ;  /* 0x000000ffff075224 */ /* 0x000fca00078e0054 */
[----:B------:R0:W3:Y:S04]  /*14b70*/  @P5 LDG.E.U8 R9, desc[UR18][R6.64] ;  /* 0x0000001206095981 */ /* 0x0000e8000c1e1100 */
[----:B------:R-:W-:Y:S04]  /*14b80*/  STL [R1+0x5f0], R11 ;  /* 0x0005f00b01007387 */ /* 0x000fe80000100800 */
[----:B------:R1:W-:Y:S04]  /*14b90*/  STL [R1+0x5ec], R15 ;  /* 0x0005ec0f01007387 */ /* 0x0003e80000100800 */
[----:B-1----:R-:W4:Y:S04]  /*14ba0*/  LDL.LU R15, [R1+0x484] ;  /* 0x00048400010f7983 */ /* 0x002f280000300800 */
[----:B------:R-:W2:Y:S01]  /*14bb0*/  LDL.LU R11, [R1+0x488] ;  /* 0x00048800010b7983 */ /* 0x000ea20000300800 */
[----:B------:R-:W-:-:S02]  /*14bc0*/  ISETP.GT.AND P2, PT, R8, 0x65, PT ;  /* 0x000000650800780c */ /* 0x000fc40003f44270 */
[----:B------:R-:W-:Y:S01]  /*14bd0*/  IADD3 R10, P1, PT, R3, R10, RZ ;  /* 0x0000000a030a7210 */ /* 0x000fe20007f3e0ff */
[----:B------:R-:W-:Y:S04]  /*14be0*/  STL [R1+0x5f8], R68 ;  /* 0x0005f84401007387 */ /* 0x000fe80000100800 */
[----:B------:R-:W-:Y:S01]  /*14bf0*/  STL [R1+0x5f4], R84 ;  /* 0x0005f45401007387 */ /* 0x000fe20000100800 */
[----:B------:R-:W-:Y:S01]  /*14c00*/  IMAD.X R14, R5, 0x1, R14, P1 ;  /* 0x00000001050e7824 */ /* 0x000fe200008e060e */
[----:B------:R-:W-:-:S04]  /*14c10*/  PRMT R92, RZ, 0x7610, R92 ;  /* 0x00007610ff5c7816 */ /* 0x000fc8000000005c */
[----:B0-----:R-:W-:Y:S02]  /*14c20*/  @P2 IMAD.MOV.U32 R6, RZ, RZ, R10 ;  /* 0x000000ffff062224 */ /* 0x001fe400078e000a */
[----:B------:R-:W-:-:S05]  /*14c30*/  @P2 IMAD.MOV.U32 R7, RZ, RZ, R14 ;  /* 0x000000ffff072224 */ /* 0x000fca00078e000e */
[----:B------:R0:W4:Y:S04]  /*14c40*/  @P2 LDG.E.U8 R92, desc[UR18][R6.64] ;  /* 0x00000012065c2981 */ /* 0x000128000c1e1100 */
[----:B---3--:R1:W-:Y:S04]  /*14c50*/  STL [R1+0x4], R9 ;  /* 0x0000040901007387 */ /* 0x0083e80000100800 */
[----:B-1----:R-:W3:Y:S04]  /*14c60*/  LDL.LU R9, [R1+0x1a4] ;  /* 0x0001a40001097983 */ /* 0x002ee80000300800 */
[----:B------:R-:W-:Y:S04]  /*14c70*/  STL [R1+0x600], R10 ;  /* 0x0006000a01007387 */ /* 0x000fe80000100800 */
[----:B------:R1:W-:Y:S04]  /*14c80*/  STL [R1+0x5fc], R14 ;  /* 0x0005fc0e01007387 */ /* 0x0003e80000100800 */
[----:B-1----:R-:W3:Y:S01]  /*14c90*/  LDL.LU R14, [R1+0x1a0] ;  /* 0x0001a000010e7983 */ /* 0x002ee20000300800 */
[----:B------:R-:W-:-:S02]  /*14ca0*/  ISETP.GT.AND P2, PT, R8, 0x66, PT ;  /* 0x000000660800780c */ /* 0x000fc40003f44270 */
[----:B--2---:R-:W-:Y:S01]  /*14cb0*/  IADD3 R11, P1, PT, R3, R11, RZ ;  /* 0x0000000b030b7210 */ /* 0x004fe20007f3e0ff */
[----:B------:R-:W2:Y:S01]  /*14cc0*/  LDL.LU R10, [R1+0x608] ;  /* 0x00060800010a7983 */ /* 0x000ea20000300800 */
[----:B------:R-:W-:-:S03]  /*14cd0*/  PRMT R90, RZ, 0x7610, R90 ;  /* 0x00007610ff5a7816 */ /* 0x000fc6000000005a */
[----:B----4-:R-:W-:-:S06]  /*14ce0*/  IMAD.X R15, R5, 0x1, R15, P1 ;  /* 0x00000001050f7824 */ /* 0x010fcc00008e060f */
[----:B0-----:R-:W-:Y:S02]  /*14cf0*/  @P2 IMAD.MOV.U32 R6, RZ, RZ, R11 ;  /* 0x000000ffff062224 */ /* 0x001fe400078e000b */
[----:B------:R-:W-:-:S05]  /*14d00*/  @P2 IMAD.MOV.U32 R7, RZ, RZ, R15 ;  /* 0x000000ffff072224 */ /* 0x000fca00078e000f */
[----:B------:R0:W4:Y:S01]  /*14d10*/  @P2 LDG.E.U8 R90, desc[UR18][R6.64] ;  /* 0x00000012065a2981 */ /* 0x000122000c1e1100 */
[----:B------:R-:W-:Y:S02]  /*14d20*/  ISETP.GT.AND P2, PT, R8, 0x67, PT ;  /* 0x000000670800780c */ /* 0x000fe40003f44270 */
[----:B------:R-:W-:Y:S01]  /*14d30*/  PRMT R88, RZ, 0x7610, R88 ;  /* 0x00007610ff587816 */ /* 0x000fe20000000058 */
[----:B------:R-:W-:Y:S04]  /*14d40*/  STL [R1+0x834], R92 ;  /* 0x0008345c01007387 */ /* 0x000fe80000100800 */
[----:B------:R1:W-:Y:S04]  /*14d50*/  STL [R1+0x488], R11 ;  /* 0x0004880b01007387 */ /* 0x0003e80000100800 */
[----:B------:R0:W-:Y:S04]  /*14d60*/  STL [R1+0x484], R15 ;  /* 0x0004840f01007387 */ /* 0x0001e80000100800 */
[----:B-1----:R-:W2:Y:S04]  /*14d70*/  LDL.LU R11, [R1+0x604] ;  /* 0x00060400010b7983 */ /* 0x002ea80000300800 */
[----:B------:R-:W2:Y:S04]  /*14d80*/  LDL.LU R68, [R1+0x60c] ;  /* 0x00060c0001447983 */ /* 0x000ea80000300800 */
[----:B0-----:R-:W2:Y:S01]  /*14d90*/  LDL.LU R15, [R1+0x610] ;  /* 0x00061000010f7983 */ /* 0x001ea20000300800 */
[----:B---3--:R-:W-:-:S05]  /*14da0*/  IADD3 R9, P1, PT, R3, R9, RZ ;  /* 0x0000000903097210 */ /* 0x008fca0007f3e0ff */
[----:B------:R-:W-:Y:S02]  /*14db0*/  @P2 IMAD.MOV.U32 R6, RZ, RZ, R9 ;  /* 0x000000ffff062224 */ /* 0x000fe400078e0009 */
[----:B------:R-:W-:-:S04]  /*14dc0*/  IMAD.X R14, R5, 0x1, R14, P1 ;  /* 0x00000001050e7824 */ /* 0x000fc800008e060e */
[----:B------:R-:W-:-:S05]  /*14dd0*/  @P2 IMAD.MOV.U32 R7, RZ, RZ, R14 ;  /* 0x000000ffff072224 */ /* 0x000fca00078e000e */
[----:B------:R0:W3:Y:S01]  /*14de0*/  @P2 LDG.E.U8 R88, desc[UR18][R6.64] ;  /* 0x0000001206582981 */ /* 0x0000e2000c1e1100 */
[----:B------:R-:W-:-:S03]  /*14df0*/  ISETP.GT.AND P2, PT, R8, 0x68, PT ;  /* 0x000000680800780c */ /* 0x000fc60003f44270 */
[----:B----4-:R-:W-:Y:S04]  /*14e00*/  STL [R1+0x820], R90 ;  /* 0x0008205a01007387 */ /* 0x010fe80000100800 */
[----:B------:R-:W-:Y:S04]  /*14e10*/  STL [R1+0x1a4], R9 ;  /* 0x0001a40901007387 */ /* 0x000fe80000100800 */
[----:B------:R1:W-:Y:S01]  /*14e20*/  STL [R1+0x1a0], R14 ;  /* 0x0001a00e01007387 */ /* 0x0003e20000100800 */
[----:B--2---:R-:W-:-:S03]  /*14e30*/  IADD3 R10, P1, PT, R3, R10, RZ ;  /* 0x0000000a030a7210 */ /* 0x004fc60007f3e0ff */
[----:B-1----:R-:W2:Y:S04]  /*14e40*/  LDL.LU R14, [R1+0x614] ;  /* 0x00061400010e7983 */ /* 0x002ea80000300800 */
[----:B------:R-:W4:Y:S01]  /*14e50*/  LDL.LU R9, [R1+0x618] ;  /* 0x0006180001097983 */ /* 0x000f220000300800 */
[----:B------:R-:W-:Y:S01]  /*14e60*/  IMAD.X R11, R5, 0x1, R11, P1 ;  /* 0x00000001050b7824 */ /* 0x000fe200008e060b */
[----:B------:R-:W-:Y:S01]  /*14e70*/  PRMT R28, RZ, 0x7610, R28 ;  /* 0x00007610ff1c7816 */ /* 0x000fe2000000001c */
[----:B0-----:R-:W-:Y:S02]  /*14e80*/  @P2 IMAD.MOV.U32 R6, RZ, RZ, R10 ;  /* 0x000000ffff062224 */ /* 0x001fe400078e000a */
[----:B------:R-:W-:Y:S01]  /*14e90*/  @P2 IMAD.MOV.U32 R7, RZ, RZ, R11 ;  /* 0x000000ffff072224 */ /* 0x000fe200078e000b */
[----:B------:R-:W-:-:S04]  /*14ea0*/  IADD3 R15, P1, PT, R3, R15, RZ ;  /* 0x0000000f030f7210 */ /* 0x000fc80007f3e0ff */
[----:B------:R0:W2:Y:S01]  /*14eb0*/  @P2 LDG.E.U8 R28, desc[UR18][R6.64] ;  /* 0x00000012061c2981 */ /* 0x0000a2000c1e1100 */
[----:B------:R-:W-:Y:S01]  /*14ec0*/  ISETP.GT.AND P2, PT, R8, 0x69, PT ;  /* 0x000000690800780c */ /* 0x000fe20003f44270 */
[----:B------:R-:W-:-:S12]  /*14ed0*/  IMAD.X R68, R5, 0x1, R68, P1 ;  /* 0x0000000105447824 */ /* 0x000fd800008e0644 */
[----:B0-----:R-:W-:Y:S02]  /*14ee0*/  @P2 IMAD.MOV.U32 R7, RZ, RZ, R68 ;  /* 0x000000ffff072224 */ /* 0x001fe400078e0044 */
[----:B------:R-:W-:Y:S01]  /*14ef0*/  @P2 IMAD.MOV.U32 R6, RZ, RZ, R15 ;  /* 0x000000ffff062224 */ /* 0x000fe200078e000f */
[----:B---3--:R-:W-:Y:S04]  /*14f00*/  STL [R1+0x824], R88 ;  /* 0x0008245801007387 */ /* 0x008fe80000100800 */
[----:B------:R-:W-:Y:S04]  /*14f10*/  STL [R1+0x608], R10 ;  /* 0x0006080a01007387 */ /* 0x000fe80000100800 */
[----:B------:R0:W-:Y:S04]  /*14f20*/  STL [R1+0x604], R11 ;  /* 0x0006040b01007387 */ /* 0x0001e80000100800 */
[----:B0-----:R-:W3:Y:S04]  /*14f30*/  LDL.LU R11, [R1+0x61c] ;  /* 0x00061c00010b7983 */ /* 0x001ee80000300800 */
[----:B------:R-:W3:Y:S04]  /*14f40*/  LDL.LU R10, [R1+0x620] ;  /* 0x00062000010a7983 */ /* 0x000ee80000300800 */
[----:B------:R-:W-:Y:S04]  /*14f50*/  STL [R1+0x610], R15 ;  /* 0x0006100f01007387 */ /* 0x000fe80000100800 */
[----:B------:R0:W-:Y:S04]  /*14f60*/  STL [R1+0x60c], R68 ;  /* 0x00060c4401007387 */ /* 0x0001e80000100800 */
[----:B0-----:R-:W3:Y:S04]  /*14f70*/  LDL.LU R68, [R1+0x624] ;  /* 0x0006240001447983 */ /* 0x001ee80000300800 */
[----:B------:R-:W3:Y:S01]  /*14f80*/  LDL.LU R15, [R1+0x628] ;  /* 0x00062800010f7983 */ /* 0x000ee20000300800 */
[----:B------:R-:W-:-:S06]  /*14f90*/  PRMT R44, RZ, 0x7610, R44 ;  /* 0x00007610ff2c7816 */ /* 0x000fcc000000002c */
[----:B------:R0:W3:Y:S01]  /*14fa0*/  @P2 LDG.E.U8 R44, desc[UR18][R6.64] ;  /* 0x00000012062c2981 */ /* 0x0000e2000c1e1100 */
[----:B------:R-:W-:Y:S02]  /*14fb0*/  ISETP.GT.AND P2, PT, R8, 0x6a, PT ;  /* 0x0000006a0800780c */ /* 0x000fe40003f44270 */
[----:B----4-:R-:W-:Y:S02]  /*14fc0*/  IADD3 R9, P1, PT, R3, R9, RZ ;  /* 0x0000000903097210 */ /* 0x010fe40007f3e0ff */
[----:B------:R-:W-:-:S03]  /*14fd0*/  PRMT R73, RZ, 0x7610, R73 ;  /* 0x00007610ff497816 */ /* 0x000fc60000000049 */
[----:B--2---:R-:W-:-:S06]  /*14fe0*/  IMAD.X R14, R5, 0x1, R14, P1 ;  /* 0x00000001050e7824 */ /* 0x004fcc00008e060e */
[----:B0-----:R-:W-:Y:S02]  /*14ff0*/  @P2 IMAD.MOV.U32 R6, RZ, RZ, R9 ;  /* 0x000000ffff062224 */ /* 0x001fe400078e0009 */
[----:B------:R-:W-:-:S05]  /*15000*/  @P2 IMAD.MOV.U32 R7, RZ, RZ, R14 ;  /* 0x000000ffff072224 */ /* 0x000fca00078e000e */
[----:B------:R0:W2:Y:S01]  /*15010*/  @P2 LDG.E.U8 R73, desc[UR18][R6.64] ;  /* 0x0000001206492981 */ /* 0x0000a2000c1e1100 */
[----:B------:R-:W-:Y:S02]  /*15020*/  ISETP.GT.AND P2, PT, R8, 0x6b, PT ;  /* 0x0000006b0800780c */ /* 0x000fe40003f44270 */
[----:B------:R-:W-:Y:S01]  /*15030*/  PRMT R80, RZ, 0x7610, R80 ;  /* 0x00007610ff507816 */ /* 0x000fe20000000050 */
[----:B------:R-:W-:Y:S04]  /*15040*/  STL [R1+0x618], R9 ;  /* 0x0006180901007387 */ /* 0x000fe80000100800 */
[----:B------:R1:W-:Y:S01]  /*15050*/  STL [R1+0x614], R14 ;  /* 0x0006140e01007387 */ /* 0x0003e20000100800 */
[----:B------:R-:W-:-:S03]  /*15060*/  PRMT R79, RZ, 0x7610, R79 ;  /* 0x00007610ff4f7816 */ /* 0x000fc6000000004f */
[----:B-1----:R-:W4:Y:S04]  /*15070*/  LDL.LU R14, [R1+0x62c] ;  /* 0x00062c00010e7983 */ /* 0x002f280000300800 */
[----:B------:R-:W2:Y:S01]  /*15080*/  LDL.LU R9, [R1+0x630] ;  /* 0x0006300001097983 */ /* 0x000ea20000300800 */
[----:B---3--:R-:W-:-:S05]  /*15090*/  IADD3 R10, P1, PT, R3, R10, RZ ;  /* 0x0000000a030a7210 */ /* 0x008fca0007f3e0ff */
[----:B------:R-:W-:Y:S02]  /*150a0*/  IMAD.X R11, R5, 0x1, R11, P1 ;  /* 0x00000001050b7824 */ /* 0x000fe400008e060b */
[----:B0-----:R-:W-:Y:S02]  /*150b0*/  @P2 IMAD.MOV.U32 R6, RZ, RZ, R10 ;  /* 0x000000ffff062224 */ /* 0x001fe400078e000a */
[----:B------:R-:W-:-:S05]  /*150c0*/  @P2 IMAD.MOV.U32 R7, RZ, RZ, R11 ;  /* 0x000000ffff072224 */ /* 0x000fca00078e000b */
[----:B------:R0:W3:Y:S01]  /*150d0*/  @P2 LDG.E.U8 R80, desc[UR18][R6.64] ;  /* 0x0000001206502981 */ /* 0x0000e2000c1e1100 */
[----:B------:R-:W-:Y:S02]  /*150e0*/  ISETP.GT.AND P2, PT, R8, 0x6c, PT ;  /* 0x0000006c0800780c */ /* 0x000fe40003f44270 */
[----:B------:R-:W-:-:S05]  /*150f0*/  IADD3 R15, P1, PT, R3, R15, RZ ;  /* 0x0000000f030f7210 */ /* 0x000fca0007f3e0ff */
[----:B------:R-:W-:-:S06]  /*15100*/  IMAD.X R68, R5, 0x1, R68, P1 ;  /* 0x0000000105447824 */ /* 0x000fcc00008e0644 */
[----:B0-----:R-:W-:Y:S02]  /*15110*/  @P2 IMAD.MOV.U32 R6, RZ, RZ, R15 ;  /* 0x000000ffff062224 */ /* 0x001fe400078e000f */
[----:B------:R-:W-:-:S05]  /*15120*/  @P2 IMAD.MOV.U32 R7, RZ, RZ, R68 ;  /* 0x000000ffff072224 */ /* 0x000fca00078e0044 */
[----:B------:R0:W3:Y:S04]  /*15130*/  @P2 LDG.E.U8 R79, desc[UR18][R6.64] ;  /* 0x00000012064f2981 */ /* 0x0000e8000c1e1100 */
[----:B------:R-:W-:Y:S04]  /*15140*/  STL [R1+0x620], R10 ;  /* 0x0006200a01007387 */ /* 0x000fe80000100800 */
[----:B------:R1:W-:Y:S04]  /*15150*/  STL [R1+0x61c], R11 ;  /* 0x00061c0b01007387 */ /* 0x0003e80000100800 */
[----:B-1----:R-:W3:Y:S04]  /*15160*/  LDL.LU R11, [R1+0x1a8] ;  /* 0x0001a800010b7983 */ /* 0x002ee80000300800 */
[----:B------:R-:W3:Y:S01]  /*15170*/  LDL.LU R10, [R1+0x1ac] ;  /* 0x0001ac00010a7983 */ /* 0x000ee20000300800 */
[----:B------:R-:W-:-:S03]  /*15180*/  ISETP.GT.AND P2, PT, R8, 0x6d, PT ;  /* 0x0000006d0800780c */ /* 0x000fc60003f44270 */
[----:B------:R1:W-:Y:S01]  /*15190*/  STL [R1+0x628], R15 ;  /* 0x0006280f01007387 */ /* 0x0003e20000100800 */
[----:B------:R-:W-:-:S03]  /*151a0*/  PRMT R78, RZ, 0x7610, R78 ;  /* 0x00007610ff4e7816 */ /* 0x000fc6000000004e */
[----:B------:R0:W-:Y:S01]  /*151b0*/  STL [R1+0x624], R68 ;  /* 0x0006244401007387 */ /* 0x0001e20000100800 */
[----:B--2---:R-:W-:-:S03]  /*151c0*/  IADD3 R9, P1, PT, R3, R9, RZ ;  /* 0x0000000903097210 */ /* 0x004fc60007f3e0ff */
[----:B-1----:R-:W2:Y:S02]  /*151d0*/  LDL.LU R15, [R1+0x1b4] ;  /* 0x0001b400010f7983 */ /* 0x002ea40000300800 */
[----:B----4-:R-:W-:Y:S02]  /*151e0*/  IMAD.X R14, R5, 0x1, R14, P1 ;  /* 0x00000001050e7824 */ /* 0x010fe400008e060e */
[----:B0-----:R-:W-:Y:S02]  /*151f0*/  @P2 IMAD.MOV.U32 R6, RZ, RZ, R9 ;  /* 0x000000ffff062224 */ /* 0x001fe400078e0009 */
[----:B------:R-:W-:-:S05]  /*15200*/  @P2 IMAD.MOV.U32 R7, RZ, RZ, R14 ;  /* 0x000000ffff072224 */ /* 0x000fca00078e000e */
[----:B------:R0:W4:Y:S01]  /*15210*/  @P2 LDG.E.U8 R78, desc[UR18][R6.64] ;  /* 0x00000012064e2981 */ /* 0x000122000c1e1100 */
[----:B------:R-:W-:Y:S02]  /*15220*/  ISETP.GT.AND P2, PT, R8, 0x6e, PT ;  /* 0x0000006e0800780c */ /* 0x000fe40003f44270 */
[----:B------:R-:W-:Y:S01]  /*15230*/  PRMT R77, RZ, 0x7610, R77 ;  /* 0x00007610ff4d7816 */ /* 0x000fe2000000004d */
[----:B---3--:R-:W-:Y:S04]  /*15240*/  STL [R1+0x844], R79 ;  /* 0x0008444f01007387 */ /* 0x008fe80000100800 */
[----:B------:R1:W-:Y:S04]  /*15250*/  STL [R1+0x630], R9 ;  /* 0x0006300901007387 */ /* 0x0003e80000100800 */
[----:B------:R-:W-:Y:S04]  /*15260*/  STL [R1+0x62c], R14 ;  /* 0x00062c0e01007387 */ /* 0x000fe80000100800 */
[----:B------:R-:W3:Y:S01]  /*15270*/  LDL.LU R68, [R1+0x1b0] ;  /* 0x0001b00001447983 */ /* 0x000ee20000300800 */
[----:B------:R-:W-:-:S03]  /*15280*/  PRMT R76, RZ, 0x7610, R76 ;  /* 0x00007610ff4c7816 */ /* 0x000fc6000000004c */
[----:B-1----:R-:W3:Y:S01]  /*15290*/  LDL.LU R9, [R1+0x638] ;  /* 0x0006380001097983 */ /* 0x002ee20000300800 */
[----:B------:R-:W-:-:S05]  /*152a0*/  IADD3 R10, P1, PT, R3, R10, RZ ;  /* 0x0000000a030a7210 */ /* 0x000fca0007f3e0ff */
[----:B------:R-:W-:Y:S02]  /*152b0*/  IMAD.X R11, R5, 0x1, R11, P1 ;  /* 0x00000001050b7824 */ /* 0x000fe400008e060b */
[----:B0-----:R-:W-:Y:S02]  /*152c0*/  @P2 IMAD.MOV.U32 R6, RZ, RZ, R10 ;  /* 0x000000ffff062224 */ /* 0x001fe400078e000a */
[----:B------:R-:W-:-:S05]  /*152d0*/  @P2 IMAD.MOV.U32 R7, RZ, RZ, R11 ;  /* 0x000000ffff072224 */ /* 0x000fca00078e000b */
[----:B------:R0:W3:Y:S01]  /*152e0*/  @P2 LDG.E.U8 R77, desc[UR18][R6.64] ;  /* 0x00000012064d2981 */ /* 0x0000e2000c1e1100 */
[----:B------:R-:W-:Y:S02]  /*152f0*/  ISETP.GT.AND P2, PT, R8, 0x6f, PT ;  /* 0x0000006f0800780c */ /* 0x000fe40003f44270 */
[----:B--2---:R-:W-:Y:S01]  /*15300*/  IADD3 R15, P1, PT, R3, R15, RZ ;  /* 0x0000000f030f7210 */ /* 0x004fe20007f3e0ff */
[----:B----4-:R-:W-:Y:S10]  /*15310*/  STL [R1+0x838], R78 ;  /* 0x0008384e01007387 */ /* 0x010ff40000100800 */
[----:B0-----:R-:W-:Y:S01]  /*15320*/  @P2 IMAD.MOV.U32 R6, RZ, RZ, R15 ;  /* 0x000000ffff062224 */ /* 0x001fe200078e000f */
[----:B------:R0:W-:Y:S04]  /*15330*/  STL [R1+0x1ac], R10 ;  /* 0x0001ac0a01007387 */ /* 0x0001e80000100800 */
[----:B------:R1:W-:Y:S04]  /*15340*/  STL [R1+0x1a8], R11 ;  /* 0x0001a80b01007387 */ /* 0x0003e80000100800 */
[----:B0-----:R-:W2:Y:S04]  /*15350*/  LDL.LU R10, [R1+0x634] ;  /* 0x00063400010a7983 */ /* 0x001ea80000300800 */
[----:B------:R-:W4:Y:S04]  /*15360*/  LDL.LU R14, [R1+0x63c] ;  /* 0x00063c00010e7983 */ /* 0x000f280000300800 */
[----:B-1----:R-:W4:Y:S01]  /*15370*/  LDL.LU R11, [R1+0x640] ;  /* 0x00064000010b7983 */ /* 0x002f220000300800 */
[----:B---3--:R-:W-:-:S04]  /*15380*/  IMAD.X R68, R5, 0x1, R68, P1 ;  /* 0x0000000105447824 */ /* 0x008fc800008e0644 */
[----:B------:R-:W-:-:S05]  /*15390*/  @P2 IMAD.MOV.U32 R7, RZ, RZ, R68 ;  /* 0x000000ffff072224 */ /* 0x000fca00078e0044 */
[----:B------:R0:W3:Y:S04]  /*153a0*/  @P2 LDG.E.U8 R76, desc[UR18][R6.64] ;  /* 0x00000012064c2981 */ /* 0x0000e8000c1e1100 */
[----:B------:R-:W-:Y:S04]  /*153b0*/  STL [R1+0x828], R77 ;  /* 0x0008284d01007387 */ /* 0x000fe80000100800 */
[----:B------:R-:W-:Y:S04]  /*153c0*/  STL [R1+0x1b4], R15 ;  /* 0x0001b40f01007387 */ /* 0x000fe80000100800 */
[----:B------:R1:W-:Y:S04]  /*153d0*/  STL [R1+0x1b0], R68 ;  /* 0x0001b04401007387 */ /* 0x0003e80000100800 */
[----:B-1----:R-:W3:Y:S04]  /*153e0*/  LDL.LU R68, [R1+0x644] ;  /* 0x0006440001447983 */ /* 0x002ee80000300800 */
[----:B------:R-:W3:Y:S01]  /*153f0*/  LDL.LU R15, [R1+0x648] ;  /* 0x00064800010f7983 */ /* 0x000ee20000300800 */
[----:B------:R-:W-:-:S02]  /*15400*/  ISETP.GT.AND P2, PT, R8, 0x70, PT ;  /* 0x000000700800780c */ /* 0x000fc40003f44270 */
[----:B------:R-:W-:Y:S02]  /*15410*/  IADD3 R9, P1, PT, R3, R9, RZ ;  /* 0x0000000903097210 */ /* 0x000fe40007f3e0ff */
[----:B------:R-:W-:-:S03]  /*15420*/  PRMT R31, RZ, 0x7610, R31 ;  /* 0x00007610ff1f7816 */ /* 0x000fc6000000001f */
[----:B--2---:R-:W-:-:S06]  /*15430*/  IMAD.X R10, R5, 0x1, R10, P1 ;  /* 0x00000001050a7824 */ /* 0x004fcc00008e060a */
[----:B0-----:R-:W-:Y:S02]  /*15440*/  @P2 IMAD.MOV.U32 R6, RZ, RZ, R9 ;  /* 0x000000ffff062224 */ /* 0x001fe400078e0009 */
[----:B------:R-:W-:-:S05]  /*15450*/  @P2 IMAD.MOV.U32 R7, RZ, RZ, R10 ;  /* 0x000000ffff072224 */ /* 0x000fca00078e000a */
[----:B------:R0:W2:Y:S01]  /*15460*/  @P2 LDG.E.U8 R31, desc[UR18][R6.64] ;  /* 0x00000012061f2981 */ /* 0x0000a2000c1e1100 */
[----:B------:R-:W-:Y:S02]  /*15470*/  ISETP.GT.AND P2, PT, R8, 0x71, PT ;  /* 0x000000710800780c */ /* 0x000fe40003f44270 */
[----:B----4-:R-:W-:Y:S02]  /*15480*/  IADD3 R11, P1, PT, R3, R11, RZ ;  /* 0x0000000b030b7210 */ /* 0x010fe40007f3e0ff */
[----:B------:R-:W-:-:S03]  /*15490*/  PRMT R47, RZ, 0x7610, R47 ;  /* 0x00007610ff2f7816 */ /* 0x000fc6000000002f */
[----:B------:R-:W-:-:S06]  /*154a0*/  IMAD.X R14, R5, 0x1, R14, P1 ;  /* 0x00000001050e7824 */ /* 0x000fcc00008e060e */
[----:B0-----:R-:W-:Y:S02]  /*154b0*/  @P2 IMAD.MOV.U32 R6, RZ, RZ, R11 ;  /* 0x000000ffff062224 */ /* 0x001fe400078e000b */
[----:B------:R-:W-:-:S05]  /*154c0*/  @P2 IMAD.MOV.U32 R7, RZ, RZ, R14 ;  /* 0x000000ffff072224 */ /* 0x000fca00078e000e */
[----:B------:R0:W4:Y:S01]  /*154d0*/  @P2 LDG.E.U8 R47, desc[UR18][R6.64] ;  /* 0x00000012062f2981 */ /* 0x000122000c1e1100 */
[----:B------:R-:W-:Y:S02]  /*154e0*/  ISETP.GT.AND P2, PT, R8, RZ, PT ;  /* 0x000000ff0800720c */ /* 0x000fe40003f44270 */
[----:B------:R-:W-:Y:S02]  /*154f0*/  IADD3 R0, P1, PT, R3, R0, RZ ;  /* 0x0000000003007210 */ /* 0x000fe40007f3e0ff */
[----:B------:R-:W-:-:S03]  /*15500*/  PRMT R17, RZ, 0x7610, R17 ;  /* 0x00007610ff117816 */ /* 0x000fc60000000011 */
[----:B------:R-:W-:-:S06]  /*15510*/  IMAD.X R2, R5, 0x1, R2, P1 ;  /* 0x0000000105027824 */ /* 0x000fcc00008e0602 */
[----:B0-----:R-:W-:Y:S02]  /*15520*/  @P2 IMAD.MOV.U32 R6, RZ, RZ, R0 ;  /* 0x000000ffff062224 */ /* 0x001fe400078e0000 */
[----:B------:R-:W-:-:S05]  /*15530*/  @P2 IMAD.MOV.U32 R7, RZ, RZ, R2 ;  /* 0x000000ffff072224 */ /* 0x000fca00078e0002 */
[----:B------:R0:W2:Y:S01]  /*15540*/  @P2 LDG.E.U8 R17, desc[UR18][R6.64] ;  /* 0x0000001206112981 */ /* 0x0000a2000c1e1100 */
[----:B------:R-:W-:-:S03]  /*15550*/  ISETP.GT.AND P2, PT, R8, 0x72, PT ;  /* 0x000000720800780c */ /* 0x000fc60003f44270 */
[----:B---3--:R-:W-:Y:S04]  /*15560*/  STL [R1+0x82c], R76 ;  /* 0x00082c4c01007387 */ /* 0x008fe80000100800 */
[----:B------:R-:W-:Y:S04]  /*15570*/  STL [R1+0x638], R9 ;  /* 0x0006380901007387 */ /* 0x000fe80000100800 */
[----:B------:R1:W-:Y:S04]  /*15580*/  STL [R1+0x634], R10 ;  /* 0x0006340a01007387 */ /* 0x0003e80000100800 */
[----:B-1----:R-:W3:Y:S04]  /*15590*/  LDL.LU R10, [R1+0x64c] ;  /* 0x00064c00010a7983 */ /* 0x002ee80000300800 */
[----:B------:R-:W2:Y:S04]  /*155a0*/  LDL.LU R9, [R1+0x650] ;  /* 0x0006500001097983 */ /* 0x000ea80000300800 */
[----:B------:R-:W-:Y:S04]  /*155b0*/  STL [R1+0x640], R11 ;  /* 0x0006400b01007387 */ /* 0x000fe80000100800 */
[----:B------:R1:W-:Y:S04]  /*155c0*/  STL [R1+0x63c], R14 ;  /* 0x00063c0e01007387 */ /* 0x0003e80000100800 */
[----:B-1----:R-:W4:Y:S04]  /*155d0*/  LDL.LU R14, [R1+0x654] ;  /* 0x00065400010e7983 */ /* 0x002f280000300800 */
[----:B------:R-:W4:Y:S01]  /*155e0*/  LDL.LU R11, [R1+0x658] ;  /* 0x00065800010b7983 */ /* 0x000f220000300800 */
[----:B------:R-:W-:-:S03]  /*155f0*/  IADD3 R15, P1, PT, R3, R15, RZ ;  /* 0x0000000f030f7210 */ /* 0x000fc60007f3e0ff */
[----:B------:R-:W-:Y:S02]  /*15600*/  STL [R1+0x83c], R0 ;  /* 0x00083c0001007387 */ /* 0x000fe40000100800 */
[----:B------:R-:W-:Y:S02]  /*15610*/  IMAD.X R68, R5, 0x1, R68, P1 ;  /* 0x0000000105447824 */ /* 0x000fe400008e0644 */
[----:B------:R-:W-:Y:S01]  /*15620*/  STL [R1+0x830], R2 ;  /* 0x0008300201007387 */ /* 0x000fe20000100800 */
[----:B0-----:R-:W-:-:S03]  /*15630*/  @P2 IMAD.MOV.U32 R6, RZ, RZ, R15 ;  /* 0x000000ffff062224 */ /* 0x001fc600078e000f */
[----:B------:R0:W-:Y:S04]  /*15640*/  STL [R1+0x648], R15 ;  /* 0x0006480f01007387 */ /* 0x0001e80000100800 */
[----:B------:R-:W-:Y:S04]  /*15650*/  STL [R1+0x644], R68 ;  /* 0x0006444401007387 */ /* 0x000fe80000100800 */
[----:B0-----:R-:W4:Y:S04]  /*15660*/  LDL.LU R15, [R1+0x65c] ;  /* 0x00065c00010f7983 */ /* 0x001f280000300800 */
[----:B------:R-:W4:Y:S01]  /*15670*/  LDL.LU R0, [R1+0x660] ;  /* 0x0006600001007983 */ /* 0x000f220000300800 */
[----:B------:R-:W-:Y:S01]  /*15680*/  PRMT R65, RZ, 0x7610, R65 ;  /* 0x00007610ff417816 */ /* 0x000fe20000000041 */
[----:B------:R-:W-:-:S05]  /*15690*/  @P2 IMAD.MOV.U32 R7, RZ, RZ, R68 ;  /* 0x000000ffff072224 */ /* 0x000fca00078e0044 */
[----:B------:R0:W4:Y:S01]  /*156a0*/  @P2 LDG.E.U8 R65, desc[UR18][R6.64] ;  /* 0x0000001206412981 */ /* 0x000122000c1e1100 */
[----:B------:R-:W-:Y:S02]  /*156b0*/  ISETP.GT.AND P2, PT, R8, 0x73, PT ;  /* 0x000000730800780c */ /* 0x000fe40003f44270 */
[----:B------:R-:W-:Y:S02]  /*156c0*/  PRMT R75, RZ, 0x7610, R75 ;  /* 0x00007610ff4b7816 */ /* 0x000fe4000000004b */
[----:B------:R-:W-:Y:S02]  /*156d0*/  PRMT R72, RZ, 0x7610, R72 ;  /* 0x00007610ff487816 */ /* 0x000fe40000000048 */
[----:B------:R-:W-:Y:S02]  /*156e0*/  PRMT R71, RZ, 0x7610, R71 ;  /* 0x00007610ff477816 */ /* 0x000fe40000000047 */
[----:B--2---:R-:W-:-:S05]  /*156f0*/  IADD3 R9, P1, PT, R3, R9, RZ ;  /* 0x0000000903097210 */ /* 0x004fca0007f3e0ff */
[----:B---3--:R-:W-:Y:S02]  /*15700*/  IMAD.X R10, R5, 0x1, R10, P1 ;  /* 0x00000001050a7824 */ /* 0x008fe400008e060a */
[----:B0-----:R-:W-:Y:S02]  /*15710*/  @P2 IMAD.MOV.U32 R6, RZ, RZ, R9 ;  /* 0x000000ffff062224 */ /* 0x001fe400078e0009 */
[----:B------:R-:W-:-:S05]  /*15720*/  @P2 IMAD.MOV.U32 R7, RZ, RZ, R10 ;  /* 0x000000ffff072224 */ /* 0x000fca00078e000a */
[----:B------:R0:W2:Y:S01]  /*15730*/  @P2 LDG.E.U8 R75, desc[UR18][R6.64] ;  /* 0x00000012064b2981 */ /* 0x0000a2000c1e1100 */
[----:B------:R-:W-:Y:S02]  /*15740*/  ISETP.GT.AND P2, PT, R8, 0x74, PT ;  /* 0x000000740800780c */ /* 0x000fe40003f44270 */
[----:B----4-:R-:W-:-:S05]  /*15750*/  IADD3 R11, P1, PT, R3, R11, RZ ;  /* 0x0000000b030b7210 */ /* 0x010fca0007f3e0ff */
[----:B------:R-:W-:-:S06]  /*15760*/  IMAD.X R14, R5, 0x1, R14, P1 ;  /* 0x00000001050e7824 */ /* 0x000fcc00008e060e */
[----:B0-----:R-:W-:Y:S02]  /*15770*/  @P2 IMAD.MOV.U32 R6, RZ, RZ, R11 ;  /* 0x000000ffff062224 */ /* 0x001fe400078e000b */
[----:B------:R-:W-:-:S05]  /*15780*/  @P2 IMAD.MOV.U32 R7, RZ, RZ, R14 ;  /* 0x000000ffff072224 */ /* 0x000fca00078e000e */
[----:B------:R0:W3:Y:S01]  /*15790*/  @P2 LDG.E.U8 R72, desc[UR18][R6.64] ;  /* 0x0000001206482981 */ /* 0x0000e2000c1e1100 */
[----:B------:R-:W-:-:S03]  /*157a0*/  ISETP.GT.AND P2, PT, R8, 0x75, PT ;  /* 0x000000750800780c */ /* 0x000fc60003f44270 */
[----:B------:R-:W-:Y:S04]  /*157b0*/  STL [R1+0x650], R9 ;  /* 0x0006500901007387 */ /* 0x000fe80000100800 */
[----:B------:R1:W-:Y:S01]  /*157c0*/  STL [R1+0x64c], R10 ;  /* 0x00064c0a01007387 */ /* 0x0003e20000100800 */
[----:B------:R-:W-:-:S05]  /*157d0*/  IADD3 R0, P1, PT, R3, R0, RZ ;  /* 0x0000000003007210 */ /* 0x000fca0007f3e0ff */
[----:B------:R-:W-:Y:S01]  /*157e0*/  IMAD.X R15, R5, 0x1, R15, P1 ;  /* 0x00000001050f7824 */ /* 0x000fe200008e060f */
[----:B-1----:R-:W4:Y:S01]  /*157f0*/  LDL.LU R10, [R1+0x1b8] ;  /* 0x0001b800010a7983 */ /* 0x002f220000300800 */
[----:B0-----:R-:W-:-:S03]  /*15800*/  @P2 IMAD.MOV.U32 R6, RZ, RZ, R0 ;  /* 0x000000ffff062224 */ /* 0x001fc600078e0000 */
[----:B------:R-:W2:Y:S01]  /*15810*/  LDL.LU R9, [R1+0x1bc] ;  /* 0x0001bc0001097983 */ /* 0x000ea20000300800 */
[----:B------:R-:W-:-:S05]  /*15820*/  @P2 IMAD.MOV.U32 R7, RZ, RZ, R15 ;  /* 0x000000ffff072224 */ /* 0x000fca00078e000f */
[----:B------:R-:W4:Y:S04]  /*15830*/  @P2 LDG.E.U8 R71, desc[UR18][R6.64] ;  /* 0x0000001206472981 */ /* 0x000f28000c1e1100 */
[----:B------:R-:W-:Y:S04]  /*15840*/  STL [R1+0x658], R11 ;  /* 0x0006580b01007387 */ /* 0x000fe80000100800 */
[----:B------:R0:W-:Y:S04]  /*15850*/  STL [R1+0x654], R14 ;  /* 0x0006540e01007387 */ /* 0x0001e80000100800 */
[----:B0-----:R-:W4:Y:S04]  /*15860*/  LDL.LU R14, [R1+0x1c0] ;  /* 0x0001c000010e7983 */ /* 0x001f280000300800 */
[----:B------:R-:W4:Y:S04]  /*15870*/  LDL.LU R2, [R1+0x1c4] ;  /* 0x0001c40001027983 */ /* 0x000f280000300800 */
[----:B------:R-:W4:Y:S01]  /*15880*/  LDL.LU R11, [R1+0x664] ;  /* 0x00066400010b7983 */ /* 0x000f220000300800 */
[----:B------:R-:W-:-:S03]  /*15890*/  ISETP.GT.AND P2, PT, R8, 0x76, PT ;  /* 0x000000760800780c */ /* 0x000fc60003f44270 */
[----:B---3--:R-:W-:Y:S04]  /*158a0*/  STL [R1+0x848], R72 ;  /* 0x0008484801007387 */ /* 0x008fe80000100800 */
[----:B------:R0:W-:Y:S04]  /*158b0*/  STL [R1+0x660], R0 ;  /* 0x0006600001007387 */ /* 0x0001e80000100800 */
[----:B------:R-:W-:Y:S04]  /*158c0*/  STL [R1+0x65c], R15 ;  /* 0x00065c0f01007387 */ /* 0x000fe80000100800 */
[----:B0-----:R-:W3:Y:S01]  /*158d0*/  LDL.LU R0, [R1+0x668] ;  /* 0x0006680001007983 */ /* 0x001ee20000300800 */
[----:B--2---:R-:W-:-:S05]  /*158e0*/  IADD3 R9, P1, PT, R3, R9, RZ ;  /* 0x0000000903097210 */ /* 0x004fca0007f3e0ff */
[----:B----4-:R-:W-:Y:S01]  /*158f0*/  IMAD.X R10, R5, 0x1, R10, P1 ;  /* 0x00000001050a7824 */ /* 0x010fe200008e060a */
[----:B------:R-:W-:Y:S01]  /*15900*/  STL [R1+0x840], R71 ;  /* 0x0008404701007387 */ /* 0x000fe20000100800 */
[----:B------:R-:W-:Y:S02]  /*15910*/  @P2 IMAD.MOV.U32 R6, RZ, RZ, R9 ;  /* 0x000000ffff062224 */ /* 0x000fe400078e0009 */
[----:B------:R-:W-:Y:S01]  /*15920*/  @P2 IMAD.MOV.U32 R7, RZ, RZ, R10 ;  /* 0x000000ffff072224 */ /* 0x000fe200078e000a */
[----:B------:R-:W-:Y:S04]  /*15930*/  STL [R1+0x1bc], R9 ;  /* 0x0001bc0901007387 */ /* 0x000fe80000100800 */
[----:B------:R0:W-:Y:S04]  /*15940*/  STL [R1+0x1b8], R10 ;  /* 0x0001b80a01007387 */ /* 0x0001e80000100800 */
[----:B0-----:R-:W2:Y:S04]  /*15950*/  LDL.LU R10, [R1+0x66c] ;  /* 0x00066c00010a7983 */ /* 0x001ea80000300800 */
[----:B------:R-:W4:Y:S01]  /*15960*/  LDL.LU R9, [R1+0x670] ;  /* 0x0006700001097983 */ /* 0x000f220000300800 */
[----:B------:R-:W-:-:S02]  /*15970*/  PRMT R69, RZ, 0x7610, R69 ;  /* 0x00007610ff457816 */ /* 0x000fc40000000045 */
[----:B------:R-:W-:-:S04]  /*15980*/  IADD3 R2, P1, PT, R3, R2, RZ ;  /* 0x0000000203027210 */ /* 0x000fc80007f3e0ff */
[----:B------:R0:W2:Y:S01]  /*15990*/  @P2 LDG.E.U8 R69, desc[UR18][R6.64] ;  /* 0x0000001206452981 */ /* 0x0000a2000c1e1100 */
[----:B------:R-:W-:Y:S01]  /*159a0*/  ISETP.GT.AND P2, PT, R8, 0x77, PT ;  /* 0x000000770800780c */ /* 0x000fe20003f44270 */
[----:B------:R-:W-:Y:S02]  /*159b0*/  IMAD.X R14, R5, 0x1, R14, P1 ;  /* 0x00000001050e7824 */ /* 0x000fe400008e060e */
[----:B------:R-:W-:Y:S04]  /*159c0*/  STL [R1+0x1c4], R2 ;  /* 0x0001c40201007387 */ /* 0x000fe80000100800 */
[----:B------:R1:W-:Y:S06]  /*159d0*/  STL [R1+0x1c0], R14 ;  /* 0x0001c00e01007387 */ /* 0x0003ec0000100800 */
[----:B0-----:R-:W-:-:S02]  /*159e0*/  @P2 IMAD.MOV.U32 R7, RZ, RZ, R14 ;  /* 0x000000ffff072224 */ /* 0x001fc400078e000e */
[----:B------:R-:W-:Y:S01]  /*159f0*/  @P2 IMAD.MOV.U32 R6, RZ, RZ, R2 ;  /* 0x000000ffff062224 */ /* 0x000fe200078e0002 */
[----:B-1----:R-:W2:Y:S04]  /*15a00*/  LDL.LU R14, [R1+0x674] ;  /* 0x00067400010e7983 */ /* 0x002ea80000300800 */
[----:B------:R-:W2:Y:S01]  /*15a10*/  LDL.LU R2, [R1+0x678] ;  /* 0x0006780001027983 */ /* 0x000ea20000300800 */
[----:B------:R-:W-:-:S06]  /*15a20*/  PRMT R67, RZ, 0x7610, R67 ;  /* 0x00007610ff437816 */ /* 0x000fcc0000000043 */
[----:B------:R0:W2:Y:S01]  /*15a30*/  @P2 LDG.E.U8 R67, desc[UR18][R6.64] ;  /* 0x0000001206432981 */ /* 0x0000a2000c1e1100 */
[----:B------:R-:W-:Y:S02]  /*15a40*/  ISETP.GT.AND P2, PT, R8, 0x78, PT ;  /* 0x000000780800780c */ /* 0x000fe40003f44270 */
[----:B------:R-:W-:Y:S02]  /*15a50*/  PRMT R30, RZ, 0x7610, R30 ;  /* 0x00007610ff1e7816 */ /* 0x000fe4000000001e */
[----:B---3--:R-:W-:-:S05]  /*15a60*/  IADD3 R0, P1, PT, R3, R0, RZ ;  /* 0x0000000003007210 */ /* 0x008fca0007f3e0ff */
[----:B------:R-:W-:Y:S01]  /*15a70*/  IMAD.X R11, R5, 0x1, R11, P1 ;  /* 0x00000001050b7824 */ /* 0x000fe200008e060b */
[----:B------:R-:W-:Y:S04]  /*15a80*/  STL [R1+0x668], R0 ;  /* 0x0006680001007387 */ /* 0x000fe80000100800 */
[----:B------:R1:W-:Y:S04]  /*15a90*/  STL [R1+0x664], R11 ;  /* 0x0006640b01007387 */ /* 0x0003e80000100800 */
[----:B------:R-:W3:Y:S04]  /*15aa0*/  LDL.LU R68, [R1+0x67c] ;  /* 0x00067c0001447983 */ /* 0x000ee80000300800 */
[----:B------:R-:W3:Y:S01]  /*15ab0*/  LDL.LU R15, [R1+0x680] ;  /* 0x00068000010f7983 */ /* 0x000ee20000300800 */
[----:B0-----:R-:W-:-:S02]  /*15ac0*/  @P2 IMAD.MOV.U32 R6, RZ, RZ, R0 ;  /* 0x000000ffff062224 */ /* 0x001fc400078e0000 */
[----:B------:R-:W-:Y:S02]  /*15ad0*/  @P2 IMAD.MOV.U32 R7, RZ, RZ, R11 ;  /* 0x000000ffff072224 */ /* 0x000fe400078e000b */
[----:B-1----:R-:W3:Y:S04]  /*15ae0*/  LDL.LU R11, [R1+0x684] ;  /* 0x00068400010b7983 */ /* 0x002ee80000300800 */
[----:B------:R-:W3:Y:S04]  /*15af0*/  LDL.LU R0, [R1+0x688] ;  /* 0x0006880001007983 */ /* 0x000ee80000300800 */
[----:B------:R0:W3:Y:S01]  /*15b00*/  @P2 LDG.E.U8 R30, desc[UR18][R6.64] ;  /* 0x00000012061e2981 */ /* 0x0000e2000c1e1100 */
[----:B------:R-:W-:-:S02]  /*15b10*/  ISETP.GT.AND P2, PT, R8, 0x79, PT ;  /* 0x000000790800780c */ /* 0x000fc40003f44270 */
[----:B----4-:R-:W-:-:S05]  /*15b20*/  IADD3 R9, P1, PT, R3, R9, RZ ;  /* 0x0000000903097210 */ /* 0x010fca0007f3e0ff */
[----:B--2---:R-:W-:Y:S01]  /*15b30*/  IMAD.X R10, R5, 0x1, R10, P1 ;  /* 0x00000001050a7824 */ /* 0x004fe200008e060a */
[----:B------:R-:W-:Y:S05]  /*15b40*/  STL [R1+0x670], R9 ;  /* 0x0006700901007387 */ /* 0x000fea0000100800 */
[----:B0-----:R-:W-:Y:S01]  /*15b50*/  @P2 IMAD.MOV.U32 R7, RZ, RZ, R10 ;  /* 0x000000ffff072224 */ /* 0x001fe200078e000a */
[----:B------:R0:W-:Y:S01]  /*15b60*/  STL [R1+0x66c], R10 ;  /* 0x00066c0a01007387 */ /* 0x0001e20000100800 */
[----:B------:R-:W-:-:S03]  /*15b70*/  @P2 IMAD.MOV.U32 R6, RZ, RZ, R9 ;  /* 0x000000ffff062224 */ /* 0x000fc600078e0009 */
[----:B0-----:R-:W2:Y:S04]  /*15b80*/  LDL.LU R10, [R1+0x68c] ;  /* 0x00068c00010a7983 */ /* 0x001ea80000300800 */
[----:B------:R-:W4:Y:S01]  /*15b90*/  LDL.LU R9, [R1+0x690] ;  /* 0x0006900001097983 */ /* 0x000f220000300800 */
[----:B------:R-:W-:-:S06]  /*15ba0*/  PRMT R46, RZ, 0x7610, R46 ;  /* 0x00007610ff2e7816 */ /* 0x000fcc000000002e */
[----:B------:R0:W2:Y:S01]  /*15bb0*/  @P2 LDG.E.U8 R46, desc[UR18][R6.64] ;  /* 0x00000012062e2981 */ /* 0x0000a2000c1e1100 */
[----:B------:R-:W-:Y:S02]  /*15bc0*/  ISETP.GT.AND P2, PT, R8, 0x7a, PT ;  /* 0x0000007a0800780c */ /* 0x000fe40003f44270 */
[----:B------:R-:W-:Y:S02]  /*15bd0*/  IADD3 R2, P1, PT, R3, R2, RZ ;  /* 0x0000000203027210 */ /* 0x000fe40007f3e0ff */
[----:B------:R-:W-:-:S03]  /*15be0*/  PRMT R54, RZ, 0x7610, R54 ;  /* 0x00007610ff367816 */ /* 0x000fc60000000036 */
[----:B------:R-:W-:-:S06]  /*15bf0*/  IMAD.X R14, R5, 0x1, R14, P1 ;  /* 0x00000001050e7824 */ /* 0x000fcc00008e060e */
[----:B0-----:R-:W-:Y:S02]  /*15c00*/  @P2 IMAD.MOV.U32 R6, RZ, RZ, R2 ;  /* 0x000000ffff062224 */ /* 0x001fe400078e0002 */
[----:B------:R-:W-:-:S05]  /*15c10*/  @P2 IMAD.MOV.U32 R7, RZ, RZ, R14 ;  /* 0x000000ffff072224 */ /* 0x000fca00078e000e */
[----:B------:R0:W2:Y:S01]  /*15c20*/  @P2 LDG.E.U8 R54, desc[UR18][R6.64] ;  /* 0x0000001206362981 */ /* 0x0000a2000c1e1100 */
[----:B------:R-:W-:-:S03]  /*15c30*/  ISETP.GT.AND P2, PT, R8, 0x7b, PT ;  /* 0x0000007b0800780c */ /* 0x000fc60003f44270 */
[----:B------:R-:W-:Y:S04]  /*15c40*/  STL [R1+0x678], R2 ;  /* 0x0006780201007387 */ /* 0x000fe80000100800 */
[----:B------:R1:W-:Y:S01]  /*15c50*/  STL [R1+0x674], R14 ;  /* 0x0006740e01007387 */ /* 0x0003e20000100800 */
[----:B------:R-:W-:-:S03]  /*15c60*/  PRMT R66, RZ, 0x7610, R66 ;  /* 0x00007610ff427816 */ /* 0x000fc60000000042 */
[----:B-1----:R-:W2:Y:S04]  /*15c70*/  LDL.LU R14, [R1+0x1c8] ;  /* 0x0001c800010e7983 */ /* 0x002ea80000300800 */
[----:B------:R-:W2:Y:S01]  /*15c80*/  LDL.LU R2, [R1+0x1cc] ;  /* 0x0001cc0001027983 */ /* 0x000ea20000300800 */
[----:B------:R-:W-:Y:S02]  /*15c90*/  PRMT R64, RZ, 0x7610, R64 ;  /* 0x00007610ff407816 */ /* 0x000fe40000000040 */
        /* <DEDUP_REMOVED lines=9> */
[----:B------:R-:W-:Y:S01]  /*15d30*/  @P2 IMAD.MOV.U32 R7, RZ, RZ, R11 ;  /* 0x000000ffff072224 */ /* 0x000fe200078e000b */
[----:B------:R-:W-:Y:S04]  /*15d40*/  STL [R1+0x680], R15 ;  /* 0x0006800f01007387 */ /* 0x000fe80000100800 */
[----:B------:R0:W3:Y:S01]  /*15d50*/  @P2 LDG.E.U8 R64, desc[UR18][R6.64] ;  /* 0x0000001206402981 */ /* 0x0000e2000c1e1100 */
[----:B------:R-:W-:-:S03]  /*15d60*/  ISETP.GT.AND P2, PT, R8, 0x7d, PT ;  /* 0x0000007d0800780c */ /* 0x000fc60003f44270 */
[----:B------:R-:W-:Y:S01]  /*15d70*/  STL [R1+0x67c], R68 ;  /* 0x00067c4401007387 */ /* 0x000fe20000100800 */
[----:B----4-:R-:W-:-:S03]  /*15d80*/  IADD3 R9, P1, PT, R3, R9, RZ ;  /* 0x0000000903097210 */ /* 0x010fc60007f3e0ff */
[----:B------:R-:W-:Y:S04]  /*15d90*/  STL [R1+0x688], R0 ;  /* 0x0006880001007387 */ /* 0x000fe80000100800 */
[----:B------:R1:W-:Y:S01]  /*15da0*/  STL [R1+0x684], R11 ;  /* 0x0006840b01007387 */ /* 0x0003e20000100800 */
[----:B--2---:R-:W-:-:S03]  /*15db0*/  IMAD.X R10, R5, 0x1, R10, P1 ;  /* 0x00000001050a7824 */ /* 0x004fc600008e060a */
[----:B-1----:R-:W2:Y:S04]  /*15dc0*/  LDL.LU R11, [R1+0x1d0] ;  /* 0x0001d000010b7983 */ /* 0x002ea80000300800 */
[----:B------:R-:W4:Y:S01]  /*15dd0*/  LDL.LU R0, [R1+0x1d4] ;  /* 0x0001d40001007983 */ /* 0x000f220000300800 */
[----:B0-----:R-:W-:-:S03]  /*15de0*/  @P2 IMAD.MOV.U32 R7, RZ, RZ, R10 ;  /* 0x000000ffff072224 */ /* 0x001fc600078e000a */
[----:B------:R-:W-:Y:S01]  /*15df0*/  STL [R1+0x690], R9 ;  /* 0x0006900901007387 */ /* 0x000fe20000100800 */
[----:B------:R-:W-:-:S03]  /*15e00*/  @P2 IMAD.MOV.U32 R6, RZ, RZ, R9 ;  /* 0x000000ffff062224 */ /* 0x000fc600078e0009 */
[----:B------:R0:W-:Y:S04]  /*15e10*/  STL [R1+0x68c], R10 ;  /* 0x00068c0a01007387 */ /* 0x0001e80000100800 */
[----:B0-----:R-:W3:Y:S04]  /*15e20*/  LDL.LU R10, [R1+0x1f8] ;  /* 0x0001f800010a7983 */ /* 0x001ee80000300800 */
[----:B------:R-:W3:Y:S01]  /*15e30*/  LDL.LU R9, [R1+0x20c] ;  /* 0x00020c0001097983 */ /* 0x000ee20000300800 */
[----:B------:R-:W-:-:S06]  /*15e40*/  PRMT R63, RZ, 0x7610, R63 ;  /* 0x00007610ff3f7816 */ /* 0x000fcc000000003f */
[----:B------:R0:W3:Y:S01]  /*15e50*/  @P2 LDG.E.U8 R63, desc[UR18][R6.64] ;  /* 0x00000012063f2981 */ /* 0x0000e2000c1e1100 */
[----:B------:R-:W-:Y:S02]  /*15e60*/  ISETP.GT.AND P2, PT, R8, 0x7e, PT ;  /* 0x0000007e0800780c */ /* 0x000fe40003f44270 */
[----:B------:R-:W-:-:S05]  /*15e70*/  IADD3 R2, P1, PT, R3, R2, RZ ;  /* 0x0000000203027210 */ /* 0x000fca0007f3e0ff */
[----:B------:R1:W-:Y:S06]  /*15e80*/  STL [R1+0x1cc], R2 ;  /* 0x0001cc0201007387 */ /* 0x0003ec0000100800 */
[----:B0-----:R-:W-:Y:S02]  /*15e90*/  @P2 IMAD.MOV.U32 R6, RZ, RZ, R2 ;  /* 0x000000ffff062224 */ /* 0x001fe400078e0002 */
[----:B-1----:R-:W0:Y:S01]  /*15ea0*/  S2R R2, SR_TID.X ;  /* 0x0000000000027919 */ /* 0x002e220000002100 */
[----:B------:R-:W-:Y:S01]  /*15eb0*/  IMAD.X R14, R5, 0x1, R14, P1 ;  /* 0x00000001050e7824 */ /* 0x000fe200008e060e */
[----:B------:R-:W-:-:S03]  /*15ec0*/  PRMT R61, RZ, 0x7610, R61 ;  /* 0x00007610ff3d7816 */ /* 0x000fc6000000003d */
[----:B------:R-:W-:Y:S01]  /*15ed0*/  @P2 IMAD.MOV.U32 R7, RZ, RZ, R14 ;  /* 0x000000ffff072224 */ /* 0x000fe200078e000e */
[----:B------:R-:W-:-:S04]  /*15ee0*/  ISETP.GT.AND P4, PT, R8, 0x7f, PT ;  /* 0x0000007f0800780c */ /* 0x000fc80003f84270 */
[----:B------:R1:W3:Y:S04]  /*15ef0*/  @P2 LDG.E.U8 R61, desc[UR18][R6.64] ;  /* 0x00000012063d2981 */ /* 0x0002e8000c1e1100 */
[----:B------:R1:W-:Y:S01]  /*15f00*/  STL [R1+0x1c8], R14 ;  /* 0x0001c80e01007387 */ /* 0x0003e20000100800 */
[----:B------:R-:W-:-:S03]  /*15f10*/  SHF.R.S32.HI R88, RZ, 0x1f, R4 ;  /* 0x0000001fff587819 */ /* 0x000fc60000011404 */
[----:B------:R-:W3:Y:S01]  /*15f20*/  LDL.LU R15, [R1+0x1d8] ;  /* 0x0001d800010f7983 */ /* 0x000ee20000300800 */
[----:B------:R-:W-:-:S03]  /*15f30*/  IMAD.MOV.U32 R84, RZ, RZ, R12 ;  /* 0x000000ffff547224 */ /* 0x000fc600078e000c */
[----:B-1----:R-:W3:Y:S01]  /*15f40*/  LDL.LU R14, [R1+0x1dc] ;  /* 0x0001dc00010e7983 */ /* 0x002ee20000300800 */
[----:B0-----:R-:W-:-:S04]  /*15f50*/  LOP3.LUT R2, R2, 0x7f, RZ, 0xc0, !PT ;  /* 0x0000007f02027812 */ /* 0x001fc800078ec0ff */
[----:B------:R-:W-:Y:S02]  /*15f60*/  ISETP.GE.AND P1, PT, R2, R8, PT ;  /* 0x000000080200720c */ /* 0x000fe40003f26270 */
[----:B----4-:R-:W-:-:S05]  /*15f70*/  IADD3 R0, P2, PT, R3, R0, RZ ;  /* 0x0000000003007210 */ /* 0x010fca0007f5e0ff */
[----:B--2---:R-:W-:Y:S01]  /*15f80*/  IMAD.X R11, R5, 0x1, R11, P2 ;  /* 0x00000001050b7824 */ /* 0x004fe200010e060b */
[----:B------:R0:W-:Y:S01]  /*15f90*/  STL [R1+0x1d4], R0 ;  /* 0x0001d40001007387 */ /* 0x0001e20000100800 */
[----:B------:R-:W-:-:S03]  /*15fa0*/  @P4 IMAD.MOV.U32 R6, RZ, RZ, R0 ;  /* 0x000000ffff064224 */ /* 0x000fc600078e0000 */
[----:B------:R1:W-:Y:S04]  /*15fb0*/  STL [R1+0x1d0], R11 ;  /* 0x0001d00b01007387 */ /* 0x0003e80000100800 */
[----:B------:R-:W2:Y:S04]  /*15fc0*/  LDL.LU R12, [R1+0x234] ;  /* 0x00023400010c7983 */ /* 0x000ea80000300800 */
[----:B0-----:R-:W4:Y:S01]  /*15fd0*/  LDL.LU R0, [R1+0x238] ;  /* 0x0002380001007983 */ /* 0x001f220000300800 */
[----:B---3--:R-:W-:-:S05]  /*15fe0*/  IADD3 R9, P2, PT, R4, R9, RZ ;  /* 0x0000000904097210 */ /* 0x008fca0007f5e0ff */
[----:B------:R-:W-:Y:S01]  /*15ff0*/  IMAD.X R10, R88, 0x1, R10, P2 ;  /* 0x00000001580a7824 */ /* 0x000fe200010e060a */
[----:B------:R0:W-:Y:S01]  /*16000*/  STL [R1+0x20c], R9 ;  /* 0x00020c0901007387 */ /* 0x0001e20000100800 */
[----:B------:R-:W-:Y:S02]  /*16010*/  @P4 IMAD.MOV.U32 R7, RZ, RZ, R11 ;  /* 0x000000ffff074224 */ /* 0x000fe400078e000b */
[----:B------:R-:W-:Y:S01]  /*16020*/  @!P1 IMAD.MOV.U32 R8, RZ, RZ, R9 ;  /* 0x000000ffff089224 */ /* 0x000fe200078e0009 */
[----:B------:R3:W-:Y:S04]  /*16030*/  STL [R1+0x1f8], R10 ;  /* 0x0001f80a01007387 */ /* 0x0007e80000100800 */
[----:B-1----:R-:W2:Y:S01]  /*16040*/  LDL.LU R11, [R1+0x274] ;  /* 0x00027400010b7983 */ /* 0x002ea20000300800 */
[----:B0-----:R-:W-:-:S03]  /*16050*/  @!P1 IMAD.MOV.U32 R9, RZ, RZ, R10 ;  /* 0x000000ffff099224 */ /* 0x001fc600078e000a */
[----:B---3--:R-:W3:Y:S01]  /*16060*/  LDL.LU R10, [R1+0x278] ;  /* 0x00027800010a7983 */ /* 0x008ee20000300800 */
[----:B------:R-:W-:-:S06]  /*16070*/  PRMT R60, RZ, 0x7610, R60 ;  /* 0x00007610ff3c7816 */ /* 0x000fcc000000003c */
[----:B------:R0:W3:Y:S01]  /*16080*/  @P4 LDG.E.U8 R60, desc[UR18][R6.64] ;  /* 0x00000012063c4981 */ /* 0x0000e2000c1e1100 */
[----:B------:R-:W-:Y:S01]  /*16090*/  BAR.SYNC.DEFER_BLOCKING 0x0 ;  /* 0x0000000000007b1d */ /* 0x000fe20000010000 */
[----:B0-----:R-:W-:Y:S02]  /*160a0*/  PRMT R6, RZ, 0x7610, R6 ;  /* 0x00007610ff067816 */ /* 0x001fe40000000006 */
[----:B------:R-:W-:Y:S02]  /*160b0*/  PRMT R48, RZ, 0x7610, R48 ;  /* 0x00007610ff307816 */ /* 0x000fe40000000030 */
[----:B------:R-:W-:-:S05]  /*160c0*/  IADD3 R14, P2, PT, R4, R14, RZ ;  /* 0x0000000e040e7210 */ /* 0x000fca0007f5e0ff */
[----:B------:R-:W-:Y:S01]  /*160d0*/  IMAD.X R15, R88, 0x1, R15, P2 ;  /* 0x00000001580f7824 */ /* 0x000fe200010e060f */
[----:B------:R0:W3:Y:S04]  /*160e0*/  @!P1 LDG.E.U8 R6, desc[UR18][R8.64] ;  /* 0x0000001208069981 */ /* 0x0000e8000c1e1100 */
[----:B------:R-:W-:Y:S04]  /*160f0*/  STL [R1+0x1dc], R14 ;  /* 0x0001dc0e01007387 */ /* 0x000fe80000100800 */
[----:B------:R1:W-:Y:S01]  /*16100*/  STL [R1+0x1d8], R15 ;  /* 0x0001d80f01007387 */ /* 0x0003e20000100800 */
[----:B0-----:R-:W-:-:S02]  /*16110*/  @!P1 IMAD.MOV.U32 R8, RZ, RZ, R14 ;  /* 0x000000ffff089224 */ /* 0x001fc400078e000e */
[----:B------:R-:W-:-:S05]  /*16120*/  @!P1 IMAD.MOV.U32 R9, RZ, RZ, R15 ;  /* 0x000000ffff099224 */ /* 0x000fca00078e000f */
[----:B------:R0:W3:Y:S04]  /*16130*/  @!P1 LDG.E.U8 R48, desc[UR18][R8.64] ;  /* 0x0000001208309981 */ /* 0x0000e8000c1e1100 */
[----:B-1----:R-:W3:Y:S04]  /*16140*/  LDL.LU R15, [R1+0x2b4] ;  /* 0x0002b400010f7983 */ /* 0x002ee80000300800 */
[----:B------:R-:W3:Y:S01]  /*16150*/  LDL.LU R14, [R1+0x2b8] ;  /* 0x0002b800010e7983 */ /* 0x000ee20000300800 */
[----:B----4-:R-:W-:-:S05]  /*16160*/  IADD3 R0, P2, PT, R4, R0, RZ ;  /* 0x0000000004007210 */ /* 0x010fca0007f5e0ff */
[----:B--2---:R-:W-:Y:S01]  /*16170*/  IMAD.X R12, R88, 0x1, R12, P2 ;  /* 0x00000001580c7824 */ /* 0x004fe200010e060c */
[----:B------:R-:W-:Y:S01]  /*16180*/  STL [R1+0x238], R0 ;  /* 0x0002380001007387 */ /* 0x000fe20000100800 */
[----:B0-----:R-:W-:Y:S02]  /*16190*/  @!P1 IMAD.MOV.U32 R8, RZ, RZ, R0 ;  /* 0x000000ffff089224 */ /* 0x001fe400078e0000 */
[----:B------:R-:W-:Y:S01]  /*161a0*/  @!P1 IMAD.MOV.U32 R9, RZ, RZ, R12 ;  /* 0x000000ffff099224 */ /* 0x000fe200078e000c */
[----:B------:R0:W-:Y:S04]  /*161b0*/  STL [R1+0x234], R12 ;  /* 0x0002340c01007387 */ /* 0x0001e80000100800 */
[----:B0-----:R-:W2:Y:S01]  /*161c0*/  LDL.LU R12, [R1+0x2f4] ;  /* 0x0002f400010c7983 */ /* 0x001ea20000300800 */
[----:B---3--:R-:W-:-:S03]  /*161d0*/  IADD3 R10, P2, PT, R4, R10, RZ ;  /* 0x0000000a040a7210 */ /* 0x008fc60007f5e0ff */
[----:B------:R-:W3:Y:S02]  /*161e0*/  LDL.LU R0, [R1+0x2f8] ;  /* 0x0002f80001007983 */ /* 0x000ee40000300800 */
[----:B------:R-:W-:Y:S02]  /*161f0*/  IMAD.X R11, R88, 0x1, R11, P2 ;  /* 0x00000001580b7824 */ /* 0x000fe400010e060b */
[----:B------:R0:W-:Y:S04]  /*16200*/  STL [R1+0x278], R10 ;  /* 0x0002780a01007387 */ /* 0x0001e80000100800 */
[----:B------:R1:W-:Y:S04]  /*16210*/  STL [R1+0x274], R11 ;  /* 0x0002740b01007387 */ /* 0x0003e80000100800 */
[----:B------:R-:W4:Y:S04]  /*16220*/  LDL.LU R71, [R1+0x334] ;  /* 0x0003340001477983 */ /* 0x000f280000300800 */
[----:B------:R-:W4:Y:S01]  /*16230*/  LDL.LU R68, [R1+0x338] ;  /* 0x0003380001447983 */ /* 0x000f220000300800 */
[----:B------:R-:W-:-:S06]  /*16240*/  PRMT R7, RZ, 0x7610, R7 ;  /* 0x00007610ff077816 */ /* 0x000fcc0000000007 */
[----:B------:R0:W4:Y:S02]  /*16250*/  @!P1 LDG.E.U8 R7, desc[UR18][R8.64] ;  /* 0x0000001208079981 */ /* 0x000124000c1e1100 */
[----:B0-----:R-:W-:Y:S02]  /*16260*/  PRMT R8, RZ, 0x7610, R8 ;  /* 0x00007610ff087816 */ /* 0x001fe40000000008 */
[----:B------:R-:W-:-:S04]  /*16270*/  PRMT R9, RZ, 0x7610, R9 ;  /* 0x00007610ff097816 */ /* 0x000fc80000000009 */
[----:B------:R0:W4:Y:S01]  /*16280*/  @!P1 LDG.E.U8 R8, desc[UR18][R10.64] ;  /* 0x000000120a089981 */ /* 0x000122000c1e1100 */
[----:B------:R-:W-:Y:S01]  /*16290*/  IMAD.MOV.U32 R86, RZ, RZ, R13 ;  /* 0x000000ffff567224 */ /* 0x000fe200078e000d */
[----:B------:R-:W-:-:S05]  /*162a0*/  IADD3 R14, P2, PT, R4, R14, RZ ;  /* 0x0000000e040e7210 */ /* 0x000fca0007f5e0ff */
[----:B------:R-:W-:Y:S01]  /*162b0*/  IMAD.X R15, R88, 0x1, R15, P2 ;  /* 0x00000001580f7824 */ /* 0x000fe200010e060f */
[----:B------:R-:W-:Y:S01]  /*162c0*/  STL [R1+0x2b8], R14 ;  /* 0x0002b80e01007387 */ /* 0x000fe20000100800 */
[----:B0-----:R-:W-:Y:S02]  /*162d0*/  @!P1 IMAD.MOV.U32 R10, RZ, RZ, R14 ;  /* 0x000000ffff0a9224 */ /* 0x001fe400078e000e */
[----:B-1----:R-:W-:Y:S01]  /*162e0*/  @!P1 IMAD.MOV.U32 R11, RZ, RZ, R15 ;  /* 0x000000ffff0b9224 */ /* 0x002fe200078e000f */
[----:B------:R0:W-:Y:S04]  /*162f0*/  STL [R1+0x2b4], R15 ;  /* 0x0002b40f01007387 */ /* 0x0001e80000100800 */
[----:B------:R1:W4:Y:S04]  /*16300*/  @!P1 LDG.E.U8 R9, desc[UR18][R10.64] ;  /* 0x000000120a099981 */ /* 0x000328000c1e1100 */
[----:B0-----:R-:W4:Y:S04]  /*16310*/  LDL.LU R15, [R1+0x374] ;  /* 0x00037400010f7983 */ /* 0x001f280000300800 */
[----:B------:R-:W4:Y:S01]  /*16320*/  LDL.LU R14, [R1+0x378] ;  /* 0x00037800010e7983 */ /* 0x000f220000300800 */
[----:B-1----:R-:W-:-:S02]  /*16330*/  PRMT R10, RZ, 0x7610, R10 ;  /* 0x00007610ff0a7816 */ /* 0x002fc4000000000a */
[----:B---3--:R-:W-:-:S05]  /*16340*/  IADD3 R0, P2, PT, R4, R0, RZ ;  /* 0x0000000004007210 */ /* 0x008fca0007f5e0ff */
[----:B--2---:R-:W-:Y:S01]  /*16350*/  IMAD.X R12, R88, 0x1, R12, P2 ;  /* 0x00000001580c7824 */ /* 0x004fe200010e060c */
[----:B------:R-:W-:Y:S03]  /*16360*/  STL [R1+0x2f8], R0 ;  /* 0x0002f80001007387 */ /* 0x000fe60000100800 */
[----:B------:R-:W-:Y:S01]  /*16370*/  @!P1 IMAD.MOV.U32 R13, RZ, RZ, R12 ;  /* 0x000000ffff0d9224 */ /* 0x000fe200078e000c */
[----:B------:R0:W-:Y:S04]  /*16380*/  STL [R1+0x2f4], R12 ;  /* 0x0002f40c01007387 */ /* 0x0001e80000100800 */
[----:B------:R-:W2:Y:S01]  /*16390*/  LDL.LU R72, [R1+0x3b4] ;  /* 0x0003b40001487983 */ /* 0x000ea20000300800 */
[----:B----4-:R-:W-:Y:S01]  /*163a0*/  IADD3 R68, P2, PT, R4, R68, RZ ;  /* 0x0000004404447210 */ /* 0x010fe20007f5e0ff */
[----:B0-----:R-:W-:-:S02]  /*163b0*/  @!P1 IMAD.MOV.U32 R12, RZ, RZ, R0 ;  /* 0x000000ffff0c9224 */ /* 0x001fc400078e0000 */
[----:B------:R-:W3:Y:S02]  /*163c0*/  LDL.LU R0, [R1+0x3b8] ;  /* 0x0003b80001007983 */ /* 0x000ee40000300800 */
[----:B------:R-:W-:Y:S02]  /*163d0*/  IMAD.X R71, R88, 0x1, R71, P2 ;  /* 0x0000000158477824 */ /* 0x000fe400010e0647 */
[----:B------:R-:W-:Y:S04]  /*163e0*/  STL [R1+0x338], R68 ;  /* 0x0003384401007387 */ /* 0x000fe80000100800 */
[----:B------:R0:W4:Y:S04]  /*163f0*/  @!P1 LDG.E.U8 R10, desc[UR18][R12.64] ;  /* 0x000000120c0a9981 */ /* 0x000128000c1e1100 */
[----:B------:R1:W-:Y:S04]  /*16400*/  STL [R1+0x334], R71 ;  /* 0x0003344701007387 */ /* 0x0003e80000100800 */
[----:B------:R-:W4:Y:S01]  /*16410*/  LDL.LU R76, [R1+0x1e0] ;  /* 0x0001e000014c7983 */ /* 0x000f220000300800 */
[----:B0-----:R-:W-:-:S03]  /*16420*/  @!P1 IMAD.MOV.U32 R13, RZ, RZ, R71 ;  /* 0x000000ffff0d9224 */ /* 0x001fc600078e0047 */
[----:B-1----:R-:W4:Y:S01]  /*16430*/  LDL.LU R71, [R1+0x1e4] ;  /* 0x0001e40001477983 */ /* 0x002f220000300800 */
[----:B------:R-:W-:Y:S01]  /*16440*/  PRMT R11, RZ, 0x7610, R11 ;  /* 0x00007610ff0b7816 */ /* 0x000fe2000000000b */
[----:B------:R-:W-:-:S05]  /*16450*/  @!P1 IMAD.MOV.U32 R12, RZ, RZ, R68 ;  /* 0x000000ffff0c9224 */ /* 0x000fca00078e0044 */
[----:B------:R0:W4:Y:S02]  /*16460*/  @!P1 LDG.E.U8 R11, desc[UR18][R12.64] ;  /* 0x000000120c0b9981 */ /* 0x000124000c1e1100 */
[----:B0-----:R-:W-:Y:S02]  /*16470*/  PRMT R12, RZ, 0x7610, R12 ;  /* 0x00007610ff0c7816 */ /* 0x001fe4000000000c */
[----:B------:R-:W-:-:S05]  /*16480*/  IADD3 R14, P2, PT, R4, R14, RZ ;  /* 0x0000000e040e7210 */ /* 0x000fca0007f5e0ff */
[----:B------:R-:W-:Y:S01]  /*16490*/  IMAD.X R15, R88, 0x1, R15, P2 ;  /* 0x00000001580f7824 */ /* 0x000fe200010e060f */
[----:B------:R0:W-:Y:S04]  /*164a0*/  STL [R1+0x378], R14 ;  /* 0x0003780e01007387 */ /* 0x0001e80000100800 */
[----:B------:R1:W-:Y:S04]  /*164b0*/  STL [R1+0x374], R15 ;  /* 0x0003740f01007387 */ /* 0x0003e80000100800 */
[----:B------:R-:W4:Y:S04]  /*164c0*/  LDL.LU R77, [R1+0x23c] ;  /* 0x00023c00014d7983 */ /* 0x000f280000300800 */
[----:B------:R-:W4:Y:S04]  /*164d0*/  LDL.LU R68, [R1+0x240] ;  /* 0x0002400001447983 */ /* 0x000f280000300800 */
[----:B------:R0:W4:Y:S04]  /*164e0*/  @!P1 LDG.E.U8 R12, desc[UR18][R14.64] ;  /* 0x000000120e0c9981 */ /* 0x000128000c1e1100 */
[----:B------:R-:W-:Y:S04]  /*164f0*/  STS.U8 [R2+UR9+0x4000], R17 ;  /* 0x0040001102007988 */ /* 0x000fe80008000009 */
[----:B------:R-:W-:Y:S01]  /*16500*/  STS.U8 [R2+UR9+0x4400], R16 ;  /* 0x0044001002007988 */ /* 0x000fe20008000009 */
[----:B---3--:R-:W-:-:S05]  /*16510*/  IADD3 R0, P2, PT, R4, R0, RZ ;  /* 0x0000000004007210 */ /* 0x008fca0007f5e0ff */
[----:B--2---:R-:W-:Y:S01]  /*16520*/  IMAD.X R72, R88, 0x1, R72, P2 ;  /* 0x0000000158487824 */ /* 0x004fe200010e0648 */
[----:B------:R-:W-:Y:S01]  /*16530*/  STL [R1+0x3b8], R0 ;  /* 0x0003b80001007387 */ /* 0x000fe20000100800 */
[----:B0-----:R-:W-:Y:S02]  /*16540*/  @!P1 IMAD.MOV.U32 R14, RZ, RZ, R0 ;  /* 0x000000ffff0e9224 */ /* 0x001fe400078e0000 */
[----:B-1----:R-:W-:Y:S01]  /*16550*/  @!P1 IMAD.MOV.U32 R15, RZ, RZ, R72 ;  /* 0x000000ffff0f9224 */ /* 0x002fe200078e0048 */
[----:B------:R0:W-:Y:S04]  /*16560*/  STL [R1+0x3b4], R72 ;  /* 0x0003b44801007387 */ /* 0x0001e80000100800 */
[----:B0-----:R-:W2:Y:S01]  /*16570*/  LDL.LU R72, [R1+0x27c] ;  /* 0x00027c0001487983 */ /* 0x001ea20000300800 */
[----:B----4-:R-:W-:-:S03]  /*16580*/  IADD3 R71, P2, PT, R4, R71, RZ ;  /* 0x0000004704477210 */ /* 0x010fc60007f5e0ff */
[----:B------:R-:W3:Y:S02]  /*16590*/  LDL.LU R0, [R1+0x280] ;  /* 0x0002800001007983 */ /* 0x000ee40000300800 */
[----:B------:R-:W-:Y:S02]  /*165a0*/  IMAD.X R76, R88, 0x1, R76, P2 ;  /* 0x00000001584c7824 */ /* 0x000fe400010e064c */
[----:B------:R-:W-:Y:S01]  /*165b0*/  STL [R1+0x1e4], R71 ;  /* 0x0001e44701007387 */ /* 0x000fe20000100800 */
[----:B------:R-:W-:Y:S02]  /*165c0*/  @!P1 IMAD.MOV.U32 R16, RZ, RZ, R71 ;  /* 0x000000ffff109224 */ /* 0x000fe400078e0047 */
[----:B------:R-:W-:Y:S01]  /*165d0*/  @!P1 IMAD.MOV.U32 R17, RZ, RZ, R76 ;  /* 0x000000ffff119224 */ /* 0x000fe200078e004c */
[----:B------:R0:W-:Y:S04]  /*165e0*/  STL [R1+0x1e0], R76 ;  /* 0x0001e04c01007387 */ /* 0x0001e80000100800 */
[----:B0-----:R-:W4:Y:S04]  /*165f0*/  LDL.LU R76, [R1+0x2bc] ;  /* 0x0002bc00014c7983 */ /* 0x001f280000300800 */
[----:B------:R-:W4:Y:S01]  /*16600*/  LDL.LU R71, [R1+0x2c0] ;  /* 0x0002c00001477983 */ /* 0x000f220000300800 */
[----:B------:R-:W-:-:S06]  /*16610*/  PRMT R13, RZ, 0x7610, R13 ;  /* 0x00007610ff0d7816 */ /* 0x000fcc000000000d */
[----:B------:R0:W4:Y:S02]  /*16620*/  @!P1 LDG.E.U8 R13, desc[UR18][R14.64] ;  /* 0x000000120e0d9981 */ /* 0x000124000c1e1100 */
[----:B0-----:R-:W-:Y:S02]  /*16630*/  PRMT R14, RZ, 0x7610, R14 ;  /* 0x00007610ff0e7816 */ /* 0x001fe4000000000e */
[----:B------:R-:W-:-:S04]  /*16640*/  PRMT R15, RZ, 0x7610, R15 ;  /* 0x00007610ff0f7816 */ /* 0x000fc8000000000f */
[----:B------:R0:W4:Y:S01]  /*16650*/  @!P1 LDG.E.U8 R14, desc[UR18][R16.64] ;  /* 0x00000012100e9981 */ /* 0x000122000c1e1100 */
[----:B------:R-:W-:-:S05]  /*16660*/  IADD3 R68, P2, PT, R4, R68, RZ ;  /* 0x0000004404447210 */ /* 0x000fca0007f5e0ff */
[----:B------:R-:W-:Y:S01]  /*16670*/  IMAD.X R77, R88, 0x1, R77, P2 ;  /* 0x00000001584d7824 */ /* 0x000fe200010e064d */
[----:B------:R-:W-:Y:S01]  /*16680*/  STL [R1+0x240], R68 ;  /* 0x0002404401007387 */ /* 0x000fe20000100800 */
[----:B0-----:R-:W-:Y:S02]  /*16690*/  @!P1 IMAD.MOV.U32 R16, RZ, RZ, R68 ;  /* 0x000000ffff109224 */ /* 0x001fe400078e0044 */
[----:B------:R-:W-:Y:S01]  /*166a0*/  @!P1 IMAD.MOV.U32 R17, RZ, RZ, R77 ;  /* 0x000000ffff119224 */ /* 0x000fe200078e004d */
[----:B------:R0:W-:Y:S04]  /*166b0*/  STL [R1+0x23c], R77 ;  /* 0x00023c4d01007387 */ /* 0x0001e80000100800 */
[----:B------:R-:W-:Y:S04]  /*166c0*/  STS.U8 [R2+UR9+0x4800], R19 ;  /* 0x0048001302007988 */ /* 0x000fe80008000009 */
[----:B------:R1:W4:Y:S04]  /*166d0*/  @!P1 LDG.E.U8 R15, desc[UR18][R16.64] ;  /* 0x00000012100f9981 */ /* 0x000328000c1e1100 */
[----:B0-----:R-:W4:Y:S04]  /*166e0*/  LDL.LU R77, [R1+0x2fc] ;  /* 0x0002fc00014d7983 */ /* 0x001f280000300800 */
[----:B------:R-:W4:Y:S01]  /*166f0*/  LDL.LU R68, [R1+0x300] ;  /* 0x0003000001447983 */ /* 0x000f220000300800 */
[----:B-1----:R-:W-:-:S03]  /*16700*/  PRMT R16, RZ, 0x7610, R16 ;  /* 0x00007610ff107816 */ /* 0x002fc60000000010 */
[----:B------:R0:W-:Y:S01]  /*16710*/  STS.U8 [R2+UR9+0x4c00], R18 ;  /* 0x004c001202007988 */ /* 0x0001e20008000009 */
[----:B---3--:R-:W-:-:S05]  /*16720*/  IADD3 R0, P2, PT, R4, R0, RZ ;  /* 0x0000000004007210 */ /* 0x008fca0007f5e0ff */
[----:B--2---:R-:W-:Y:S01]  /*16730*/  IMAD.X R72, R88, 0x1, R72, P2 ;  /* 0x0000000158487824 */ /* 0x004fe200010e0648 */
[----:B------:R-:W-:Y:S01]  /*16740*/  STL [R1+0x280], R0 ;  /* 0x0002800001007387 */ /* 0x000fe20000100800 */
[----:B0-----:R-:W-:Y:S02]  /*16750*/  @!P1 IMAD.MOV.U32 R18, RZ, RZ, R0 ;  /* 0x000000ffff129224 */ /* 0x001fe400078e0000 */
[----:B------:R-:W-:Y:S01]  /*16760*/  @!P1 IMAD.MOV.U32 R19, RZ, RZ, R72 ;  /* 0x000000ffff139224 */ /* 0x000fe200078e0048 */
[----:B------:R0:W-:Y:S04]  /*16770*/  STL [R1+0x27c], R72 ;  /* 0x00027c4801007387 */ /* 0x0001e80000100800 */
[----:B------:R1:W2:Y:S04]  /*16780*/  @!P1 LDG.E.U8 R16, desc[UR18][R18.64] ;  /* 0x0000001212109981 */ /* 0x0002a8000c1e1100 */
[----:B0-----:R-:W3:Y:S01]  /*16790*/  LDL.LU R72, [R1+0x33c] ;  /* 0x00033c0001487983 */ /* 0x001ee20000300800 */
[----:B----4-:R-:W-:-:S03]  /*167a0*/  IADD3 R71, P2, PT, R4, R71, RZ ;  /* 0x0000004704477210 */ /* 0x010fc60007f5e0ff */
[----:B------:R-:W4:Y:S02]  /*167b0*/  LDL.LU R0, [R1+0x340] ;  /* 0x0003400001007983 */ /* 0x000f240000300800 */
[----:B------:R-:W-:Y:S02]  /*167c0*/  IMAD.X R76, R88, 0x1, R76, P2 ;  /* 0x00000001584c7824 */ /* 0x000fe400010e064c */
[----:B------:R-:W-:Y:S01]  /*167d0*/  STL [R1+0x2c0], R71 ;  /* 0x0002c04701007387 */ /* 0x000fe20000100800 */
[----:B-1----:R-:W-:Y:S02]  /*167e0*/  @!P1 IMAD.MOV.U32 R18, RZ, RZ, R71 ;  /* 0x000000ffff129224 */ /* 0x002fe400078e0047 */
[----:B------:R-:W-:Y:S01]  /*167f0*/  @!P1 IMAD.MOV.U32 R19, RZ, RZ, R76 ;  /* 0x000000ffff139224 */ /* 0x000fe200078e004c */
[----:B------:R0:W-:Y:S04]  /*16800*/  STL [R1+0x2bc], R76 ;  /* 0x0002bc4c01007387 */ /* 0x0001e80000100800 */
[----:B0-----:R-:W2:Y:S04]  /*16810*/  LDL.LU R76, [R1+0x37c] ;  /* 0x00037c00014c7983 */ /* 0x001ea80000300800 */
[----:B------:R-:W2:Y:S01]  /*16820*/  LDL.LU R71, [R1+0x380] ;  /* 0x0003800001477983 */ /* 0x000ea20000300800 */
[----:B------:R-:W-:-:S03]  /*16830*/  PRMT R17, RZ, 0x7610, R17 ;  /* 0x00007610ff117816 */ /* 0x000fc60000000011 */
[----:B------:R-:W-:Y:S04]  /*16840*/  STS.U8 [R2+UR9+0x5000], R21 ;  /* 0x0050001502007988 */ /* 0x000fe80008000009 */
[----:B------:R0:W2:Y:S04]  /*16850*/  @!P1 LDG.E.U8 R17, desc[UR18][R18.64] ;  /* 0x0000001212119981 */ /* 0x0000a8000c1e1100 */
[----:B------:R1:W-:Y:S01]  /*16860*/  STS.U8 [R2+UR9+0x5400], R20 ;  /* 0x0054001402007988 */ /* 0x0003e20008000009 */
[----:B0-----:R-:W-:Y:S02]  /*16870*/  PRMT R18, RZ, 0x7610, R18 ;  /* 0x00007610ff127816 */ /* 0x001fe40000000012 */
[----:B------:R-:W-:-:S05]  /*16880*/  IADD3 R68, P2, PT, R4, R68, RZ ;  /* 0x0000004404447210 */ /* 0x000fca0007f5e0ff */
[----:B------:R-:W-:Y:S01]  /*16890*/  IMAD.X R77, R88, 0x1, R77, P2 ;  /* 0x00000001584d7824 */ /* 0x000fe200010e064d */
[----:B------:R0:W-:Y:S01]  /*168a0*/  STL [R1+0x300], R68 ;  /* 0x0003004401007387 */ /* 0x0001e20000100800 */
[----:B-1----:R-:W-:Y:S02]  /*168b0*/  @!P1 IMAD.MOV.U32 R20, RZ, RZ, R68 ;  /* 0x000000ffff149224 */ /* 0x002fe400078e0044 */
[----:B------:R-:W-:Y:S01]  /*168c0*/  @!P1 IMAD.MOV.U32 R21, RZ, RZ, R77 ;  /* 0x000000ffff159224 */ /* 0x000fe200078e004d */
[----:B------:R-:W-:Y:S04]  /*168d0*/  STL [R1+0x2fc], R77 ;  /* 0x0002fc4d01007387 */ /* 0x000fe80000100800 */
[----:B------:R1:W2:Y:S04]  /*168e0*/  @!P1 LDG.E.U8 R18, desc[UR18][R20.64] ;  /* 0x0000001214129981 */ /* 0x0002a8000c1e1100 */
[----:B0-----:R-:W2:Y:S04]  /*168f0*/  LDL.LU R68, [R1+0x3c0] ;  /* 0x0003c00001447983 */ /* 0x001ea80000300800 */
[----:B------:R-:W-:Y:S04]  /*16900*/  STS.U8 [R2+UR9+0x5800], R23 ;  /* 0x0058001702007988 */ /* 0x000fe80008000009 */
[----:B------:R-:W-:Y:S01]  /*16910*/  STS.U8 [R2+UR9+0x5c00], R22 ;  /* 0x005c001602007988 */ /* 0x000fe20008000009 */
[----:B----4-:R-:W-:-:S05]  /*16920*/  IADD3 R0, P2, PT, R4, R0, RZ ;  /* 0x0000000004007210 */ /* 0x010fca0007f5e0ff */
[----:B---3--:R-:W-:Y:S01]  /*16930*/  IMAD.X R72, R88, 0x1, R72, P2 ;  /* 0x0000000158487824 */ /* 0x008fe200010e0648 */
[----:B------:R-:W-:Y:S03]  /*16940*/  STL [R1+0x340], R0 ;  /* 0x0003400001007387 */ /* 0x000fe60000100800 */
[----:B-1----:R-:W-:Y:S01]  /*16950*/  @!P1 IMAD.MOV.U32 R21, RZ, RZ, R72 ;  /* 0x000000ffff159224 */ /* 0x002fe200078e0048 */
[----:B------:R0:W-:Y:S01]  /*16960*/  STL [R1+0x33c], R72 ;  /* 0x00033c4801007387 */ /* 0x0001e20000100800 */
[----:B------:R-:W-:-:S03]  /*16970*/  @!P1 IMAD.MOV.U32 R20, RZ, RZ, R0 ;  /* 0x000000ffff149224 */ /* 0x000fc600078e0000 */
[----:B0-----:R-:W3:Y:S01]  /*16980*/  LDL.LU R72, [R1+0x3bc] ;  /* 0x0003bc0001487983 */ /* 0x001ee20000300800 */
[----:B--2---:R-:W-:-:S03]  /*16990*/  IADD3 R71, P2, PT, R4, R71, RZ ;  /* 0x0000004704477210 */ /* 0x004fc60007f5e0ff */
[----:B------:R-:W2:Y:S02]  /*169a0*/  LDL.LU R77, [R1+0x1e8] ;  /* 0x0001e800014d7983 */ /* 0x000ea40000300800 */
[----:B------:R-:W-:Y:S02]  /*169b0*/  IMAD.X R76, R88, 0x1, R76, P2 ;  /* 0x00000001584c7824 */ /* 0x000fe400010e064c */
[----:B------:R-:W4:Y:S01]  /*169c0*/  LDL.LU R0, [R1+0x1ec] ;  /* 0x0001ec0001007983 */ /* 0x000f220000300800 */
[----:B------:R-:W-:Y:S02]  /*169d0*/  @!P1 IMAD.MOV.U32 R22, RZ, RZ, R71 ;  /* 0x000000ffff169224 */ /* 0x000fe400078e0047 */
[----:B------:R-:W-:Y:S01]  /*169e0*/  @!P1 IMAD.MOV.U32 R23, RZ, RZ, R76 ;  /* 0x000000ffff179224 */ /* 0x000fe200078e004c */
[----:B------:R-:W-:Y:S04]  /*169f0*/  STL [R1+0x380], R71 ;  /* 0x0003804701007387 */ /* 0x000fe80000100800 */
[----:B------:R0:W-:Y:S04]  /*16a00*/  STL [R1+0x37c], R76 ;  /* 0x00037c4c01007387 */ /* 0x0001e80000100800 */
[----:B0-----:R-:W2:Y:S04]  /*16a10*/  LDL.LU R76, [R1+0x244] ;  /* 0x00024400014c7983 */ /* 0x001ea80000300800 */
[----:B------:R-:W2:Y:S01]  /*16a20*/  LDL.LU R71, [R1+0x248] ;  /* 0x0002480001477983 */ /* 0x000ea20000300800 */
[----:B------:R-:W-:-:S06]  /*16a30*/  PRMT R19, RZ, 0x7610, R19 ;  /* 0x00007610ff137816 */ /* 0x000fcc0000000013 */
[----:B------:R0:W2:Y:S02]  /*16a40*/  @!P1 LDG.E.U8 R19, desc[UR18][R20.64] ;  /* 0x0000001214139981 */ /* 0x0000a4000c1e1100 */
[----:B0-----:R-:W-:Y:S02]  /*16a50*/  PRMT R20, RZ, 0x7610, R20 ;  /* 0x00007610ff147816 */ /* 0x001fe40000000014 */
[----:B------:R-:W-:-:S04]  /*16a60*/  IADD3 R68, P2, PT, R4, R68, RZ ;  /* 0x0000004404447210 */ /* 0x000fc80007f5e0ff */
[----:B------:R0:W2:Y:S01]  /*16a70*/  @!P1 LDG.E.U8 R20, desc[UR18][R22.64] ;  /* 0x0000001216149981 */ /* 0x0000a2000c1e1100 */
[----:B------:R-:W-:-:S03]  /*16a80*/  PRMT R21, RZ, 0x7610, R21 ;  /* 0x00007610ff157816 */ /* 0x000fc60000000015 */
[----:B------:R-:W-:Y:S01]  /*16a90*/  STL [R1+0x3c0], R68 ;  /* 0x0003c04401007387 */ /* 0x000fe20000100800 */
[----:B0-----:R-:W-:-:S03]  /*16aa0*/  @!P1 IMAD.MOV.U32 R22, RZ, RZ, R68 ;  /* 0x000000ffff169224 */ /* 0x001fc600078e0044 */
[----:B------:R-:W-:Y:S04]  /*16ab0*/  STS.U8 [R2+UR9+0x6000], R25 ;  /* 0x0060001902007988 */ /* 0x000fe80008000009 */
[----:B------:R-:W-:Y:S01]  /*16ac0*/  STS.U8 [R2+UR9+0x6400], R24 ;  /* 0x0064001802007988 */ /* 0x000fe20008000009 */
[----:B---3--:R-:W-:-:S04]  /*16ad0*/  IMAD.X R72, R88, 0x1, R72, P2 ;  /* 0x0000000158487824 */ /* 0x008fc800010e0648 */
[----:B------:R-:W-:Y:S01]  /*16ae0*/  @!P1 IMAD.MOV.U32 R23, RZ, RZ, R72 ;  /* 0x000000ffff179224 */ /* 0x000fe200078e0048 */
[----:B------:R0:W-:Y:S01]  /*16af0*/  STL [R1+0x3bc], R72 ;  /* 0x0003bc4801007387 */ /* 0x0001e20000100800 */
[----:B----4-:R-:W-:-:S03]  /*16b00*/  IADD3 R0, P2, PT, R4, R0, RZ ;  /* 0x0000000004007210 */ /* 0x010fc60007f5e0ff */
[----:B------:R1:W3:Y:S02]  /*16b10*/  @!P1 LDG.E.U8 R21, desc[UR18][R22.64] ;  /* 0x0000001216159981 */ /* 0x0002e4000c1e1100 */
[----:B--2---:R-:W-:Y:S02]  /*16b20*/  IMAD.X R77, R88, 0x1, R77, P2 ;  /* 0x00000001584d7824 */ /* 0x004fe400010e064d */
[----:B0-----:R-:W2:Y:S04]  /*16b30*/  LDL.LU R72, [R1+0x284] ;  /* 0x0002840001487983 */ /* 0x001ea80000300800 */
[----:B------:R-:W4:Y:S01]  /*16b40*/  LDL.LU R68, [R1+0x288] ;  /* 0x0002880001447983 */ /* 0x000f220000300800 */
[----:B-1----:R-:W-:Y:S01]  /*16b50*/  PRMT R22, RZ, 0x7610, R22 ;  /* 0x00007610ff167816 */ /* 0x002fe20000000016 */
[----:B------:R-:W-:-:S02]  /*16b60*/  @!P1 IMAD.MOV.U32 R24, RZ, RZ, R0 ;  /* 0x000000ffff189224 */ /* 0x000fc400078e0000 */
[----:B------:R0:W-:Y:S01]  /*16b70*/  STL [R1+0x1ec], R0 ;  /* 0x0001ec0001007387 */ /* 0x0001e20000100800 */
[----:B------:R-:W-:Y:S01]  /*16b80*/  @!P1 IMAD.MOV.U32 R25, RZ, RZ, R77 ;  /* 0x000000ffff199224 */ /* 0x000fe200078e004d */
[----:B------:R-:W-:Y:S02]  /*16b90*/  IADD3 R71, P2, PT, R4, R71, RZ ;  /* 0x0000004704477210 */ /* 0x000fe40007f5e0ff */
[----:B------:R-:W-:Y:S03]  /*16ba0*/  STL [R1+0x1e8], R77 ;  /* 0x0001e84d01007387 */ /* 0x000fe60000100800 */
[----:B------:R-:W-:Y:S01]  /*16bb0*/  IMAD.X R76, R88, 0x1, R76, P2 ;  /* 0x00000001584c7824 */ /* 0x000fe200010e064c */
[----:B0-----:R-:W3:Y:S04]  /*16bc0*/  LDL.LU R0, [R1+0x2c8] ;  /* 0x0002c80001007983 */ /* 0x001ee80000300800 */
[----:B------:R0:W3:Y:S04]  /*16bd0*/  @!P1 LDG.E.U8 R22, desc[UR18][R24.64] ;  /* 0x0000001218169981 */ /* 0x0000e8000c1e1100 */
[----:B------:R-:W-:Y:S04]  /*16be0*/  STL [R1+0x248], R71 ;  /* 0x0002484701007387 */ /* 0x000fe80000100800 */
[----:B------:R1:W-:Y:S01]  /*16bf0*/  STL [R1+0x244], R76 ;  /* 0x0002444c01007387 */ /* 0x0003e20000100800 */
[----:B0-----:R-:W-:-:S03]  /*16c00*/  @!P1 IMAD.MOV.U32 R25, RZ, RZ, R76 ;  /* 0x000000ffff199224 */ /* 0x001fc600078e004c */
[----:B-1----:R-:W3:Y:S01]  /*16c10*/  LDL.LU R76, [R1+0x2c4] ;  /* 0x0002c400014c7983 */ /* 0x002ee20000300800 */
[----:B------:R-:W-:Y:S01]  /*16c20*/  PRMT R23, RZ, 0x7610, R23 ;  /* 0x00007610ff177816 */ /* 0x000fe20000000017 */
[----:B------:R-:W-:Y:S02]  /*16c30*/  @!P1 IMAD.MOV.U32 R24, RZ, RZ, R71 ;  /* 0x000000ffff189224 */ /* 0x000fe400078e0047 */
[----:B------:R-:W3:Y:S04]  /*16c40*/  LDL.LU R71, [R1+0x308] ;  /* 0x0003080001477983 */ /* 0x000ee80000300800 */
[----:B------:R-:W-:Y:S04]  /*16c50*/  STS.U8 [R2+UR9+0x6800], R27 ;  /* 0x0068001b02007988 */ /* 0x000fe80008000009 */
[----:B------:R0:W3:Y:S04]  /*16c60*/  @!P1 LDG.E.U8 R23, desc[UR18][R24.64] ;  /* 0x0000001218179981 */ /* 0x0000e8000c1e1100 */
[----:B------:R1:W-:Y:S01]  /*16c70*/  STS.U8 [R2+UR9+0x6c00], R26 ;  /* 0x006c001a02007988 */ /* 0x0003e20008000009 */
[----:B0-----:R-:W-:-:S02]  /*16c80*/  PRMT R24, RZ, 0x7610, R24 ;  /* 0x00007610ff187816 */ /* 0x001fc40000000018 */
[----:B----4-:R-:W-:-:S05]  /*16c90*/  IADD3 R68, P2, PT, R4, R68, RZ ;  /* 0x0000004404447210 */ /* 0x010fca0007f5e0ff */
[----:B--2---:R-:W-:Y:S01]  /*16ca0*/  IMAD.X R72, R88, 0x1, R72, P2 ;  /* 0x0000000158487824 */ /* 0x004fe200010e0648 */
[----:B------:R-:W-:Y:S01]  /*16cb0*/  STL [R1+0x288], R68 ;  /* 0x0002884401007387 */ /* 0x000fe20000100800 */
[----:B-1----:R-:W-:Y:S02]  /*16cc0*/  @!P1 IMAD.MOV.U32 R26, RZ, RZ, R68 ;  /* 0x000000ffff1a9224 */ /* 0x002fe400078e0044 */
[----:B------:R-:W-:Y:S01]  /*16cd0*/  @!P1 IMAD.MOV.U32 R27, RZ, RZ, R72 ;  /* 0x000000ffff1b9224 */ /* 0x000fe200078e0048 */
[----:B------:R0:W-:Y:S04]  /*16ce0*/  STL [R1+0x284], R72 ;  /* 0x0002844801007387 */ /* 0x0001e80000100800 */
[----:B------:R-:W2:Y:S01]  /*16cf0*/  LDL.LU R77, [R1+0x304] ;  /* 0x00030400014d7983 */ /* 0x000ea20000300800 */
[----:B---3--:R-:W-:-:S03]  /*16d00*/  IADD3 R0, P2, PT, R4, R0, RZ ;  /* 0x0000000004007210 */ /* 0x008fc60007f5e0ff */
[----:B------:R1:W3:Y:S04]  /*16d10*/  @!P1 LDG.E.U8 R24, desc[UR18][R26.64] ;  /* 0x000000121a189981 */ /* 0x0002e8000c1e1100 */
[----:B0-----:R-:W4:Y:S04]  /*16d20*/  LDL.LU R72, [R1+0x344] ;  /* 0x0003440001487983 */ /* 0x001f280000300800 */
[----:B------:R-:W3:Y:S01]  /*16d30*/  LDL.LU R68, [R1+0x348] ;  /* 0x0003480001447983 */ /* 0x000ee20000300800 */
[----:B-1----:R-:W-:-:S03]  /*16d40*/  @!P1 IMAD.MOV.U32 R26, RZ, RZ, R0 ;  /* 0x000000ffff1a9224 */ /* 0x002fc600078e0000 */
[----:B------:R-:W-:Y:S01]  /*16d50*/  STL [R1+0x2c8], R0 ;  /* 0x0002c80001007387 */ /* 0x000fe20000100800 */
[----:B------:R-:W-:-:S04]  /*16d60*/  IMAD.X R76, R88, 0x1, R76, P2 ;  /* 0x00000001584c7824 */ /* 0x000fc800010e064c */
[----:B------:R-:W-:Y:S01]  /*16d70*/  @!P1 IMAD.MOV.U32 R27, RZ, RZ, R76 ;  /* 0x000000ffff1b9224 */ /* 0x000fe200078e004c */
[----:B------:R0:W-:Y:S04]  /*16d80*/  STL [R1+0x2c4], R76 ;  /* 0x0002c44c01007387 */ /* 0x0001e80000100800 */
[----:B0-----:R-:W4:Y:S04]  /*16d90*/  LDL.LU R76, [R1+0x384] ;  /* 0x00038400014c7983 */ /* 0x001f280000300800 */
[----:B------:R-:W4:Y:S01]  /*16da0*/  LDL.LU R0, [R1+0x388] ;  /* 0x0003880001007983 */ /* 0x000f220000300800 */
[----:B------:R-:W-:-:S02]  /*16db0*/  IADD3 R71, P2, PT, R4, R71, RZ ;  /* 0x0000004704477210 */ /* 0x000fc40007f5e0ff */
[----:B------:R-:W-:Y:S01]  /*16dc0*/  PRMT R25, RZ, 0x7610, R25 ;  /* 0x00007610ff197816 */ /* 0x000fe20000000019 */
[----:B------:R-:W-:Y:S04]  /*16dd0*/  STS.U8 [R2+UR9+0x7000], R29 ;  /* 0x0070001d02007988 */ /* 0x000fe80008000009 */
[----:B------:R0:W-:Y:S04]  /*16de0*/  STS.U8 [R2+UR9+0x7400], R28 ;  /* 0x0074001c02007988 */ /* 0x0001e80008000009 */
[----:B------:R1:W-:Y:S04]  /*16df0*/  STL [R1+0x308], R71 ;  /* 0x0003084701007387 */ /* 0x0003e80000100800 */
[----:B------:R1:W4:Y:S01]  /*16e00*/  @!P1 LDG.E.U8 R25, desc[UR18][R26.64] ;  /* 0x000000121a199981 */ /* 0x000322000c1e1100 */
[----:B0-----:R-:W-:Y:S01]  /*16e10*/  @!P1 IMAD.MOV.U32 R28, RZ, RZ, R71 ;  /* 0x000000ffff1c9224 */ /* 0x001fe200078e0047 */
[----:B-1----:R-:W-:-:S02]  /*16e20*/  PRMT R26, RZ, 0x7610, R26 ;  /* 0x00007610ff1a7816 */ /* 0x002fc4000000001a */
[----:B------:R-:W-:Y:S04]  /*16e30*/  STS.U8 [R2+UR9+0x7800], R31 ;  /* 0x0078001f02007988 */ /* 0x000fe80008000009 */
[----:B------:R-:W-:Y:S01]  /*16e40*/  STS.U8 [R2+UR9+0x7c00], R30 ;  /* 0x007c001e02007988 */ /* 0x000fe20008000009 */
[----:B--2---:R-:W-:-:S05]  /*16e50*/  IMAD.X R77, R88, 0x1, R77, P2 ;  /* 0x00000001584d7824 */ /* 0x004fca00010e064d */
[----:B------:R0:W-:Y:S01]  /*16e60*/  STL [R1+0x304], R77 ;  /* 0x0003044d01007387 */ /* 0x0001e20000100800 */
[----:B---3--:R-:W-:-:S03]  /*16e70*/  IADD3 R68, P2, PT, R4, R68, RZ ;  /* 0x0000004404447210 */ /* 0x008fc60007f5e0ff */
[----:B------:R-:W2:Y:S01]  /*16e80*/  LDL.LU R71, [R1+0x3c4] ;  /* 0x0003c40001477983 */ /* 0x000ea20000300800 */
[----:B------:R-:W-:Y:S02]  /*16e90*/  @!P1 IMAD.MOV.U32 R29, RZ, RZ, R77 ;  /* 0x000000ffff1d9224 */ /* 0x000fe400078e004d */
[----:B----4-:R-:W-:Y:S01]  /*16ea0*/  IMAD.X R72, R88, 0x1, R72, P2 ;  /* 0x0000000158487824 */ /* 0x010fe200010e0648 */
[----:B------:R-:W-:Y:S04]  /*16eb0*/  STL [R1+0x348], R68 ;  /* 0x0003484401007387 */ /* 0x000fe80000100800 */
[----:B------:R1:W-:Y:S04]  /*16ec0*/  STL [R1+0x344], R72 ;  /* 0x0003444801007387 */ /* 0x0003e80000100800 */
[----:B0-----:R-:W3:Y:S04]  /*16ed0*/  LDL.LU R77, [R1+0x1f4] ;  /* 0x0001f400014d7983 */ /* 0x001ee80000300800 */
[----:B------:R0:W4:Y:S01]  /*16ee0*/  @!P1 LDG.E.U8 R26, desc[UR18][R28.64] ;  /* 0x000000121c1a9981 */ /* 0x000122000c1e1100 */
[----:B------:R-:W-:Y:S01]  /*16ef0*/  IADD3 R0, P2, PT, R4, R0, RZ ;  /* 0x0000000004007210 */ /* 0x000fe20007f5e0ff */
[----:B0-----:R-:W-:-:S02]  /*16f00*/  @!P1 IMAD.MOV.U32 R29, RZ, RZ, R72 ;  /* 0x000000ffff1d9224 */ /* 0x001fc400078e0048 */
[----:B-1----:R-:W4:Y:S02]  /*16f10*/  LDL.LU R72, [R1+0x210] ;  /* 0x0002100001487983 */ /* 0x002f240000300800 */
[----:B------:R-:W-:Y:S02]  /*16f20*/  IMAD.X R76, R88, 0x1, R76, P2 ;  /* 0x00000001584c7824 */ /* 0x000fe400010e064c */
[----:B------:R-:W-:Y:S01]  /*16f30*/  STL [R1+0x388], R0 ;  /* 0x0003880001007387 */ /* 0x000fe20000100800 */
[----:B------:R-:W-:Y:S02]  /*16f40*/  @!P1 IMAD.MOV.U32 R30, RZ, RZ, R0 ;  /* 0x000000ffff1e9224 */ /* 0x000fe400078e0000 */
[----:B------:R-:W-:Y:S01]  /*16f50*/  @!P1 IMAD.MOV.U32 R31, RZ, RZ, R76 ;  /* 0x000000ffff1f9224 */ /* 0x000fe200078e004c */
[----:B------:R0:W-:Y:S04]  /*16f60*/  STL [R1+0x384], R76 ;  /* 0x0003844c01007387 */ /* 0x0001e80000100800 */
[----:B------:R-:W4:Y:S04]  /*16f70*/  LDL.LU R78, [R1+0x1f0] ;  /* 0x0001f000014e7983 */ /* 0x000f280000300800 */
[----:B0-----:R-:W4:Y:S04]  /*16f80*/  LDL.LU R76, [R1+0x24c] ;  /* 0x00024c00014c7983 */ /* 0x001f280000300800 */
[----:B------:R-:W4:Y:S01]  /*16f90*/  LDL.LU R0, [R1+0x250] ;  /* 0x0002500001007983 */ /* 0x000f220000300800 */
[----:B------:R-:W-:-:S02]  /*16fa0*/  @!P1 IMAD.MOV.U32 R28, RZ, RZ, R68 ;  /* 0x000000ffff1c9224 */ /* 0x000fc400078e0044 */
[----:B------:R-:W0:Y:S01]  /*16fb0*/  S2R R68, SR_TID.X ;  /* 0x0000000000447919 */ /* 0x000e220000002100 */
[----:B------:R-:W-:-:S06]  /*16fc0*/  PRMT R27, RZ, 0x7610, R27 ;  /* 0x00007610ff1b7816 */ /* 0x000fcc000000001b */
[----:B------:R1:W4:Y:S02]  /*16fd0*/  @!P1 LDG.E.U8 R27, desc[UR18][R28.64] ;  /* 0x000000121c1b9981 */ /* 0x000324000c1e1100 */
[----:B-1----:R-:W-:Y:S02]  /*16fe0*/  PRMT R28, RZ, 0x7610, R28 ;  /* 0x00007610ff1c7816 */ /* 0x002fe4000000001c */
[----:B------:R-:W-:-:S04]  /*16ff0*/  PRMT R29, RZ, 0x7610, R29 ;  /* 0x00007610ff1d7816 */ /* 0x000fc8000000001d */
[----:B------:R1:W4:Y:S01]  /*17000*/  @!P1 LDG.E.U8 R28, desc[UR18][R30.64] ;  /* 0x000000121e1c9981 */ /* 0x000322000c1e1100 */
[----:B0-----:R-:W-:-:S04]  /*17010*/  LOP3.LUT R68, R68, 0x7f, RZ, 0xc0, !PT ;  /* 0x0000007f44447812 */ /* 0x001fc800078ec0ff */
[----:B------:R-:W-:-:S05]  /*17020*/  LOP3.LUT R68, R68, 0x10, RZ, 0x3c, !PT ;  /* 0x0000001044447812 */ /* 0x000fca00078e3cff */
[----:B------:R-:W-:Y:S04]  /*17030*/  STS.U8 [R68+UR9+0x4080], R33 ;  /* 0x0040802144007988 */ /* 0x000fe80008000009 */
[----:B------:R-:W-:Y:S01]  /*17040*/  STS.U8 [R68+UR9+0x4480], R32 ;  /* 0x0044802044007988 */ /* 0x000fe20008000009 */
[----:B--2---:R-:W-:-:S05]  /*17050*/  IADD3 R71, P2, PT, R4, R71, RZ ;  /* 0x0000004704477210 */ /* 0x004fca0007f5e0ff */
[----:B------:R-:W-:Y:S01]  /*17060*/  STL [R1+0x3c4], R71 ;  /* 0x0003c44701007387 */ /* 0x000fe20000100800 */
[----:B-1----:R-:W-:Y:S02]  /*17070*/  @!P1 IMAD.MOV.U32 R30, RZ, RZ, R71 ;  /* 0x000000ffff1e9224 */ /* 0x002fe400078e0047 */
[----:B---3--:R-:W-:-:S04]  /*17080*/  IMAD.X R77, R88, 0x1, R77, P2 ;  /* 0x00000001584d7824 */ /* 0x008fc800010e064d */
[----:B------:R-:W-:Y:S01]  /*17090*/  @!P1 IMAD.MOV.U32 R31, RZ, RZ, R77 ;  /* 0x000000ffff1f9224 */ /* 0x000fe200078e004d */
[----:B------:R0:W-:Y:S04]  /*170a0*/  STL [R1+0x1f4], R77 ;  /* 0x0001f44d01007387 */ /* 0x0001e80000100800 */
[----:B------:R1:W2:Y:S04]  /*170b0*/  @!P1 LDG.E.U8 R29, desc[UR18][R30.64] ;  /* 0x000000121e1d9981 */ /* 0x0002a8000c1e1100 */
[----:B0-----:R-:W3:Y:S04]  /*170c0*/  LDL.LU R77, [R1+0x28c] ;  /* 0x00028c00014d7983 */ /* 0x001ee80000300800 */
[----:B------:R-:W2:Y:S01]  /*170d0*/  LDL.LU R71, [R1+0x290] ;  /* 0x0002900001477983 */ /* 0x000ea20000300800 */
[----:B----4-:R-:W-:-:S02]  /*170e0*/  IADD3 R72, P2, PT, R4, R72, RZ ;  /* 0x0000004804487210 */ /* 0x010fc40007f5e0ff */
[----:B-1----:R-:W-:-:S03]  /*170f0*/  PRMT R30, RZ, 0x7610, R30 ;  /* 0x00007610ff1e7816 */ /* 0x002fc6000000001e */
[----:B------:R0:W-:Y:S01]  /*17100*/  STL [R1+0x210], R72 ;  /* 0x0002104801007387 */ /* 0x0001e20000100800 */
[----:B------:R-:W-:Y:S02]  /*17110*/  @!P1 IMAD.MOV.U32 R32, RZ, RZ, R72 ;  /* 0x000000ffff209224 */ /* 0x000fe400078e0048 */
[----:B------:R-:W-:-:S04]  /*17120*/  IMAD.X R78, R88, 0x1, R78, P2 ;  /* 0x00000001584e7824 */ /* 0x000fc800010e064e */
[----:B------:R-:W-:Y:S01]  /*17130*/  @!P1 IMAD.MOV.U32 R33, RZ, RZ, R78 ;  /* 0x000000ffff219224 */ /* 0x000fe200078e004e */
[----:B------:R-:W-:Y:S04]  /*17140*/  STL [R1+0x1f0], R78 ;  /* 0x0001f04e01007387 */ /* 0x000fe80000100800 */
[----:B0-----:R-:W4:Y:S01]  /*17150*/  LDL.LU R72, [R1+0x2d0] ;  /* 0x0002d00001487983 */ /* 0x001f220000300800 */
[----:B------:R-:W-:-:S03]  /*17160*/  IADD3 R0, P2, PT, R4, R0, RZ ;  /* 0x0000000004007210 */ /* 0x000fc60007f5e0ff */
[----:B------:R0:W4:Y:S02]  /*17170*/  @!P1 LDG.E.U8 R30, desc[UR18][R32.64] ;  /* 0x00000012201e9981 */ /* 0x000124000c1e1100 */
[----:B------:R-:W-:Y:S02]  /*17180*/  IMAD.X R76, R88, 0x1, R76, P2 ;  /* 0x00000001584c7824 */ /* 0x000fe400010e064c */
[----:B------:R-:W-:Y:S04]  /*17190*/  STL [R1+0x250], R0 ;  /* 0x0002500001007387 */ /* 0x000fe80000100800 */
[----:B------:R1:W-:Y:S01]  /*171a0*/  STL [R1+0x24c], R76 ;  /* 0x00024c4c01007387 */ /* 0x0003e20000100800 */
[----:B0-----:R-:W-:-:S03]  /*171b0*/  @!P1 IMAD.MOV.U32 R33, RZ, RZ, R76 ;  /* 0x000000ffff219224 */ /* 0x001fc600078e004c */
[----:B-1----:R-:W4:Y:S01]  /*171c0*/  LDL.LU R76, [R1+0x2cc] ;  /* 0x0002cc00014c7983 */ /* 0x002f220000300800 */
[----:B------:R-:W-:Y:S01]  /*171d0*/  PRMT R31, RZ, 0x7610, R31 ;  /* 0x00007610ff1f7816 */ /* 0x000fe2000000001f */
[----:B------:R-:W-:Y:S02]  /*171e0*/  @!P1 IMAD.MOV.U32 R32, RZ, RZ, R0 ;  /* 0x000000ffff209224 */ /* 0x000fe400078e0000 */
[----:B------:R-:W4:Y:S04]  /*171f0*/  LDL.LU R0, [R1+0x310] ;  /* 0x0003100001007983 */ /* 0x000f280000300800 */
[----:B------:R-:W-:Y:S04]  /*17200*/  STS.U8 [R68+UR9+0x4880], R35 ;  /* 0x0048802344007988 */ /* 0x000fe80008000009 */
[----:B------:R0:W4:Y:S04]  /*17210*/  @!P1 LDG.E.U8 R31, desc[UR18][R32.64] ;  /* 0x00000012201f9981 */ /* 0x000128000c1e1100 */
[----:B------:R1:W-:Y:S01]  /*17220*/  STS.U8 [R68+UR9+0x4c80], R34 ;  /* 0x004c802244007988 */ /* 0x0003e20008000009 */
[----:B0-----:R-:W-:-:S02]  /*17230*/  PRMT R32, RZ, 0x7610, R32 ;  /* 0x00007610ff207816 */ /* 0x001fc40000000020 */
[----:B--2---:R-:W-:-:S05]  /*17240*/  IADD3 R71, P2, PT, R4, R71, RZ ;  /* 0x0000004704477210 */ /* 0x004fca0007f5e0ff */
[----:B---3--:R-:W-:Y:S01]  /*17250*/  IMAD.X R77, R88, 0x1, R77, P2 ;  /* 0x00000001584d7824 */ /* 0x008fe200010e064d */
[----:B------:R-:W-:Y:S01]  /*17260*/  STL [R1+0x290], R71 ;  /* 0x0002904701007387 */ /* 0x000fe20000100800 */
[----:B-1----:R-:W-:Y:S02]  /*17270*/  @!P1 IMAD.MOV.U32 R34, RZ, RZ, R71 ;  /* 0x000000ffff229224 */ /* 0x002fe400078e0047 */
[----:B------:R-:W-:Y:S01]  /*17280*/  @!P1 IMAD.MOV.U32 R35, RZ, RZ, R77 ;  /* 0x000000ffff239224 */ /* 0x000fe200078e004d */
[----:B------:R0:W-:Y:S04]  /*17290*/  STL [R1+0x28c], R77 ;  /* 0x00028c4d01007387 */ /* 0x0001e80000100800 */
[----:B------:R1:W2:Y:S04]  /*172a0*/  @!P1 LDG.E.U8 R32, desc[UR18][R34.64] ;  /* 0x0000001222209981 */ /* 0x0002a8000c1e1100 */
[----:B0-----:R-:W3:Y:S01]  /*172b0*/  LDL.LU R77, [R1+0x30c] ;  /* 0x00030c00014d7983 */ /* 0x001ee20000300800 */
[----:B----4-:R-:W-:-:S03]  /*172c0*/  IADD3 R72, P2, PT, R4, R72, RZ ;  /* 0x0000004804487210 */ /* 0x010fc60007f5e0ff */
[----:B------:R-:W4:Y:S04]  /*172d0*/  LDL.LU R78, [R1+0x34c] ;  /* 0x00034c00014e7983 */ /* 0x000f280000300800 */
[----:B------:R-:W2:Y:S01]  /*172e0*/  LDL.LU R71, [R1+0x350] ;  /* 0x0003500001477983 */ /* 0x000ea20000300800 */
        /* <DEDUP_REMOVED lines=10> */
[----:B------:R-:W-:Y:S04]  /*17390*/  STL [R1+0x310], R0 ;  /* 0x0003100001007387 */ /* 0x000fe80000100800 */
[----:B------:R0:W-:Y:S04]  /*173a0*/  STS.U8 [R68+UR9+0x5480], R36 ;  /* 0x0054802444007988 */ /* 0x0001e80008000009 */
[----:B------:R1:W4:Y:S01]  /*173b0*/  @!P1 LDG.E.U8 R33, desc[UR18][R34.64] ;  /* 0x0000001222219981 */ /* 0x000322000c1e1100 */
[----:B0-----:R-:W-:Y:S01]  /*173c0*/  @!P1 IMAD.MOV.U32 R36, RZ, RZ, R0 ;  /* 0x000000ffff249224 */ /* 0x001fe200078e0000 */
[----:B-1----:R-:W-:-:S02]  /*173d0*/  PRMT R34, RZ, 0x7610, R34 ;  /* 0x00007610ff227816 */ /* 0x002fc40000000022 */
[----:B------:R-:W-:Y:S01]  /*173e0*/  STS.U8 [R68+UR9+0x5880], R39 ;  /* 0x0058802744007988 */ /* 0x000fe20008000009 */
[----:B---3--:R-:W-:-:S04]  /*173f0*/  IMAD.X R77, R88, 0x1, R77, P2 ;  /* 0x00000001584d7824 */ /* 0x008fc800010e064d */
[----:B------:R-:W-:Y:S01]  /*17400*/  @!P1 IMAD.MOV.U32 R37, RZ, RZ, R77 ;  /* 0x000000ffff259224 */ /* 0x000fe200078e004d */
[----:B------:R0:W-:Y:S01]  /*17410*/  STL [R1+0x30c], R77 ;  /* 0x00030c4d01007387 */ /* 0x0001e20000100800 */
[----:B--2---:R-:W-:-:S03]  /*17420*/  IADD3 R71, P2, PT, R4, R71, RZ ;  /* 0x0000004704477210 */ /* 0x004fc60007f5e0ff */
[----:B------:R1:W2:Y:S02]  /*17430*/  @!P1 LDG.E.U8 R34, desc[UR18][R36.64] ;  /* 0x0000001224229981 */ /* 0x0002a4000c1e1100 */
[----:B----4-:R-:W-:Y:S02]  /*17440*/  IMAD.X R78, R88, 0x1, R78, P2 ;  /* 0x00000001584e7824 */ /* 0x010fe400010e064e */
[----:B0-----:R-:W3:Y:S04]  /*17450*/  LDL.LU R77, [R1+0x1fc] ;  /* 0x0001fc00014d7983 */ /* 0x001ee80000300800 */
[----:B------:R-:W4:Y:S01]  /*17460*/  LDL.LU R0, [R1+0x3c8] ;  /* 0x0003c80001007983 */ /* 0x000f220000300800 */
[----:B-1----:R-:W-:-:S03]  /*17470*/  @!P1 IMAD.MOV.U32 R36, RZ, RZ, R71 ;  /* 0x000000ffff249224 */ /* 0x002fc600078e0047 */
[----:B------:R0:W-:Y:S04]  /*17480*/  STL [R1+0x350], R71 ;  /* 0x0003504701007387 */ /* 0x0001e80000100800 */
[----:B------:R-:W-:Y:S04]  /*17490*/  STL [R1+0x34c], R78 ;  /* 0x00034c4e01007387 */ /* 0x000fe80000100800 */
[----:B0-----:R-:W2:Y:S01]  /*174a0*/  LDL.LU R71, [R1+0x218] ;  /* 0x0002180001477983 */ /* 0x001ea20000300800 */
[----:B------:R-:W-:-:S05]  /*174b0*/  IADD3 R72, P2, PT, R4, R72, RZ ;  /* 0x0000004804487210 */ /* 0x000fca0007f5e0ff */
[----:B------:R-:W-:Y:S01]  /*174c0*/  IMAD.X R76, R88, 0x1, R76, P2 ;  /* 0x00000001584c7824 */ /* 0x000fe200010e064c */
[----:B------:R-:W-:Y:S03]  /*174d0*/  STL [R1+0x390], R72 ;  /* 0x0003904801007387 */ /* 0x000fe60000100800 */
[----:B------:R-:W-:Y:S01]  /*174e0*/  @!P1 IMAD.MOV.U32 R39, RZ, RZ, R76 ;  /* 0x000000ffff279224 */ /* 0x000fe200078e004c */
[----:B------:R0:W-:Y:S04]  /*174f0*/  STL [R1+0x38c], R76 ;  /* 0x00038c4c01007387 */ /* 0x0001e80000100800 */
[----:B0-----:R-:W2:Y:S01]  /*17500*/  LDL.LU R76, [R1+0x214] ;  /* 0x00021400014c7983 */ /* 0x001ea20000300800 */
[----:B------:R-:W-:Y:S01]  /*17510*/  PRMT R35, RZ, 0x7610, R35 ;  /* 0x00007610ff237816 */ /* 0x000fe20000000023 */
[----:B------:R-:W-:-:S02]  /*17520*/  @!P1 IMAD.MOV.U32 R37, RZ, RZ, R78 ;  /* 0x000000ffff259224 */ /* 0x000fc400078e004e */
[----:B------:R0:W-:Y:S04]  /*17530*/  STS.U8 [R68+UR9+0x5c80], R38 ;  /* 0x005c802644007988 */ /* 0x0001e80008000009 */
[----:B------:R1:W2:Y:S01]  /*17540*/  @!P1 LDG.E.U8 R35, desc[UR18][R36.64] ;  /* 0x0000001224239981 */ /* 0x0002a2000c1e1100 */
[----:B0-----:R-:W-:-:S03]  /*17550*/  @!P1 IMAD.MOV.U32 R38, RZ, RZ, R72 ;  /* 0x000000ffff269224 */ /* 0x001fc600078e0048 */
[----:B------:R-:W2:Y:S01]  /*17560*/  LDL.LU R72, [R1+0x258] ;  /* 0x0002580001487983 */ /* 0x000ea20000300800 */
[----:B-1----:R-:W-:-:S06]  /*17570*/  PRMT R36, RZ, 0x7610, R36 ;  /* 0x00007610ff247816 */ /* 0x002fcc0000000024 */
[----:B------:R0:W2:Y:S04]  /*17580*/  @!P1 LDG.E.U8 R36, desc[UR18][R38.64] ;  /* 0x0000001226249981 */ /* 0x0000a8000c1e1100 */
[----:B------:R-:W-:Y:S04]  /*17590*/  STS.U8 [R68+UR9+0x6080], R41 ;  /* 0x0060802944007988 */ /* 0x000fe80008000009 */
[----:B------:R-:W-:Y:S01]  /*175a0*/  STS.U8 [R68+UR9+0x6480], R40 ;  /* 0x0064802844007988 */ /* 0x000fe20008000009 */
[----:B----4-:R-:W-:-:S05]  /*175b0*/  IADD3 R0, P2, PT, R4, R0, RZ ;  /* 0x0000000004007210 */ /* 0x010fca0007f5e0ff */
[----:B---3--:R-:W-:Y:S01]  /*175c0*/  IMAD.X R77, R88, 0x1, R77, P2 ;  /* 0x00000001584d7824 */ /* 0x008fe200010e064d */
[----:B------:R-:W-:Y:S03]  /*175d0*/  STL [R1+0x3c8], R0 ;  /* 0x0003c80001007387 */ /* 0x000fe60000100800 */
[----:B0-----:R-:W-:Y:S01]  /*175e0*/  @!P1 IMAD.MOV.U32 R39, RZ, RZ, R77 ;  /* 0x000000ffff279224 */ /* 0x001fe200078e004d */
[----:B------:R0:W-:Y:S01]  /*175f0*/  STL [R1+0x1fc], R77 ;  /* 0x0001fc4d01007387 */ /* 0x0001e20000100800 */
[----:B--2---:R-:W-:Y:S01]  /*17600*/  IADD3 R71, P2, PT, R4, R71, RZ ;  /* 0x0000004704477210 */ /* 0x004fe20007f5e0ff */
[----:B------:R-:W-:Y:S02]  /*17610*/  @!P1 IMAD.MOV.U32 R38, RZ, RZ, R0 ;  /* 0x000000ffff269224 */ /* 0x000fe400078e0000 */
[----:B0-----:R-:W2:Y:S04]  /*17620*/  LDL.LU R77, [R1+0x254] ;  /* 0x00025400014d7983 */ /* 0x001ea80000300800 */
[----:B------:R-:W3:Y:S04]  /*17630*/  LDL.LU R78, [R1+0x294] ;  /* 0x00029400014e7983 */ /* 0x000ee80000300800 */
[----:B------:R-:W4:Y:S01]  /*17640*/  LDL.LU R0, [R1+0x298] ;  /* 0x0002980001007983 */ /* 0x000f220000300800 */
[----:B------:R-:W-:-:S03]  /*17650*/  @!P1 IMAD.MOV.U32 R40, RZ, RZ, R71 ;  /* 0x000000ffff289224 */ /* 0x000fc600078e0047 */
[----:B------:R-:W-:Y:S01]  /*17660*/  STL [R1+0x218], R71 ;  /* 0x0002184701007387 */ /* 0x000fe20000100800 */
[----:B------:R-:W-:-:S04]  /*17670*/  IMAD.X R76, R88, 0x1, R76, P2 ;  /* 0x00000001584c7824 */ /* 0x000fc800010e064c */
[----:B------:R-:W-:Y:S01]  /*17680*/  @!P1 IMAD.MOV.U32 R41, RZ, RZ, R76 ;  /* 0x000000ffff299224 */ /* 0x000fe200078e004c */
[----:B------:R0:W-:Y:S04]  /*17690*/  STL [R1+0x214], R76 ;  /* 0x0002144c01007387 */ /* 0x0001e80000100800 */
[----:B0-----:R-:W3:Y:S04]  /*176a0*/  LDL.LU R76, [R1+0x2d4] ;  /* 0x0002d400014c7983 */ /* 0x001ee80000300800 */
[----:B------:R-:W3:Y:S01]  /*176b0*/  LDL.LU R71, [R1+0x2d8] ;  /* 0x0002d80001477983 */ /* 0x000ee20000300800 */
[----:B------:R-:W-:-:S02]  /*176c0*/  PRMT R37, RZ, 0x7610, R37 ;  /* 0x00007610ff257816 */ /* 0x000fc40000000025 */
[----:B------:R-:W-:-:S04]  /*176d0*/  IADD3 R72, P2, PT, R4, R72, RZ ;  /* 0x0000004804487210 */ /* 0x000fc80007f5e0ff */
[----:B------:R0:W3:Y:S04]  /*176e0*/  @!P1 LDG.E.U8 R37, desc[UR18][R38.64] ;  /* 0x0000001226259981 */ /* 0x0000e8000c1e1100 */
[----:B------:R-:W-:Y:S01]  /*176f0*/  STL [R1+0x258], R72 ;  /* 0x0002584801007387 */ /* 0x000fe20000100800 */
[----:B0-----:R-:W-:Y:S02]  /*17700*/  PRMT R38, RZ, 0x7610, R38 ;  /* 0x00007610ff267816 */ /* 0x001fe40000000026 */
[----:B------:R-:W-:-:S04]  /*17710*/  PRMT R39, RZ, 0x7610, R39 ;  /* 0x00007610ff277816 */ /* 0x000fc80000000027 */
[----:B------:R0:W3:Y:S04]  /*17720*/  @!P1 LDG.E.U8 R38, desc[UR18][R40.64] ;  /* 0x0000001228269981 */ /* 0x0000e8000c1e1100 */
[----:B------:R-:W-:Y:S01]  /*17730*/  STS.U8 [R68+UR9+0x6880], R43 ;  /* 0x0068802b44007988 */ /* 0x000fe20008000009 */
[----:B0-----:R-:W-:-:S03]  /*17740*/  @!P1 IMAD.MOV.U32 R40, RZ, RZ, R72 ;  /* 0x000000ffff289224 */ /* 0x001fc600078e0048 */
[----:B------:R-:W-:Y:S01]  /*17750*/  STS.U8 [R68+UR9+0x6c80], R42 ;  /* 0x006c802a44007988 */ /* 0x000fe20008000009 */
[----:B--2---:R-:W-:-:S04]  /*17760*/  IMAD.X R77, R88, 0x1, R77, P2 ;  /* 0x00000001584d7824 */ /* 0x004fc800010e064d */
[----:B------:R-:W-:Y:S01]  /*17770*/  @!P1 IMAD.MOV.U32 R41, RZ, RZ, R77 ;  /* 0x000000ffff299224 */ /* 0x000fe200078e004d */
[----:B------:R0:W-:Y:S01]  /*17780*/  STL [R1+0x254], R77 ;  /* 0x0002544d01007387 */ /* 0x0001e20000100800 */
[----:B----4-:R-:W-:-:S03]  /*17790*/  IADD3 R0, P2, PT, R4, R0, RZ ;  /* 0x0000000004007210 */ /* 0x010fc60007f5e0ff */
[----:B------:R1:W2:Y:S02]  /*177a0*/  @!P1 LDG.E.U8 R39, desc[UR18][R40.64] ;  /* 0x0000001228279981 */ /* 0x0002a4000c1e1100 */
[----:B---3--:R-:W-:Y:S02]  /*177b0*/  IMAD.X R78, R88, 0x1, R78, P2 ;  /* 0x00000001584e7824 */ /* 0x008fe400010e064e */
[----:B0-----:R-:W3:Y:S04]  /*177c0*/  LDL.LU R77, [R1+0x314] ;  /* 0x00031400014d7983 */ /* 0x001ee80000300800 */
[----:B------:R-:W4:Y:S01]  /*177d0*/  LDL.LU R72, [R1+0x318] ;  /* 0x0003180001487983 */ /* 0x000f220000300800 */
[----:B-1----:R-:W-:Y:S01]  /*177e0*/  PRMT R40, RZ, 0x7610, R40 ;  /* 0x00007610ff287816 */ /* 0x002fe20000000028 */
[----:B------:R-:W-:-:S02]  /*177f0*/  @!P1 IMAD.MOV.U32 R42, RZ, RZ, R0 ;  /* 0x000000ffff2a9224 */ /* 0x000fc400078e0000 */
[----:B------:R0:W-:Y:S01]  /*17800*/  STL [R1+0x298], R0 ;  /* 0x0002980001007387 */ /* 0x0001e20000100800 */
[----:B------:R-:W-:-:S03]  /*17810*/  @!P1 IMAD.MOV.U32 R43, RZ, RZ, R78 ;  /* 0x000000ffff2b9224 */ /* 0x000fc600078e004e */
[----:B------:R-:W-:Y:S04]  /*17820*/  STL [R1+0x294], R78 ;  /* 0x0002944e01007387 */ /* 0x000fe80000100800 */
[----:B------:R1:W2:Y:S04]  /*17830*/  @!P1 LDG.E.U8 R40, desc[UR18][R42.64] ;  /* 0x000000122a289981 */ /* 0x0002a8000c1e1100 */
[----:B0-----:R-:W2:Y:S01]  /*17840*/  LDL.LU R0, [R1+0x358] ;  /* 0x0003580001007983 */ /* 0x001ea20000300800 */
[----:B------:R-:W-:-:S05]  /*17850*/  IADD3 R71, P2, PT, R4, R71, RZ ;  /* 0x0000004704477210 */ /* 0x000fca0007f5e0ff */
[----:B------:R-:W-:Y:S01]  /*17860*/  IMAD.X R76, R88, 0x1, R76, P2 ;  /* 0x00000001584c7824 */ /* 0x000fe200010e064c */
[----:B------:R-:W-:Y:S03]  /*17870*/  STL [R1+0x2d8], R71 ;  /* 0x0002d84701007387 */ /* 0x000fe60000100800 */
[----:B-1----:R-:W-:Y:S01]  /*17880*/  @!P1 IMAD.MOV.U32 R43, RZ, RZ, R76 ;  /* 0x000000ffff2b9224 */ /* 0x002fe200078e004c */
[----:B------:R0:W-:Y:S04]  /*17890*/  STL [R1+0x2d4], R76 ;  /* 0x0002d44c01007387 */ /* 0x0001e80000100800 */
[----:B0-----:R-:W2:Y:S01]  /*178a0*/  LDL.LU R76, [R1+0x354] ;  /* 0x00035400014c7983 */ /* 0x001ea20000300800 */
[----:B------:R-:W-:Y:S01]  /*178b0*/  PRMT R41, RZ, 0x7610, R41 ;  /* 0x00007610ff297816 */ /* 0x000fe20000000029 */
[----:B------:R-:W-:-:S02]  /*178c0*/  @!P1 IMAD.MOV.U32 R42, RZ, RZ, R71 ;  /* 0x000000ffff2a9224 */ /* 0x000fc400078e0047 */
[----:B------:R-:W2:Y:S04]  /*178d0*/  LDL.LU R71, [R1+0x398] ;  /* 0x0003980001477983 */ /* 0x000ea80000300800 */
[----:B------:R-:W-:Y:S04]  /*178e0*/  STS.U8 [R68+UR9+0x7080], R45 ;  /* 0x0070802d44007988 */ /* 0x000fe80008000009 */
[----:B------:R0:W2:Y:S04]  /*178f0*/  @!P1 LDG.E.U8 R41, desc[UR18][R42.64] ;  /* 0x000000122a299981 */ /* 0x0000a8000c1e1100 */
[----:B------:R1:W-:Y:S01]  /*17900*/  STS.U8 [R68+UR9+0x7480], R44 ;  /* 0x0074802c44007988 */ /* 0x0003e20008000009 */
[----:B0-----:R-:W-:-:S02]  /*17910*/  PRMT R42, RZ, 0x7610, R42 ;  /* 0x00007610ff2a7816 */ /* 0x001fc4000000002a */
[----:B----4-:R-:W-:-:S05]  /*17920*/  IADD3 R72, P2, PT, R4, R72, RZ ;  /* 0x0000004804487210 */ /* 0x010fca0007f5e0ff */
[----:B---3--:R-:W-:Y:S01]  /*17930*/  IMAD.X R77, R88, 0x1, R77, P2 ;  /* 0x00000001584d7824 */ /* 0x008fe200010e064d */
[----:B------:R-:W-:Y:S01]  /*17940*/  STL [R1+0x318], R72 ;  /* 0x0003184801007387 */ /* 0x000fe20000100800 */
[----:B-1----:R-:W-:Y:S02]  /*17950*/  @!P1 IMAD.MOV.U32 R44, RZ, RZ, R72 ;  /* 0x000000ffff2c9224 */ /* 0x002fe400078e0048 */
[----:B------:R-:W-:Y:S01]  /*17960*/  @!P1 IMAD.MOV.U32 R45, RZ, RZ, R77 ;  /* 0x000000ffff2d9224 */ /* 0x000fe200078e004d */
[----:B------:R0:W-:Y:S04]  /*17970*/  STL [R1+0x314], R77 ;  /* 0x0003144d01007387 */ /* 0x0001e80000100800 */
[----:B------:R-:W3:Y:S01]  /*17980*/  LDL.LU R78, [R1+0x394] ;  /* 0x00039400014e7983 */ /* 0x000ee20000300800 */
[----:B--2---:R-:W-:-:S03]  /*17990*/  IADD3 R0, P2, PT, R4, R0, RZ ;  /* 0x0000000004007210 */ /* 0x004fc60007f5e0ff */
[----:B------:R1:W2:Y:S04]  /*179a0*/  @!P1 LDG.E.U8 R42, desc[UR18][R44.64] ;  /* 0x000000122c2a9981 */ /* 0x0002a8000c1e1100 */
[----:B0-----:R-:W4:Y:S04]  /*179b0*/  LDL.LU R77, [R1+0x200] ;  /* 0x00020000014d7983 */ /* 0x001f280000300800 */
[----:B------:R-:W2:Y:S01]  /*179c0*/  LDL.LU R72, [R1+0x3cc] ;  /* 0x0003cc0001487983 */ /* 0x000ea20000300800 */
[----:B-1----:R-:W-:-:S03]  /*179d0*/  @!P1 IMAD.MOV.U32 R44, RZ, RZ, R0 ;  /* 0x000000ffff2c9224 */ /* 0x002fc600078e0000 */
[----:B------:R0:W-:Y:S01]  /*179e0*/  STL [R1+0x358], R0 ;  /* 0x0003580001007387 */ /* 0x0001e20000100800 */
[----:B------:R-:W-:-:S05]  /*179f0*/  IMAD.X R76, R88, 0x1, R76, P2 ;  /* 0x00000001584c7824 */ /* 0x000fca00010e064c */
[----:B------:R1:W-:Y:S04]  /*17a00*/  STL [R1+0x354], R76 ;  /* 0x0003544c01007387 */ /* 0x0003e80000100800 */
[----:B0-----:R-:W4:Y:S01]  /*17a10*/  LDL.LU R0, [R1+0x220] ;  /* 0x0002200001007983 */ /* 0x001f220000300800 */
[----:B------:R-:W-:-:S03]  /*17a20*/  @!P1 IMAD.MOV.U32 R45, RZ, RZ, R76 ;  /* 0x000000ffff2d9224 */ /* 0x000fc600078e004c */
[----:B-1----:R-:W4:Y:S01]  /*17a30*/  LDL.LU R76, [R1+0x21c] ;  /* 0x00021c00014c7983 */ /* 0x002f220000300800 */
[----:B------:R-:W-:Y:S02]  /*17a40*/  IADD3 R71, P2, PT, R4, R71, RZ ;  /* 0x0000004704477210 */ /* 0x000fe40007f5e0ff */
[----:B------:R-:W-:Y:S01]  /*17a50*/  PRMT R43, RZ, 0x7610, R43 ;  /* 0x00007610ff2b7816 */ /* 0x000fe2000000002b */
[----:B------:R-:W-:Y:S04]  /*17a60*/  STS.U8 [R68+UR9+0x7880], R47 ;  /* 0x0078802f44007988 */ /* 0x000fe80008000009 */
[----:B------:R0:W-:Y:S04]  /*17a70*/  STS.U8 [R68+UR9+0x7c80], R46 ;  /* 0x007c802e44007988 */ /* 0x0001e80008000009 */
[----:B------:R1:W4:Y:S04]  /*17a80*/  @!P1 LDG.E.U8 R43, desc[UR18][R44.64] ;  /* 0x000000122c2b9981 */ /* 0x000328000c1e1100 */
[----:B------:R3:W-:Y:S01]  /*17a90*/  STL [R1+0x398], R71 ;  /* 0x0003984701007387 */ /* 0x0007e20000100800 */
[----:B0-----:R-:W-:Y:S01]  /*17aa0*/  @!P1 IMAD.MOV.U32 R46, RZ, RZ, R71 ;  /* 0x000000ffff2e9224 */ /* 0x001fe200078e0047 */
[----:B-1----:R-:W-:-:S02]  /*17ab0*/  PRMT R44, RZ, 0x7610, R44 ;  /* 0x00007610ff2c7816 */ /* 0x002fc4000000002c */
[----:B------:R-:W-:Y:S01]  /*17ac0*/  PRMT R45, RZ, 0x7610, R45 ;  /* 0x00007610ff2d7816 */ /* 0x000fe2000000002d */
[----:B---3--:R-:W-:-:S04]  /*17ad0*/  IMAD.X R78, R88, 0x1, R78, P2 ;  /* 0x00000001584e7824 */ /* 0x008fc800010e064e */
[----:B------:R-:W-:Y:S01]  /*17ae0*/  @!P1 IMAD.MOV.U32 R47, RZ, RZ, R78 ;  /* 0x000000ffff2f9224 */ /* 0x000fe200078e004e */
[----:B------:R-:W-:Y:S04]  /*17af0*/  STL [R1+0x394], R78 ;  /* 0x0003944e01007387 */ /* 0x000fe80000100800 */
[----:B------:R-:W3:Y:S01]  /*17b00*/  LDL.LU R71, [R1+0x260] ;  /* 0x0002600001477983 */ /* 0x000ee20000300800 */
[----:B--2---:R-:W-:-:S03]  /*17b10*/  IADD3 R72, P2, PT, R4, R72, RZ ;  /* 0x0000004804487210 */ /* 0x004fc60007f5e0ff */
[----:B------:R0:W2:Y:S02]  /*17b20*/  @!P1 LDG.E.U8 R44, desc[UR18][R46.64] ;  /* 0x000000122e2c9981 */ /* 0x0000a4000c1e1100 */
[----:B----4-:R-:W-:Y:S02]  /*17b30*/  IMAD.X R77, R88, 0x1, R77, P2 ;  /* 0x00000001584d7824 */ /* 0x010fe400010e064d */
[----:B------:R-:W-:Y:S04]  /*17b40*/  STL [R1+0x3cc], R72 ;  /* 0x0003cc4801007387 */ /* 0x000fe80000100800 */
[----:B------:R1:W-:Y:S01]  /*17b50*/  STL [R1+0x200], R77 ;  /* 0x0002004d01007387 */ /* 0x0003e20000100800 */
[----:B0-----:R-:W-:Y:S02]  /*17b60*/  @!P1 IMAD.MOV.U32 R46, RZ, RZ, R72 ;  /* 0x000000ffff2e9224 */ /* 0x001fe400078e0048 */
[----:B------:R-:W-:-:S05]  /*17b70*/  @!P1 IMAD.MOV.U32 R47, RZ, RZ, R77 ;  /* 0x000000ffff2f9224 */ /* 0x000fca00078e004d */
[----:B------:R0:W4:Y:S04]  /*17b80*/  @!P1 LDG.E.U8 R45, desc[UR18][R46.64] ;  /* 0x000000122e2d9981 */ /* 0x000128000c1e1100 */
[----:B-1----:R-:W2:Y:S04]  /*17b90*/  LDL.LU R77, [R1+0x25c] ;  /* 0x00025c00014d7983 */ /* 0x002ea80000300800 */
[----:B------:R-:W4:Y:S01]  /*17ba0*/  LDL.LU R72, [R1+0x2a0] ;  /* 0x0002a00001487983 */ /* 0x000f220000300800 */
[----:B------:R-:W-:-:S05]  /*17bb0*/  IADD3 R0, P2, PT, R4, R0, RZ ;  /* 0x0000000004007210 */ /* 0x000fca0007f5e0ff */
[----:B------:R-:W-:Y:S01]  /*17bc0*/  IMAD.X R76, R88, 0x1, R76, P2 ;  /* 0x00000001584c7824 */ /* 0x000fe200010e064c */
[----:B------:R-:W-:Y:S03]  /*17bd0*/  STL [R1+0x220], R0 ;  /* 0x0002200001007387 */ /* 0x000fe60000100800 */
[----:B0-----:R-:W-:Y:S01]  /*17be0*/  @!P1 IMAD.MOV.U32 R47, RZ, RZ, R76 ;  /* 0x000000ffff2f9224 */ /* 0x001fe200078e004c */
[----:B------:R0:W-:Y:S04]  /*17bf0*/  STL [R1+0x21c], R76 ;  /* 0x00021c4c01007387 */ /* 0x0001e80000100800 */
[----:B0-----:R-:W4:Y:S01]  /*17c00*/  LDL.LU R76, [R1+0x29c] ;  /* 0x00029c00014c7983 */ /* 0x001f220000300800 */
[----:B------:R-:W0:Y:S01]  /*17c10*/  S2R R68, SR_TID.X ;  /* 0x0000000000447919 */ /* 0x000e220000002100 */
[----:B------:R-:W-:-:S02]  /*17c20*/  @!P1 IMAD.MOV.U32 R46, RZ, RZ, R0 ;  /* 0x000000ffff2e9224 */ /* 0x000fc400078e0000 */
[----:B------:R-:W4:Y:S04]  /*17c30*/  LDL.LU R78, [R1+0x2dc] ;  /* 0x0002dc00014e7983 */ /* 0x000f280000300800 */
[----:B------:R-:W4:Y:S01]  /*17c40*/  LDL.LU R0, [R1+0x2e0] ;  /* 0x0002e00001007983 */ /* 0x000f220000300800 */
[----:B0-----:R-:W-:-:S04]  /*17c50*/  LOP3.LUT R68, R68, 0x7f, RZ, 0xc0, !PT ;  /* 0x0000007f44447812 */ /* 0x001fc800078ec0ff */
[----:B------:R-:W-:-:S05]  /*17c60*/  LOP3.LUT R68, R68, 0x20, RZ, 0x3c, !PT ;  /* 0x0000002044447812 */ /* 0x000fca00078e3cff */
[----:B------:R-:W-:Y:S04]  /*17c70*/  STS.U8 [R68+UR9+0x4100], R59 ;  /* 0x0041003b44007988 */ /* 0x000fe80008000009 */
[----:B------:R0:W-:Y:S04]  /*17c80*/  STS.U8 [R68+UR9+0x4500], R49 ;  /* 0x0045003144007988 */ /* 0x0001e80008000009 */
[----:B------:R1:W-:Y:S01]  /*17c90*/  STS.U8 [R68+UR9+0x4900], R50 ;  /* 0x0049003244007988 */ /* 0x0003e20008000009 */
[----:B0-----:R-:W-:Y:S02]  /*17ca0*/  PRMT R49, RZ, 0x7610, R49 ;  /* 0x00007610ff317816 */ /* 0x001fe40000000031 */
[----:B-1----:R-:W-:-:S04]  /*17cb0*/  PRMT R50, RZ, 0x7610, R50 ;  /* 0x00007610ff327816 */ /* 0x002fc80000000032 */
[----:B------:R0:W4:Y:S01]  /*17cc0*/  @!P1 LDG.E.U8 R49, desc[UR18][R46.64] ;  /* 0x000000122e319981 */ /* 0x000122000c1e1100 */
[----:B---3--:R-:W-:-:S05]  /*17cd0*/  IADD3 R71, P2, PT, R4, R71, RZ ;  /* 0x0000004704477210 */ /* 0x008fca0007f5e0ff */
[----:B------:R-:W-:Y:S01]  /*17ce0*/  STL [R1+0x260], R71 ;  /* 0x0002604701007387 */ /* 0x000fe20000100800 */
[----:B0-----:R-:W-:Y:S02]  /*17cf0*/  @!P1 IMAD.MOV.U32 R46, RZ, RZ, R71 ;  /* 0x000000ffff2e9224 */ /* 0x001fe400078e0047 */
[----:B--2---:R-:W-:Y:S01]  /*17d00*/  IMAD.X R77, R88, 0x1, R77, P2 ;  /* 0x00000001584d7824 */ /* 0x004fe200010e064d */
[----:B----4-:R-:W-:-:S04]  /*17d10*/  IADD3 R72, P2, PT, R4, R72, RZ ;  /* 0x0000004804487210 */ /* 0x010fc80007f5e0ff */
[----:B------:R0:W-:Y:S01]  /*17d20*/  STL [R1+0x25c], R77 ;  /* 0x00025c4d01007387 */ /* 0x0001e20000100800 */
[----:B------:R-:W-:-:S05]  /*17d30*/  @!P1 IMAD.MOV.U32 R47, RZ, RZ, R77 ;  /* 0x000000ffff2f9224 */ /* 0x000fca00078e004d */
[----:B------:R1:W2:Y:S04]  /*17d40*/  @!P1 LDG.E.U8 R50, desc[UR18][R46.64] ;  /* 0x000000122e329981 */ /* 0x0002a8000c1e1100 */
[----:B0-----:R-:W3:Y:S04]  /*17d50*/  LDL.LU R77, [R1+0x31c] ;  /* 0x00031c00014d7983 */ /* 0x001ee80000300800 */
[----:B------:R-:W4:Y:S01]  /*17d60*/  LDL.LU R71, [R1+0x320] ;  /* 0x0003200001477983 */ /* 0x000f220000300800 */
[----:B-1----:R-:W-:-:S03]  /*17d70*/  @!P1 IMAD.MOV.U32 R46, RZ, RZ, R72 ;  /* 0x000000ffff2e9224 */ /* 0x002fc600078e0048 */
[----:B------:R-:W-:Y:S01]  /*17d80*/  STL [R1+0x2a0], R72 ;  /* 0x0002a04801007387 */ /* 0x000fe20000100800 */
[----:B------:R-:W-:-:S04]  /*17d90*/  IMAD.X R76, R88, 0x1, R76, P2 ;  /* 0x00000001584c7824 */ /* 0x000fc800010e064c */
[----:B------:R-:W-:Y:S01]  /*17da0*/  @!P1 IMAD.MOV.U32 R47, RZ, RZ, R76 ;  /* 0x000000ffff2f9224 */ /* 0x000fe200078e004c */
[----:B------:R0:W-:Y:S04]  /*17db0*/  STL [R1+0x29c], R76 ;  /* 0x00029c4c01007387 */ /* 0x0001e80000100800 */
[----:B0-----:R-:W2:Y:S04]  /*17dc0*/  LDL.LU R76, [R1+0x35c] ;  /* 0x00035c00014c7983 */ /* 0x001ea80000300800 */
[----:B------:R-:W2:Y:S01]  /*17dd0*/  LDL.LU R72, [R1+0x360] ;  /* 0x0003600001487983 */ /* 0x000ea20000300800 */
[----:B------:R-:W-:-:S03]  /*17de0*/  IADD3 R0, P2, PT, R4, R0, RZ ;  /* 0x0000000004007210 */ /* 0x000fc60007f5e0ff */
[----:B------:R0:W-:Y:S02]  /*17df0*/  STS.U8 [R68+UR9+0x4d00], R51 ;  /* 0x004d003344007988 */ /* 0x0001e40008000009 */
[----:B------:R-:W-:Y:S02]  /*17e00*/  IMAD.X R78, R88, 0x1, R78, P2 ;  /* 0x00000001584e7824 */ /* 0x000fe400010e064e */
[----:B------:R1:W-:Y:S01]  /*17e10*/  STS.U8 [R68+UR9+0x5100], R52 ;  /* 0x0051003444007988 */ /* 0x0003e20008000009 */
[----:B0-----:R-:W-:-:S03]  /*17e20*/  PRMT R51, RZ, 0x7610, R51 ;  /* 0x00007610ff337816 */ /* 0x001fc60000000033 */
[----:B------:R0:W-:Y:S01]  /*17e30*/  STL [R1+0x2e0], R0 ;  /* 0x0002e00001007387 */ /* 0x0001e20000100800 */
[----:B-1----:R-:W-:-:S03]  /*17e40*/  PRMT R52, RZ, 0x7610, R52 ;  /* 0x00007610ff347816 */ /* 0x002fc60000000034 */
[----:B------:R1:W2:Y:S04]  /*17e50*/  @!P1 LDG.E.U8 R51, desc[UR18][R46.64] ;  /* 0x000000122e339981 */ /* 0x0002a8000c1e1100 */
[----:B------:R-:W-:Y:S01]  /*17e60*/  STL [R1+0x2dc], R78 ;  /* 0x0002dc4e01007387 */ /* 0x000fe20000100800 */
[----:B-1----:R-:W-:Y:S02]  /*17e70*/  @!P1 IMAD.MOV.U32 R46, RZ, RZ, R0 ;  /* 0x000000ffff2e9224 */ /* 0x002fe400078e0000 */
[----:B------:R-:W-:Y:S01]  /*17e80*/  @!P1 IMAD.MOV.U32 R47, RZ, RZ, R78 ;  /* 0x000000ffff2f9224 */ /* 0x000fe200078e004e */
[----:B0-----:R-:W2:Y:S04]  /*17e90*/  LDL.LU R0, [R1+0x3a0] ;  /* 0x0003a00001007983 */ /* 0x001ea80000300800 */
[----:B------:R0:W-:Y:S04]  /*17ea0*/  STS.U8 [R68+UR9+0x5500], R53 ;  /* 0x0055003544007988 */ /* 0x0001e80008000009 */
[----:B------:R1:W2:Y:S01]  /*17eb0*/  @!P1 LDG.E.U8 R52, desc[UR18][R46.64] ;  /* 0x000000122e349981 */ /* 0x0002a2000c1e1100 */
[----:B0-----:R-:W-:-:S02]  /*17ec0*/  PRMT R53, RZ, 0x7610, R53 ;  /* 0x00007610ff357816 */ /* 0x001fc40000000035 */
[----:B----4-:R-:W-:-:S05]  /*17ed0*/  IADD3 R71, P2, PT, R4, R71, RZ ;  /* 0x0000004704477210 */ /* 0x010fca0007f5e0ff */
[----:B---3--:R-:W-:Y:S01]  /*17ee0*/  IMAD.X R77, R88, 0x1, R77, P2 ;  /* 0x00000001584d7824 */ /* 0x008fe200010e064d */
[----:B------:R-:W-:Y:S01]  /*17ef0*/  STL [R1+0x320], R71 ;  /* 0x0003204701007387 */ /* 0x000fe20000100800 */
[----:B-1----:R-:W-:Y:S02]  /*17f00*/  @!P1 IMAD.MOV.U32 R46, RZ, RZ, R71 ;  /* 0x000000ffff2e9224 */ /* 0x002fe400078e0047 */
[----:B------:R-:W-:Y:S01]  /*17f10*/  @!P1 IMAD.MOV.U32 R47, RZ, RZ, R77 ;  /* 0x000000ffff2f9224 */ /* 0x000fe200078e004d */
[----:B------:R0:W-:Y:S04]  /*17f20*/  STL [R1+0x31c], R77 ;  /* 0x00031c4d01007387 */ /* 0x0001e80000100800 */
[----:B------:R1:W3:Y:S04]  /*17f30*/  @!P1 LDG.E.U8 R53, desc[UR18][R46.64] ;  /* 0x000000122e359981 */ /* 0x0002e8000c1e1100 */
[----:B0-----:R-:W4:Y:S04]  /*17f40*/  LDL.LU R77, [R1+0x39c] ;  /* 0x00039c00014d7983 */ /* 0x001f280000300800 */
[----:B------:R-:W3:Y:S01]  /*17f50*/  LDL.LU R71, [R1+0x3d0] ;  /* 0x0003d00001477983 */ /* 0x000ee20000300800 */
[----:B--2---:R-:W-:-:S05]  /*17f60*/  IADD3 R72, P2, PT, R4, R72, RZ ;  /* 0x0000004804487210 */ /* 0x004fca0007f5e0ff */
[----:B------:R-:W-:Y:S01]  /*17f70*/  IMAD.X R76, R88, 0x1, R76, P2 ;  /* 0x00000001584c7824 */ /* 0x000fe200010e064c */
[----:B------:R-:W-:Y:S03]  /*17f80*/  STL [R1+0x360], R72 ;  /* 0x0003604801007387 */ /* 0x000fe60000100800 */
[----:B-1----:R-:W-:Y:S01]  /*17f90*/  @!P1 IMAD.MOV.U32 R47, RZ, RZ, R76 ;  /* 0x000000ffff2f9224 */ /* 0x002fe200078e004c */
[----:B------:R0:W-:Y:S04]  /*17fa0*/  STL [R1+0x35c], R76 ;  /* 0x00035c4c01007387 */ /* 0x0001e80000100800 */
[----:B0-----:R-:W2:Y:S01]  /*17fb0*/  LDL.LU R76, [R1+0x204] ;  /* 0x00020400014c7983 */ /* 0x001ea20000300800 */
[----:B------:R-:W-:-:S03]  /*17fc0*/  @!P1 IMAD.MOV.U32 R46, RZ, RZ, R72 ;  /* 0x000000ffff2e9224 */ /* 0x000fc600078e0048 */
[----:B------:R0:W-:Y:S04]  /*17fd0*/  STS.U8 [R68+UR9+0x5900], R58 ;  /* 0x0059003a44007988 */ /* 0x0001e80008000009 */
[----:B------:R-:W2:Y:S04]  /*17fe0*/  LDL.LU R78, [R1+0x224] ;  /* 0x00022400014e7983 */ /* 0x000ea80000300800 */
[----:B------:R-:W2:Y:S01]  /*17ff0*/  LDL.LU R72, [R1+0x228] ;  /* 0x0002280001487983 */ /* 0x000ea20000300800 */
[----:B------:R-:W-:Y:S02]  /*18000*/  IADD3 R0, P2, PT, R4, R0, RZ ;  /* 0x0000000004007210 */ /* 0x000fe40007f5e0ff */
[----:B0-----:R-:W-:Y:S01]  /*18010*/  PRMT R58, RZ, 0x7610, R58 ;  /* 0x00007610ff3a7816 */ /* 0x001fe2000000003a */
[----:B------:R0:W-:Y:S04]  /*18020*/  STS.U8 [R68+UR9+0x5d00], R57 ;  /* 0x005d003944007988 */ /* 0x0001e80008000009 */
[----:B------:R-:W-:Y:S04]  /*18030*/  STL [R1+0x3a0], R0 ;  /* 0x0003a00001007387 */ /* 0x000fe80000100800 */
[----:B------:R1:W2:Y:S01]  /*18040*/  @!P1 LDG.E.U8 R58, desc[UR18][R46.64] ;  /* 0x000000122e3a9981 */ /* 0x0002a2000c1e1100 */
[----:B0-----:R-:W-:Y:S01]  /*18050*/  PRMT R57, RZ, 0x7610, R57 ;  /* 0x00007610ff397816 */ /* 0x001fe20000000039 */
[----:B-1----:R-:W-:-:S02]  /*18060*/  @!P1 IMAD.MOV.U32 R46, RZ, RZ, R0 ;  /* 0x000000ffff2e9224 */ /* 0x002fc400078e0000 */
[----:B----4-:R-:W-:Y:S01]  /*18070*/  IMAD.X R77, R88, 0x1, R77, P2 ;  /* 0x00000001584d7824 */ /* 0x010fe200010e064d */
[----:B---3--:R-:W-:-:S04]  /*18080*/  IADD3 R71, P2, PT, R4, R71, RZ ;  /* 0x0000004704477210 */ /* 0x008fc80007f5e0ff */
[----:B------:R0:W-:Y:S01]  /*18090*/  STL [R1+0x39c], R77 ;  /* 0x00039c4d01007387 */ /* 0x0001e20000100800 */
[----:B------:R-:W-:-:S05]  /*180a0*/  @!P1 IMAD.MOV.U32 R47, RZ, RZ, R77 ;  /* 0x000000ffff2f9224 */ /* 0x000fca00078e004d */
[----:B------:R1:W3:Y:S04]  /*180b0*/  @!P1 LDG.E.U8 R57, desc[UR18][R46.64] ;  /* 0x000000122e399981 */ /* 0x0002e8000c1e1100 */
[----:B0-----:R-:W4:Y:S04]  /*180c0*/  LDL.LU R77, [R1+0x264] ;  /* 0x00026400014d7983 */ /* 0x001f280000300800 */
[----:B------:R-:W3:Y:S01]  /*180d0*/  LDL.LU R0, [R1+0x268] ;  /* 0x0002680001007983 */ /* 0x000ee20000300800 */
[----:B-1----:R-:W-:-:S03]  /*180e0*/  @!P1 IMAD.MOV.U32 R46, RZ, RZ, R71 ;  /* 0x000000ffff2e9224 */ /* 0x002fc600078e0047 */
[----:B------:R-:W-:Y:S01]  /*180f0*/  STL [R1+0x3d0], R71 ;  /* 0x0003d04701007387 */ /* 0x000fe20000100800 */
[----:B--2---:R-:W-:-:S04]  /*18100*/  IMAD.X R76, R88, 0x1, R76, P2 ;  /* 0x00000001584c7824 */ /* 0x004fc800010e064c */
        /* <DEDUP_REMOVED lines=13> */
[----:B------:R-:W-:Y:S01]  /*181e0*/  PRMT R59, RZ, 0x7610, R59 ;  /* 0x00007610ff3b7816 */ /* 0x000fe2000000003b */
[----:B-1----:R-:W-:Y:S02]  /*181f0*/  @!P1 IMAD.MOV.U32 R46, RZ, RZ, R72 ;  /* 0x000000ffff2e9224 */ /* 0x002fe400078e0048 */
[----:B------:R-:W-:Y:S01]  /*18200*/  @!P1 IMAD.MOV.U32 R47, RZ, RZ, R78 ;  /* 0x000000ffff2f9224 */ /* 0x000fe200078e004e */
[----:B0-----:R-:W2:Y:S04]  /*18210*/  LDL.LU R72, [R1+0x2e8] ;  /* 0x0002e80001487983 */ /* 0x001ea80000300800 */
[----:B------:R0:W2:Y:S01]  /*18220*/  @!P1 LDG.E.U8 R55, desc[UR18][R46.64] ;  /* 0x000000122e379981 */ /* 0x0000a2000c1e1100 */
[----:B---3--:R-:W-:-:S05]  /*18230*/  IADD3 R0, P2, PT, R4, R0, RZ ;  /* 0x0000000004007210 */ /* 0x008fca0007f5e0ff */
[----:B----4-:R-:W-:Y:S01]  /*18240*/  IMAD.X R77, R88, 0x1, R77, P2 ;  /* 0x00000001584d7824 */ /* 0x010fe200010e064d */
[----:B------:R-:W-:Y:S01]  /*18250*/  STL [R1+0x268], R0 ;  /* 0x0002680001007387 */ /* 0x000fe20000100800 */
[----:B0-----:R-:W-:Y:S02]  /*18260*/  @!P1 IMAD.MOV.U32 R46, RZ, RZ, R0 ;  /* 0x000000ffff2e9224 */ /* 0x001fe400078e0000 */
[----:B------:R-:W-:Y:S01]  /*18270*/  @!P1 IMAD.MOV.U32 R47, RZ, RZ, R77 ;  /* 0x000000ffff2f9224 */ /* 0x000fe200078e004d */
[----:B------:R0:W-:Y:S04]  /*18280*/  STL [R1+0x264], R77 ;  /* 0x0002644d01007387 */ /* 0x0001e80000100800 */
[----:B------:R1:W3:Y:S04]  /*18290*/  @!P1 LDG.E.U8 R59, desc[UR18][R46.64] ;  /* 0x000000122e3b9981 */ /* 0x0002e8000c1e1100 */
[----:B0-----:R-:W4:Y:S04]  /*182a0*/  LDL.LU R77, [R1+0x2e4] ;  /* 0x0002e400014d7983 */ /* 0x001f280000300800 */
[----:B------:R-:W3:Y:S01]  /*182b0*/  LDL.LU R0, [R1+0x328] ;  /* 0x0003280001007983 */ /* 0x000ee20000300800 */
[----:B--2---:R-:W-:-:S05]  /*182c0*/  IADD3 R71, P2, PT, R4, R71, RZ ;  /* 0x0000004704477210 */ /* 0x004fca0007f5e0ff */
[----:B------:R-:W-:Y:S01]  /*182d0*/  IMAD.X R76, R88, 0x1, R76, P2 ;  /* 0x00000001584c7824 */ /* 0x000fe200010e064c */
[----:B------:R-:W-:Y:S01]  /*182e0*/  STL [R1+0x2a8], R71 ;  /* 0x0002a84701007387 */ /* 0x000fe20000100800 */
[----:B-1----:R-:W-:Y:S02]  /*182f0*/  @!P1 IMAD.MOV.U32 R46, RZ, RZ, R71 ;  /* 0x000000ffff2e9224 */ /* 0x002fe400078e0047 */
[----:B------:R-:W-:Y:S01]  /*18300*/  @!P1 IMAD.MOV.U32 R47, RZ, RZ, R76 ;  /* 0x000000ffff2f9224 */ /* 0x000fe200078e004c */
[----:B------:R0:W-:Y:S04]  /*18310*/  STL [R1+0x2a4], R76 ;  /* 0x0002a44c01007387 */ /* 0x0001e80000100800 */
[----:B------:R-:W2:Y:S04]  /*18320*/  LDL.LU R78, [R1+0x324] ;  /* 0x00032400014e7983 */ /* 0x000ea80000300800 */
[----:B0-----:R-:W2:Y:S04]  /*18330*/  LDL.LU R76, [R1+0x364] ;  /* 0x00036400014c7983 */ /* 0x001ea80000300800 */
[----:B------:R-:W2:Y:S04]  /*18340*/  LDL.LU R71, [R1+0x368] ;  /* 0x0003680001477983 */ /* 0x000ea80000300800 */
[----:B------:R0:W-:Y:S01]  /*18350*/  STS.U8 [R68+UR9+0x6900], R62 ;  /* 0x0069003e44007988 */ /* 0x0001e20008000009 */
[----:B------:R-:W-:-:S02]  /*18360*/  IADD3 R72, P2, PT, R4, R72, RZ ;  /* 0x0000004804487210 */ /* 0x000fc40007f5e0ff */
[----:B0-----:R-:W-:Y:S01]  /*18370*/  PRMT R62, RZ, 0x7610, R62 ;  /* 0x00007610ff3e7816 */ /* 0x001fe2000000003e */
[----:B------:R0:W-:Y:S04]  /*18380*/  STS.U8 [R68+UR9+0x6d00], R70 ;  /* 0x006d004644007988 */ /* 0x0001e80008000009 */
[----:B------:R-:W-:Y:S04]  /*18390*/  STL [R1+0x2e8], R72 ;  /* 0x0002e84801007387 */ /* 0x000fe80000100800 */
[----:B------:R1:W2:Y:S01]  /*183a0*/  @!P1 LDG.E.U8 R62, desc[UR18][R46.64] ;  /* 0x000000122e3e9981 */ /* 0x0002a2000c1e1100 */
[----:B0-----:R-:W-:-:S03]  /*183b0*/  PRMT R70, RZ, 0x7610, R70 ;  /* 0x00007610ff467816 */ /* 0x001fc60000000046 */
[----:B------:R-:W-:Y:S01]  /*183c0*/  STS.U8 [R68+UR9+0x7100], R74 ;  /* 0x0071004a44007988 */ /* 0x000fe20008000009 */
[----:B-1----:R-:W-:-:S03]  /*183d0*/  @!P1 IMAD.MOV.U32 R46, RZ, RZ, R72 ;  /* 0x000000ffff2e9224 */ /* 0x002fc600078e0048 */
[----:B------:R0:W-:Y:S02]  /*183e0*/  STS.U8 [R68+UR9+0x7500], R73 ;  /* 0x0075004944007988 */ /* 0x0001e40008000009 */
[----:B0-----:R-:W-:Y:S01]  /*183f0*/  PRMT R73, RZ, 0x7610, R73 ;  /* 0x00007610ff497816 */ /* 0x001fe20000000049 */
[----:B----4-:R-:W-:Y:S01]  /*18400*/  IMAD.X R77, R88, 0x1, R77, P2 ;  /* 0x00000001584d7824 */ /* 0x010fe200010e064d */
[----:B---3--:R-:W-:-:S04]  /*18410*/  IADD3 R0, P2, PT, R4, R0, RZ ;  /* 0x0000000004007210 */ /* 0x008fc80007f5e0ff */
[----:B------:R0:W-:Y:S01]  /*18420*/  STL [R1+0x2e4], R77 ;  /* 0x0002e44d01007387 */ /* 0x0001e20000100800 */
[----:B------:R-:W-:-:S05]  /*18430*/  @!P1 IMAD.MOV.U32 R47, RZ, RZ, R77 ;  /* 0x000000ffff2f9224 */ /* 0x000fca00078e004d */
[----:B------:R1:W3:Y:S04]  /*18440*/  @!P1 LDG.E.U8 R70, desc[UR18][R46.64] ;  /* 0x000000122e469981 */ /* 0x0002e8000c1e1100 */
[----:B0-----:R-:W4:Y:S04]  /*18450*/  LDL.LU R77, [R1+0x3a4] ;  /* 0x0003a400014d7983 */ /* 0x001f280000300800 */
[----:B------:R-:W3:Y:S01]  /*18460*/  LDL.LU R72, [R1+0x3a8] ;  /* 0x0003a80001487983 */ /* 0x000ee20000300800 */
[----:B--2---:R-:W-:-:S03]  /*18470*/  IMAD.X R78, R88, 0x1, R78, P2 ;  /* 0x00000001584e7824 */ /* 0x004fc600010e064e */
[----:B------:R0:W-:Y:S01]  /*18480*/  STL [R1+0x328], R0 ;  /* 0x0003280001007387 */ /* 0x0001e20000100800 */
[----:B-1----:R-:W-:Y:S02]  /*18490*/  @!P1 IMAD.MOV.U32 R46, RZ, RZ, R0 ;  /* 0x000000ffff2e9224 */ /* 0x002fe400078e0000 */
[----:B------:R-:W-:Y:S01]  /*184a0*/  @!P1 IMAD.MOV.U32 R47, RZ, RZ, R78 ;  /* 0x000000ffff2f9224 */ /* 0x000fe200078e004e */
[----:B------:R-:W-:Y:S01]  /*184b0*/  IADD3 R71, P2, PT, R4, R71, RZ ;  /* 0x0000004704477210 */ /* 0x000fe20007f5e0ff */
[----:B------:R-:W-:Y:S04]  /*184c0*/  STL [R1+0x324], R78 ;  /* 0x0003244e01007387 */ /* 0x000fe80000100800 */
[----:B------:R-:W-:Y:S01]  /*184d0*/  IMAD.X R76, R88, 0x1, R76, P2 ;  /* 0x00000001584c7824 */ /* 0x000fe200010e064c */
[----:B0-----:R-:W2:Y:S04]  /*184e0*/  LDL.LU R0, [R1+0x3d4] ;  /* 0x0003d40001007983 */ /* 0x001ea80000300800 */
[----:B------:R0:W2:Y:S04]  /*184f0*/  @!P1 LDG.E.U8 R73, desc[UR18][R46.64] ;  /* 0x000000122e499981 */ /* 0x0000a8000c1e1100 */
[----:B------:R1:W-:Y:S04]  /*18500*/  STL [R1+0x368], R71 ;  /* 0x0003684701007387 */ /* 0x0003e80000100800 */
[----:B------:R1:W-:Y:S01]  /*18510*/  STL [R1+0x364], R76 ;  /* 0x0003644c01007387 */ /* 0x0003e20000100800 */
[----:B0-----:R-:W-:-:S03]  /*18520*/  @!P1 IMAD.MOV.U32 R46, RZ, RZ, R71 ;  /* 0x000000ffff2e9224 */ /* 0x001fc600078e0047 */
[----:B-1----:R-:W2:Y:S01]  /*18530*/  LDL.LU R71, [R1+0x208] ;  /* 0x0002080001477983 */ /* 0x002ea20000300800 */
[----:B------:R-:W-:-:S03]  /*18540*/  @!P1 IMAD.MOV.U32 R47, RZ, RZ, R76 ;  /* 0x000000ffff2f9224 */ /* 0x000fc600078e004c */
[----:B------:R0:W-:Y:S04]  /*18550*/  STS.U8 [R68+UR9+0x7900], R65 ;  /* 0x0079004144007988 */ /* 0x0001e80008000009 */
[----:B------:R-:W2:Y:S01]  /*18560*/  LDL.LU R76, [R1+0x230] ;  /* 0x00023000014c7983 */ /* 0x000ea20000300800 */
[----:B0-----:R-:W-:-:S03]  /*18570*/  PRMT R65, RZ, 0x7610, R65 ;  /* 0x00007610ff417816 */ /* 0x001fc60000000041 */
[----:B------:R0:W-:Y:S04]  /*18580*/  STS.U8 [R68+UR9+0x7d00], R54 ;  /* 0x007d003644007988 */ /* 0x0001e80008000009 */
[----:B------:R1:W2:Y:S01]  /*18590*/  @!P1 LDG.E.U8 R65, desc[UR18][R46.64] ;  /* 0x000000122e419981 */ /* 0x0002a2000c1e1100 */
[----:B0-----:R-:W-:Y:S02]  /*185a0*/  PRMT R54, RZ, 0x7610, R54 ;  /* 0x00007610ff367816 */ /* 0x001fe40000000036 */
[----:B---3--:R-:W-:-:S05]  /*185b0*/  IADD3 R72, P2, PT, R4, R72, RZ ;  /* 0x0000004804487210 */ /* 0x008fca0007f5e0ff */
[----:B----4-:R-:W-:Y:S01]  /*185c0*/  IMAD.X R77, R88, 0x1, R77, P2 ;  /* 0x00000001584d7824 */ /* 0x010fe200010e064d */
[----:B------:R0:W-:Y:S01]  /*185d0*/  STL [R1+0x3a8], R72 ;  /* 0x0003a84801007387 */ /* 0x0001e20000100800 */
[----:B-1----:R-:W-:Y:S02]  /*185e0*/  @!P1 IMAD.MOV.U32 R46, RZ, RZ, R72 ;  /* 0x000000ffff2e9224 */ /* 0x002fe400078e0048 */
[----:B------:R-:W-:Y:S01]  /*185f0*/  @!P1 IMAD.MOV.U32 R47, RZ, RZ, R77 ;  /* 0x000000ffff2f9224 */ /* 0x000fe200078e004d */
[----:B------:R1:W-:Y:S04]  /*18600*/  STL [R1+0x3a4], R77 ;  /* 0x0003a44d01007387 */ /* 0x0003e80000100800 */
[----:B------:R-:W3:Y:S01]  /*18610*/  LDL.LU R78, [R1+0x22c] ;  /* 0x00022c00014e7983 */ /* 0x000ee20000300800 */
[----:B--2---:R-:W-:-:S03]  /*18620*/  IADD3 R0, P2, PT, R4, R0, RZ ;  /* 0x0000000004007210 */ /* 0x004fc60007f5e0ff */
[----:B0-----:R-:W2:Y:S04]  /*18630*/  LDL.LU R72, [R1+0x270] ;  /* 0x0002700001487983 */ /* 0x001ea80000300800 */
[----:B------:R-:W-:Y:S04]  /*18640*/  STL [R1+0x3d4], R0 ;  /* 0x0003d40001007387 */ /* 0x000fe80000100800 */
[----:B------:R0:W4:Y:S04]  /*18650*/  @!P1 LDG.E.U8 R54, desc[UR18][R46.64] ;  /* 0x000000122e369981 */ /* 0x000128000c1e1100 */
[----:B-1----:R-:W4:Y:S01]  /*18660*/  LDL.LU R77, [R1+0x26c] ;  /* 0x00026c00014d7983 */ /* 0x002f220000300800 */
[----:B------:R-:W-:-:S02]  /*18670*/  IMAD.X R71, R88, 0x1, R71, P2 ;  /* 0x0000000158477824 */ /* 0x000fc400010e0647 */
[----:B0-----:R-:W-:Y:S02]  /*18680*/  @!P1 IMAD.MOV.U32 R46, RZ, RZ, R0 ;  /* 0x000000ffff2e9224 */ /* 0x001fe400078e0000 */
[----:B------:R-:W-:Y:S01]  /*18690*/  @!P1 IMAD.MOV.U32 R47, RZ, RZ, R71 ;  /* 0x000000ffff2f9224 */ /* 0x000fe200078e0047 */
[----:B------:R0:W-:Y:S04]  /*186a0*/  STL [R1+0x208], R71 ;  /* 0x0002084701007387 */ /* 0x0001e80000100800 */
[----:B0-----:R-:W4:Y:S04]  /*186b0*/  LDL.LU R71, [R1+0x2ac] ;  /* 0x0002ac0001477983 */ /* 0x001f280000300800 */
[----:B------:R-:W4:Y:S01]  /*186c0*/  LDL.LU R0, [R1+0x2b0] ;  /* 0x0002b00001007983 */ /* 0x000f220000300800 */
[----:B------:R-:W0:Y:S01]  /*186d0*/  S2R R68, SR_TID.X ;  /* 0x0000000000447919 */ /* 0x000e220000002100 */
[----:B------:R-:W-:-:S02]  /*186e0*/  IADD3 R76, P2, PT, R4, R76, RZ ;  /* 0x0000004c044c7210 */ /* 0x000fc40007f5e0ff */
[----:B------:R-:W-:-:S03]  /*186f0*/  PRMT R74, RZ, 0x7610, R74 ;  /* 0x00007610ff4a7816 */ /* 0x000fc6000000004a */
[----:B------:R-:W-:Y:S04]  /*18700*/  STL [R1+0x230], R76 ;  /* 0x0002304c01007387 */ /* 0x000fe80000100800 */
[----:B------:R1:W4:Y:S02]  /*18710*/  @!P1 LDG.E.U8 R74, desc[UR18][R46.64] ;  /* 0x000000122e4a9981 */ /* 0x000324000c1e1100 */
[----:B-1----:R-:W-:Y:S01]  /*18720*/  @!P1 IMAD.MOV.U32 R46, RZ, RZ, R76 ;  /* 0x000000ffff2e9224 */ /* 0x002fe200078e004c */
[----:B0-----:R-:W-:-:S04]  /*18730*/  LOP3.LUT R68, R68, 0x7f, RZ, 0xc0, !PT ;  /* 0x0000007f44447812 */ /* 0x001fc800078ec0ff */
[----:B------:R-:W-:-:S05]  /*18740*/  LOP3.LUT R68, R68, 0x30, RZ, 0x3c, !PT ;  /* 0x0000003044447812 */ /* 0x000fca00078e3cff */
[----:B------:R-:W-:Y:S04]  /*18750*/  STS.U8 [R68+UR9+0x4180], R86 ;  /* 0x0041805644007988 */ /* 0x000fe80008000009 */
[----:B------:R0:W-:Y:S02]  /*18760*/  STS.U8 [R68+UR9+0x4580], R81 ;  /* 0x0045805144007988 */ /* 0x0001e40008000009 */
[----:B0-----:R-:W-:Y:S01]  /*18770*/  PRMT R81, RZ, 0x7610, R81 ;  /* 0x00007610ff517816 */ /* 0x001fe20000000051 */
[----:B---3--:R-:W-:Y:S01]  /*18780*/  IMAD.X R78, R88, 0x1, R78, P2 ;  /* 0x00000001584e7824 */ /* 0x008fe200010e064e */
[----:B--2---:R-:W-:-:S04]  /*18790*/  IADD3 R72, P2, PT, R4, R72, RZ ;  /* 0x0000004804487210 */ /* 0x004fc80007f5e0ff */
[----:B------:R0:W-:Y:S01]  /*187a0*/  STL [R1+0x22c], R78 ;  /* 0x00022c4e01007387 */ /* 0x0001e20000100800 */
[----:B------:R-:W-:-:S05]  /*187b0*/  @!P1 IMAD.MOV.U32 R47, RZ, RZ, R78 ;  /* 0x000000ffff2f9224 */ /* 0x000fca00078e004e */
[----:B------:R1:W2:Y:S04]  /*187c0*/  @!P1 LDG.E.U8 R81, desc[UR18][R46.64] ;  /* 0x000000122e519981 */ /* 0x0002a8000c1e1100 */
[----:B0-----:R-:W3:Y:S01]  /*187d0*/  LDL.LU R78, [R1+0x2ec] ;  /* 0x0002ec00014e7983 */ /* 0x001ee20000300800 */
[----:B----4-:R-:W-:-:S03]  /*187e0*/  IMAD.X R77, R88, 0x1, R77, P2 ;  /* 0x00000001584d7824 */ /* 0x010fc600010e064d */
[----:B------:R-:W4:Y:S01]  /*187f0*/  LDL.LU R76, [R1+0x2f0] ;  /* 0x0002f000014c7983 */ /* 0x000f220000300800 */
[----:B-1----:R-:W-:-:S03]  /*18800*/  @!P1 IMAD.MOV.U32 R46, RZ, RZ, R72 ;  /* 0x000000ffff2e9224 */ /* 0x002fc600078e0048 */
[----:B------:R0:W-:Y:S04]  /*18810*/  STL [R1+0x270], R72 ;  /* 0x0002704801007387 */ /* 0x0001e80000100800 */
[----:B------:R1:W-:Y:S01]  /*18820*/  STL [R1+0x26c], R77 ;  /* 0x00026c4d01007387 */ /* 0x0003e20000100800 */
[----:B------:R-:W-:-:S03]  /*18830*/  @!P1 IMAD.MOV.U32 R47, RZ, RZ, R77 ;  /* 0x000000ffff2f9224 */ /* 0x000fc600078e004d */
[----:B0-----:R-:W2:Y:S01]  /*18840*/  LDL.LU R72, [R1+0x330] ;  /* 0x0003300001487983 */ /* 0x001ea20000300800 */
[----:B------:R-:W-:-:S05]  /*18850*/  IADD3 R0, P2, PT, R4, R0, RZ ;  /* 0x0000000004007210 */ /* 0x000fca0007f5e0ff */
[----:B------:R-:W-:Y:S01]  /*18860*/  IMAD.X R71, R88, 0x1, R71, P2 ;  /* 0x0000000158477824 */ /* 0x000fe200010e0647 */
[----:B------:R-:W-:Y:S04]  /*18870*/  STL [R1+0x2b0], R0 ;  /* 0x0002b00001007387 */ /* 0x000fe80000100800 */
[----:B------:R-:W-:Y:S04]  /*18880*/  STL [R1+0x2ac], R71 ;  /* 0x0002ac4701007387 */ /* 0x000fe80000100800 */
[----:B-1----:R-:W2:Y:S04]  /*18890*/  LDL.LU R77, [R1+0x32c] ;  /* 0x00032c00014d7983 */ /* 0x002ea80000300800 */
[----:B------:R0:W-:Y:S04]  /*188a0*/  STS.U8 [R68+UR9+0x4980], R83 ;  /* 0x0049805344007988 */ /* 0x0001e80008000009 */
[----:B------:R1:W-:Y:S01]  /*188b0*/  STS.U8 [R68+UR9+0x4d80], R85 ;  /* 0x004d805544007988 */ /* 0x0003e20008000009 */
[----:B0-----:R-:W-:-:S02]  /*188c0*/  PRMT R83, RZ, 0x7610, R83 ;  /* 0x00007610ff537816 */ /* 0x001fc40000000053 */
[----:B-1----:R-:W-:-:S04]  /*188d0*/  PRMT R85, RZ, 0x7610, R85 ;  /* 0x00007610ff557816 */ /* 0x002fc80000000055 */
[----:B------:R0:W2:Y:S04]  /*188e0*/  @!P1 LDG.E.U8 R83, desc[UR18][R46.64] ;  /* 0x000000122e539981 */ /* 0x0000a8000c1e1100 */
[----:B------:R1:W-:Y:S01]  /*188f0*/  STS.U8 [R68+UR9+0x5180], R87 ;  /* 0x0051805744007988 */ /* 0x0003e20008000009 */
[----:B0-----:R-:W-:Y:S02]  /*18900*/  @!P1 IMAD.MOV.U32 R47, RZ, RZ, R71 ;  /* 0x000000ffff2f9224 */ /* 0x001fe400078e0047 */
[----:B------:R-:W-:Y:S01]  /*18910*/  @!P1 IMAD.MOV.U32 R46, RZ, RZ, R0 ;  /* 0x000000ffff2e9224 */ /* 0x000fe200078e0000 */
[----:B------:R-:W2:Y:S04]  /*18920*/  LDL.LU R71, [R1+0x36c] ;  /* 0x00036c0001477983 */ /* 0x000ea80000300800 */
[----:B------:R-:W2:Y:S01]  /*18930*/  LDL.LU R0, [R1+0x370] ;  /* 0x0003700001007983 */ /* 0x000ea20000300800 */
[----:B-1----:R-:W-:-:S03]  /*18940*/  PRMT R87, RZ, 0x7610, R87 ;  /* 0x00007610ff577816 */ /* 0x002fc60000000057 */
[----:B------:R0:W2:Y:S01]  /*18950*/  @!P1 LDG.E.U8 R85, desc[UR18][R46.64] ;  /* 0x000000122e559981 */ /* 0x0000a2000c1e1100 */
[----:B------:R-:W-:Y:S01]  /*18960*/  IMAD.MOV.U32 R90, RZ, RZ, R84 ;  /* 0x000000ffff5a7224 */ /* 0x000fe200078e0054 */
[----:B----4-:R-:W-:-:S05]  /*18970*/  IADD3 R76, P2, PT, R4, R76, RZ ;  /* 0x0000004c044c7210 */ /* 0x010fca0007f5e0ff */
[----:B---3--:R-:W-:Y:S01]  /*18980*/  IMAD.X R78, R88, 0x1, R78, P2 ;  /* 0x00000001584e7824 */ /* 0x008fe200010e064e */
[----:B------:R1:W-:Y:S01]  /*18990*/  STL [R1+0x2f0], R76 ;  /* 0x0002f04c01007387 */ /* 0x0003e20000100800 */
[----:B0-----:R-:W-:Y:S02]  /*189a0*/  @!P1 IMAD.MOV.U32 R46, RZ, RZ, R76 ;  /* 0x000000ffff2e9224 */ /* 0x001fe400078e004c */
[----:B------:R-:W-:Y:S01]  /*189b0*/  @!P1 IMAD.MOV.U32 R47, RZ, RZ, R78 ;  /* 0x000000ffff2f9224 */ /* 0x000fe200078e004e */
[----:B--2---:R-:W-:Y:S01]  /*189c0*/  IADD3 R72, P2, PT, R4, R72, RZ ;  /* 0x0000004804487210 */ /* 0x004fe20007f5e0ff */
[----:B------:R-:W-:Y:S04]  /*189d0*/  STL [R1+0x2ec], R78 ;  /* 0x0002ec4e01007387 */ /* 0x000fe80000100800 */
[----:B-1----:R-:W2:Y:S04]  /*189e0*/  LDL.LU R76, [R1+0x3b0] ;  /* 0x0003b000014c7983 */ /* 0x002ea80000300800 */
[----:B------:R-:W3:Y:S04]  /*189f0*/  LDL.LU R84, [R1+0x70] ;  /* 0x0000700001547983 */ /* 0x000ee80000300800 */
[----:B------:R-:W4:Y:S04]  /*18a00*/  LDL.LU R86, [R1+0x50] ;  /* 0x0000500001567983 */ /* 0x000f280000300800 */
[----:B------:R0:W4:Y:S01]  /*18a10*/  @!P1 LDG.E.U8 R87, desc[UR18][R46.64] ;  /* 0x000000122e579981 */ /* 0x000122000c1e1100 */
[----:B------:R-:W-:-:S03]  /*18a20*/  IMAD.X R77, R88, 0x1, R77, P2 ;  /* 0x00000001584d7824 */ /* 0x000fc600010e064d */
[----:B------:R-:W-:Y:S04]  /*18a30*/  STL [R1+0x330], R72 ;  /* 0x0003304801007387 */ /* 0x000fe80000100800 */
[----:B------:R1:W-:Y:S01]  /*18a40*/  STL [R1+0x32c], R77 ;  /* 0x00032c4d01007387 */ /* 0x0003e20000100800 */
[----:B0-----:R-:W-:-:S03]  /*18a50*/  @!P1 IMAD.MOV.U32 R47, RZ, RZ, R77 ;  /* 0x000000ffff2f9224 */ /* 0x001fc600078e004d */
[----:B-1----:R-:W4:Y:S01]  /*18a60*/  LDL.LU R77, [R1+0x3ac] ;  /* 0x0003ac00014d7983 */ /* 0x002f220000300800 */
[----:B------:R-:W-:-:S03]  /*18a70*/  @!P1 IMAD.MOV.U32 R46, RZ, RZ, R72 ;  /* 0x000000ffff2e9224 */ /* 0x000fc600078e0048 */
[----:B------:R0:W-:Y:S04]  /*18a80*/  STS.U8 [R68+UR9+0x5580], R89 ;  /* 0x0055805944007988 */ /* 0x0001e80008000009 */
[----:B------:R1:W-:Y:S01]  /*18a90*/  STS.U8 [R68+UR9+0x5980], R91 ;  /* 0x0059805b44007988 */ /* 0x0003e20008000009 */
[----:B0-----:R-:W-:Y:S02]  /*18aa0*/  PRMT R89, RZ, 0x7610, R89 ;  /* 0x00007610ff597816 */ /* 0x001fe40000000059 */
[----:B------:R-:W-:-:S04]  /*18ab0*/  IADD3 R0, P2, PT, R4, R0, RZ ;  /* 0x0000000004007210 */ /* 0x000fc80007f5e0ff */
[----:B------:R0:W4:Y:S01]  /*18ac0*/  @!P1 LDG.E.U8 R89, desc[UR18][R46.64] ;  /* 0x000000122e599981 */ /* 0x000122000c1e1100 */
[----:B------:R-:W-:Y:S01]  /*18ad0*/  IMAD.X R71, R88, 0x1, R71, P2 ;  /* 0x0000000158477824 */ /* 0x000fe200010e0647 */
[----:B-1----:R-:W-:Y:S02]  /*18ae0*/  PRMT R91, RZ, 0x7610, R91 ;  /* 0x00007610ff5b7816 */ /* 0x002fe4000000005b */
[----:B------:R-:W-:Y:S04]  /*18af0*/  STL [R1+0x370], R0 ;  /* 0x0003700001007387 */ /* 0x000fe80000100800 */
[----:B------:R1:W-:Y:S01]  /*18b00*/  STL [R1+0x36c], R71 ;  /* 0x00036c4701007387 */ /* 0x0003e20000100800 */
[----:B0-----:R-:W-:Y:S02]  /*18b10*/  @!P1 IMAD.MOV.U32 R46, RZ, RZ, R0 ;  /* 0x000000ffff2e9224 */ /* 0x001fe400078e0000 */
[----:B------:R-:W-:Y:S01]  /*18b20*/  @!P1 IMAD.MOV.U32 R47, RZ, RZ, R71 ;  /* 0x000000ffff2f9224 */ /* 0x000fe200078e0047 */
[----:B------:R-:W4:Y:S04]  /*18b30*/  LDL.LU R72, [R1+0x6c8] ;  /* 0x0006c80001487983 */ /* 0x000f280000300800 */
[----:B------:R-:W4:Y:S04]  /*18b40*/  LDL.LU R79, [R1+0x6b4] ;  /* 0x0006b400014f7983 */ /* 0x000f280000300800 */
[----:B-1----:R-:W4:Y:S04]  /*18b50*/  LDL.LU R71, [R1+0x100] ;  /* 0x0001000001477983 */ /* 0x002f280000300800 */
[----:B------:R-:W4:Y:S04]  /*18b60*/  LDL.LU R0, [R1+0xe4] ;  /* 0x0000e40001007983 */ /* 0x000f280000300800 */
[----:B------:R0:W-:Y:S04]  /*18b70*/  STS.U8 [R68+UR9+0x5d80], R93 ;  /* 0x005d805d44007988 */ /* 0x0001e80008000009 */
[----:B------:R-:W4:Y:S04]  /*18b80*/  LDL.LU R78, [R1+0xc8] ;  /* 0x0000c800014e7983 */ /* 0x000f280000300800 */
[----:B------:R1:W4:Y:S01]  /*18b90*/  @!P1 LDG.E.U8 R91, desc[UR18][R46.64] ;  /* 0x000000122e5b9981 */ /* 0x000322000c1e1100 */
[----:B0-----:R-:W-:-:S03]  /*18ba0*/  PRMT R93, RZ, 0x7610, R93 ;  /* 0x00007610ff5d7816 */ /* 0x001fc6000000005d */
[----:B------:R-:W4:Y:S04]  /*18bb0*/  LDL.LU R92, [R1+0xac] ;  /* 0x0000ac00015c7983 */ /* 0x000f280000300800 */
[----:B------:R-:W-:Y:S01]  /*18bc0*/  STS.U8 [R68+UR9+0x6180], R90 ;  /* 0x0061805a44007988 */ /* 0x000fe20008000009 */
[----:B--2---:R-:W-:-:S05]  /*18bd0*/  IADD3 R76, P2, PT, R4, R76, RZ ;  /* 0x0000004c044c7210 */ /* 0x004fca0007f5e0ff */
[----:B-1----:R-:W-:Y:S01]  /*18be0*/  @!P1 IMAD.MOV.U32 R46, RZ, RZ, R76 ;  /* 0x000000ffff2e9224 */ /* 0x002fe200078e004c */
[----:B------:R0:W-:Y:S04]  /*18bf0*/  STL [R1+0x3b0], R76 ;  /* 0x0003b04c01007387 */ /* 0x0001e80000100800 */
[----:B---3--:R-:W-:Y:S01]  /*18c00*/  STS.U8 [R68+UR9+0x6580], R84 ;  /* 0x0065805444007988 */ /* 0x008fe20008000009 */
[----:B----4-:R-:W-:-:S04]  /*18c10*/  IMAD.X R77, R88, 0x1, R77, P2 ;  /* 0x00000001584d7824 */ /* 0x010fc800010e064d */
[----:B------:R-:W-:Y:S01]  /*18c20*/  @!P1 IMAD.MOV.U32 R47, RZ, RZ, R77 ;  /* 0x000000ffff2f9224 */ /* 0x000fe200078e004d */
[----:B------:R1:W-:Y:S04]  /*18c30*/  STL [R1+0x3ac], R77 ;  /* 0x0003ac4d01007387 */ /* 0x0003e80000100800 */
[----:B0-----:R-:W2:Y:S04]  /*18c40*/  LDL.LU R76, [R1+0x6c] ;  /* 0x00006c00014c7983 */ /* 0x001ea80000300800 */
[----:B------:R0:W3:Y:S04]  /*18c50*/  @!P1 LDG.E.U8 R93, desc[UR18][R46.64] ;  /* 0x000000122e5d9981 */ /* 0x0000e8000c1e1100 */
[----:B-1----:R-:W4:Y:S04]  /*18c60*/  LDL.LU R77, [R1+0x4c] ;  /* 0x00004c00014d7983 */ /* 0x002f280000300800 */
[----:B------:R-:W2:Y:S04]  /*18c70*/  LDL.LU R88, [R1+0x28] ;  /* 0x0000280001587983 */ /* 0x000ea80000300800 */
[----:B------:R-:W2:Y:S04]  /*18c80*/  LDL.LU R46, [R1+0x11c] ;  /* 0x00011c00012e7983 */ /* 0x000ea80000300800 */
[----:B------:R-:W2:Y:S04]  /*18c90*/  LDL.LU R47, [R1+0x8c] ;  /* 0x00008c00012f7983 */ /* 0x000ea80000300800 */
[----:B------:R-:W2:Y:S04]  /*18ca0*/  LDL.LU R90, [R1+0x4] ;  /* 0x00000400015a7983 */ /* 0x000ea80000300800 */
[----:B------:R-:W2:Y:S04]  /*18cb0*/  LDL.LU R84, [R1+0x84c] ;  /* 0x00084c0001547983 */ /* 0x000ea80000300800 */
[----:B------:R-:W-:Y:S04]  /*18cc0*/  STS.U8 [R68+UR9+0x6980], R86 ;  /* 0x0069805644007988 */ /* 0x000fe80008000009 */
[----:B--2---:R-:W-:Y:S04]  /*18cd0*/  STS.U8 [R68+UR9+0x6d80], R84 ;  /* 0x006d805444007988 */ /* 0x004fe80008000009 */
[----:B------:R-:W-:Y:S04]  /*18ce0*/  STS.U8 [R68+UR9+0x7180], R82 ;  /* 0x0071805244007988 */ /* 0x000fe80008000009 */
[----:B------:R-:W-:Y:S04]  /*18cf0*/  STS.U8 [R68+UR9+0x7580], R80 ;  /* 0x0075805044007988 */ /* 0x000fe80008000009 */
[----:B------:R1:W-:Y:S02]  /*18d00*/  STS.U8 [R68+UR9+0x7980], R75 ;  /* 0x0079804b44007988 */ /* 0x0003e40008000009 */
[----:B-1----:R-:W-:-:S02]  /*18d10*/  LOP3.LUT R75, R2, 0x30, RZ, 0x3c, !PT ;  /* 0x00000030024b7812 */ /* 0x002fc400078e3cff */
[----:B------:R-:W2:Y:S04]  /*18d20*/  LDL.LU R68, [R1+0x6c4] ;  /* 0x0006c40001447983 */ /* 0x000ea80000300800 */
[----:B------:R-:W2:Y:S04]  /*18d30*/  LDL.LU R86, [R1+0x6b0] ;  /* 0x0006b00001567983 */ /* 0x000ea80000300800 */
[----:B------:R-:W2:Y:S04]  /*18d40*/  LDL.LU R82, [R1+0x69c] ;  /* 0x00069c0001527983 */ /* 0x000ea80000300800 */
[----:B------:R-:W2:Y:S04]  /*18d50*/  LDL.LU R84, [R1+0x118] ;  /* 0x0001180001547983 */ /* 0x000ea80000300800 */
[----:B------:R1:W-:Y:S04]  /*18d60*/  STS.U8 [R75+UR9+0x7d80], R66 ;  /* 0x007d80424b007988 */ /* 0x0003e80008000009 */
[----:B-1----:R-:W2:Y:S01]  /*18d70*/  LDL.LU R66, [R1+0x6a0] ;  /* 0x0006a00001427983 */ /* 0x002ea20000300800 */
[----:B------:R-:W-:-:S05]  /*18d80*/  LOP3.LUT R80, R2, 0x40, RZ, 0x3c, !PT ;  /* 0x0000004002507812 */ /* 0x000fca00078e3cff */
[----:B------:R1:W-:Y:S04]  /*18d90*/  STS.U8 [R80+UR9+0x4200], R72 ;  /* 0x0042004850007988 */ /* 0x0003e80008000009 */
[----:B------:R0:W-:Y:S04]  /*18da0*/  STS.U8 [R80+UR9+0x4600], R79 ;  /* 0x0046004f50007988 */ /* 0x0001e80008000009 */
[----:B-1----:R-:W3:Y:S04]  /*18db0*/  LDL.LU R72, [R1+0x848] ;  /* 0x0008480001487983 */ /* 0x002ee80000300800 */
[----:B0-----:R-:W3:Y:S04]  /*18dc0*/  LDL.LU R79, [R1+0x844] ;  /* 0x00084400014f7983 */ /* 0x001ee80000300800 */
[----:B--2---:R-:W-:Y:S04]  /*18dd0*/  STS.U8 [R80+UR9+0x4a00], R66 ;  /* 0x004a004250007988 */ /* 0x004fe80008000009 */
[----:B------:R-:W-:Y:S04]  /*18de0*/  STS.U8 [R80+UR9+0x4e00], R46 ;  /* 0x004e002e50007988 */ /* 0x000fe80008000009 */
[----:B------:R0:W-:Y:S04]  /*18df0*/  STS.U8 [R80+UR9+0x5200], R71 ;  /* 0x0052004750007988 */ /* 0x0001e80008000009 */
[----:B------:R1:W-:Y:S04]  /*18e00*/  STS.U8 [R80+UR9+0x5600], R0 ;  /* 0x0056000050007988 */ /* 0x0003e80008000009 */
[----:B------:R2:W-:Y:S04]  /*18e10*/  STS.U8 [R80+UR9+0x5a00], R78 ;  /* 0x005a004e50007988 */ /* 0x0005e80008000009 */
[----:B0-----:R-:W3:Y:S04]  /*18e20*/  LDL.LU R71, [R1+0xfc] ;  /* 0x0000fc0001477983 */ /* 0x001ee80000300800 */
[----:B-1----:R-:W3:Y:S04]  /*18e30*/  LDL.LU R0, [R1+0xe0] ;  /* 0x0000e00001007983 */ /* 0x002ee80000300800 */
[----:B------:R0:W-:Y:S04]  /*18e40*/  STS.U8 [R80+UR9+0x5e00], R92 ;  /* 0x005e005c50007988 */ /* 0x0001e80008000009 */
[----:B--2---:R-:W2:Y:S04]  /*18e50*/  LDL.LU R78, [R1+0xc4] ;  /* 0x0000c400014e7983 */ /* 0x004ea80000300800 */
[----:B0-----:R-:W2:Y:S04]  /*18e60*/  LDL.LU R92, [R1+0xa8] ;  /* 0x0000a800015c7983 */ /* 0x001ea80000300800 */
[----:B------:R0:W-:Y:S04]  /*18e70*/  STS.U8 [R80+UR9+0x6200], R47 ;  /* 0x0062002f50007988 */ /* 0x0001e80008000009 */
[----:B------:R-:W-:Y:S04]  /*18e80*/  STS.U8 [R80+UR9+0x6600], R76 ;  /* 0x0066004c50007988 */ /* 0x000fe80008000009 */
[----:B----4-:R-:W-:Y:S04]  /*18e90*/  STS.U8 [R80+UR9+0x6a00], R77 ;  /* 0x006a004d50007988 */ /* 0x010fe80008000009 */
[----:B------:R-:W-:Y:S04]  /*18ea0*/  STS.U8 [R80+UR9+0x6e00], R88 ;  /* 0x006e005850007988 */ /* 0x000fe80008000009 */
[----:B------:R-:W-:Y:S04]  /*18eb0*/  STS.U8 [R80+UR9+0x7200], R90 ;  /* 0x0072005a50007988 */ /* 0x000fe80008000009 */
[----:B0-----:R-:W4:Y:S04]  /*18ec0*/  LDL.LU R47, [R1+0x20] ;  /* 0x00002000012f7983 */ /* 0x001f280000300800 */
[----:B---3--:R0:W-:Y:S04]  /*18ed0*/  STS.U8 [R80+UR9+0x7600], R79 ;  /* 0x0076004f50007988 */ /* 0x0081e80008000009 */
[----:B------:R1:W-:Y:S04]  /*18ee0*/  STS.U8 [R80+UR9+0x7a00], R72 ;  /* 0x007a004850007988 */ /* 0x0003e80008000009 */
[----:B------:R3:W-:Y:S04]  /*18ef0*/  STS.U8 [R80+UR9+0x7e00], R64 ;  /* 0x007e004050007988 */ /* 0x0007e80008000009 */
[----:B0-----:R-:W4:Y:S04]  /*18f00*/  LDL.LU R79, [R1+0x68] ;  /* 0x00006800014f7983 */ /* 0x001f280000300800 */
[----:B-1----:R-:W4:Y:S04]  /*18f10*/  LDL.LU R72, [R1+0x44] ;  /* 0x0000440001487983 */ /* 0x002f280000300800 */
[----:B---3--:R-:W3:Y:S01]  /*18f20*/  LDL.LU R64, [R1+0x84] ;  /* 0x0000840001407983 */ /* 0x008ee20000300800 */
[----:B------:R-:W-:-:S03]  /*18f30*/  LOP3.LUT R66, R2, 0x50, RZ, 0x3c, !PT ;  /* 0x0000005002427812 */ /* 0x000fc600078e3cff */
[----:B------:R-:W4:Y:S04]  /*18f40*/  LDL.LU R2, [R1+0x6c0] ;  /* 0x0006c00001027983 */ /* 0x000f280000300800 */
[----:B------:R-:W4:Y:S04]  /*18f50*/  LDL.LU R76, [R1+0x6ac] ;  /* 0x0006ac00014c7983 */ /* 0x000f280000300800 */
[----:B------:R-:W4:Y:S04]  /*18f60*/  LDL.LU R77, [R1+0x698] ;  /* 0x00069800014d7983 */ /* 0x000f280000300800 */
[----:B------:R-:W4:Y:S04]  /*18f70*/  LDL.LU R88, [R1+0x114] ;  /* 0x0001140001587983 */ /* 0x000f280000300800 */
[----:B------:R0:W-:Y:S04]  /*18f80*/  STS.U8 [R66+UR9+0x4280], R68 ;  /* 0x0042804442007988 */ /* 0x0001e80008000009 */
[----:B------:R-:W4:Y:S04]  /*18f90*/  LDL.LU R90, [R1+0xf8] ;  /* 0x0000f800015a7983 */ /* 0x000f280000300800 */
[----:B------:R1:W-:Y:S04]  /*18fa0*/  STS.U8 [R66+UR9+0x4680], R86 ;  /* 0x0046805642007988 */ /* 0x0003e80008000009 */
[----:B0-----:R-:W4:Y:S04]  /*18fb0*/  LDL.LU R68, [R1+0xdc] ;  /* 0x0000dc0001447983 */ /* 0x001f280000300800 */
[----:B------:R0:W-:Y:S04]  /*18fc0*/  STS.U8 [R66+UR9+0x4a80], R82 ;  /* 0x004a805242007988 */ /* 0x0001e80008000009 */
[----:B-1----:R-:W4:Y:S04]  /*18fd0*/  LDL.LU R86, [R1+0xc0] ;  /* 0x0000c00001567983 */ /* 0x002f280000300800 */
[----:B------:R1:W-:Y:S04]  /*18fe0*/  STS.U8 [R66+UR9+0x4e80], R84 ;  /* 0x004e805442007988 */ /* 0x0003e80008000009 */
[----:B0-----:R-:W4:Y:S04]  /*18ff0*/  LDL.LU R82, [R1+0xa4] ;  /* 0x0000a40001527983 */ /* 0x001f280000300800 */
[----:B-1----:R-:W4:Y:S04]  /*19000*/  LDL.LU R84, [R1+0x80] ;  /* 0x0000800001547983 */ /* 0x002f280000300800 */
[----:B------:R-:W4:Y:S04]  /*19010*/  LDL.LU R46, [R1+0x5c] ;  /* 0x00005c00012e7983 */ /* 0x000f280000300800 */
[----:B------:R0:W-:Y:S04]  /*19020*/  STS.U8 [R66+UR9+0x5280], R71 ;  /* 0x0052804742007988 */ /* 0x0001e80008000009 */
[----:B------:R1:W-:Y:S04]  /*19030*/  STS.U8 [R66+UR9+0x5680], R0 ;  /* 0x0056800042007988 */ /* 0x0003e80008000009 */
[----:B0-----:R-:W4:Y:S04]  /*19040*/  LDL.LU R71, [R1+0x840] ;  /* 0x0008400001477983 */ /* 0x001f280000300800 */
[----:B-1----:R0:W5:Y:S04]  /*19050*/  LDL.LU R0, [R1+0x83c] ;  /* 0x00083c0001007983 */ /* 0x0021680000300800 */
[----:B--2---:R1:W-:Y:S04]  /*19060*/  STS.U8 [R66+UR9+0x5a80], R78 ;  /* 0x005a804e42007988 */ /* 0x0043e80008000009 */
[----:B------:R2:W-:Y:S04]  /*19070*/  STS.U8 [R66+UR9+0x5e80], R92 ;  /* 0x005e805c42007988 */ /* 0x0005e80008000009 */
[----:B-1----:R-:W4:Y:S04]  /*19080*/  LDL.LU R78, [R1+0x838] ;  /* 0x00083800014e7983 */ /* 0x002f280000300800 */
[----:B--2---:R-:W2:Y:S04]  /*19090*/  LDL.LU R92, [R1+0x834] ;  /* 0x00083400015c7983 */ /* 0x004ea80000300800 */
[----:B---3--:R1:W-:Y:S04]  /*190a0*/  STS.U8 [R66+UR9+0x6280], R64 ;  /* 0x0062804042007988 */ /* 0x0083e80008000009 */
[----:B----4-:R3:W-:Y:S04]  /*190b0*/  STS.U8 [R66+UR9+0x6680], R79 ;  /* 0x0066804f42007988 */ /* 0x0107e80008000009 */
[----:B-1----:R-:W4:Y:S01]  /*190c0*/  LDL.LU R64, [R1+0xbc] ;  /* 0x0000bc0001407983 */ /* 0x002f220000300800 */
[----:B---3--:R-:W1:Y:S03]  /*190d0*/  S2R R79, SR_TID.X ;  /* 0x00000000004f7919 */ /* 0x008e660000002100 */
[----:B------:R3:W-:Y:S04]  /*190e0*/  STS.U8 [R66+UR9+0x6a80], R72 ;  /* 0x006a804842007988 */ /* 0x0007e80008000009 */
[----:B------:R0:W-:Y:S04]  /*190f0*/  STS.U8 [R66+UR9+0x6e80], R47 ;  /* 0x006e802f42007988 */ /* 0x0001e80008000009 */
[----:B---3--:R-:W3:Y:S01]  /*19100*/  LDL.LU R72, [R1+0x9c] ;  /* 0x00009c0001487983 */ /* 0x008ee20000300800 */
[----:B-1----:R-:W-:-:S04]  /*19110*/  LOP3.LUT R79, R79, 0x7f, RZ, 0xc0, !PT ;  /* 0x0000007f4f4f7812 */ /* 0x002fc800078ec0ff */
[C---:B0-----:R-:W-:Y:S01]  /*19120*/  LOP3.LUT R47, R79.reuse, 0x60, RZ, 0x3c, !PT ;  /* 0x000000604f2f7812 */ /* 0x041fe200078e3cff */
[----:B--2---:R0:W-:Y:S04]  /*19130*/  STS.U8 [R66+UR9+0x7280], R92 ;  /* 0x0072805c42007988 */ /* 0x0041e80008000009 */
[----:B------:R1:W-:Y:S04]  /*19140*/  STS.U8 [R66+UR9+0x7680], R78 ;  /* 0x0076804e42007988 */ /* 0x0003e80008000009 */
[----:B------:R2:W-:Y:S04]  /*19150*/  STS.U8 [R66+UR9+0x7a80], R71 ;  /* 0x007a804742007988 */ /* 0x0005e80008000009 */
[----:B0-----:R-:W3:Y:S04]  /*19160*/  LDL.LU R92, [R1+0xd8] ;  /* 0x0000d800015c7983 */ /* 0x001ee80000300800 */
[----:B-1----:R-:W3:Y:S04]  /*19170*/  LDL.LU R78, [R1+0xf4] ;  /* 0x0000f400014e7983 */ /* 0x002ee80000300800 */
[----:B--2---:R-:W2:Y:S04]  /*19180*/  LDL.LU R71, [R1+0x110] ;  /* 0x0001100001477983 */ /* 0x004ea80000300800 */
[----:B------:R0:W-:Y:S04]  /*19190*/  STS.U8 [R66+UR9+0x7e80], R63 ;  /* 0x007e803f42007988 */ /* 0x0001e80008000009 */
[----:B------:R1:W-:Y:S04]  /*191a0*/  STS.U8 [R47+UR9+0x4300], R2 ;  /* 0x004300022f007988 */ /* 0x0003e80008000009 */
[----:B------:R4:W-:Y:S04]  /*191b0*/  STS.U8 [R47+UR9+0x4700], R76 ;  /* 0x0047004c2f007988 */ /* 0x0009e80008000009 */
[----:B0-----:R-:W2:Y:S04]  /*191c0*/  LDL.LU R63, [R1+0x694] ;  /* 0x00069400013f7983 */ /* 0x001ea80000300800 */
[----:B-1----:R0:W5:Y:S04]  /*191d0*/  LDL.LU R2, [R1+0x830] ;  /* 0x0008300001027983 */ /* 0x0021680000300800 */
[----:B----4-:R-:W4:Y:S04]  /*191e0*/  LDL.LU R76, [R1+0x82c] ;  /* 0x00082c00014c7983 */ /* 0x010f280000300800 */
[----:B------:R1:W-:Y:S04]  /*191f0*/  STS.U8 [R47+UR9+0x4b00], R77 ;  /* 0x004b004d2f007988 */ /* 0x0003e80008000009 */
[----:B------:R0:W-:Y:S04]  /*19200*/  STS.U8 [R47+UR9+0x4f00], R88 ;  /* 0x004f00582f007988 */ /* 0x0001e80008000009 */
[----:B------:R0:W-:Y:S04]  /*19210*/  STS.U8 [R47+UR9+0x5300], R90 ;  /* 0x0053005a2f007988 */ /* 0x0001e80008000009 */
[----:B-1----:R-:W2:Y:S04]  /*19220*/  LDL.LU R77, [R1+0x828] ;  /* 0x00082800014d7983 */ /* 0x002ea80000300800 */
[----:B0-----:R-:W2:Y:S04]  /*19230*/  LDL.LU R88, [R1+0x824] ;  /* 0x0008240001587983 */ /* 0x001ea80000300800 */
[----:B------:R-:W2:Y:S04]  /*19240*/  LDL.LU R90, [R1+0x820] ;  /* 0x00082000015a7983 */ /* 0x000ea80000300800 */
[----:B------:R0:W-:Y:S04]  /*19250*/  STS.U8 [R47+UR9+0x5700], R68 ;  /* 0x005700442f007988 */ /* 0x0001e80008000009 */
[----:B------:R1:W-:Y:S04]  /*19260*/  STS.U8 [R47+UR9+0x5b00], R86 ;  /* 0x005b00562f007988 */ /* 0x0003e80008000009 */
[----:B------:R1:W-:Y:S04]  /*19270*/  STS.U8 [R47+UR9+0x5f00], R82 ;  /* 0x005f00522f007988 */ /* 0x0003e80008000009 */
[----:B0-----:R-:W2:Y:S04]  /*19280*/  LDL.LU R68, [R1+0x81c] ;  /* 0x00081c0001447983 */ /* 0x001ea80000300800 */
[----:B-1----:R-:W2:Y:S04]  /*19290*/  LDL.LU R86, [R1+0x818] ;  /* 0x0008180001567983 */ /* 0x002ea80000300800 */
[----:B------:R-:W2:Y:S04]  /*192a0*/  LDL.LU R82, [R1+0x814] ;  /* 0x0008140001527983 */ /* 0x000ea80000300800 */
[----:B------:R0:W-:Y:S04]  /*192b0*/  STS.U8 [R47+UR9+0x6300], R84 ;  /* 0x006300542f007988 */ /* 0x0001e80008000009 */
[----:B0-----:R-:W2:Y:S04]  /*192c0*/  LDL.LU R84, [R1+0x810] ;  /* 0x0008100001547983 */ /* 0x001ea80000300800 */
[----:B------:R-:W-:Y:S04]  /*192d0*/  STS.U8 [R47+UR9+0x6700], R46 ;  /* 0x0067002e2f007988 */ /* 0x000fe80008000009 */
[----:B--2---:R0:W-:Y:S04]  /*192e0*/  STS.U8 [R47+UR9+0x6b00], R84 ;  /* 0x006b00542f007988 */ /* 0x0041e80008000009 */
[----:B------:R1:W-:Y:S04]  /*192f0*/  STS.U8 [R47+UR9+0x6f00], R86 ;  /* 0x006f00562f007988 */ /* 0x0003e80008000009 */
[----:B------:R2:W-:Y:S04]  /*19300*/  STS.U8 [R47+UR9+0x7300], R90 ;  /* 0x0073005a2f007988 */ /* 0x0005e80008000009 */
[----:B0-----:R-:W3:Y:S04]  /*19310*/  LDL.LU R84, [R1+0x80c] ;  /* 0x00080c0001547983 */ /* 0x001ee80000300800 */
[----:B-1----:R-:W3:Y:S04]  /*19320*/  LDL.LU R86, [R1+0x808] ;  /* 0x0008080001567983 */ /* 0x002ee80000300800 */
[----:B--2---:R-:W2:Y:S04]  /*19330*/  LDL.LU R90, [R1+0x6a4] ;  /* 0x0006a400015a7983 */ /* 0x004ea80000300800 */
[----:B------:R0:W-:Y:S04]  /*19340*/  STS.U8 [R47+UR9+0x7700], R77 ;  /* 0x0077004d2f007988 */ /* 0x0001e80008000009 */
[----:B0-----:R-:W2:Y:S01]  /*19350*/  LDL.LU R77, [R1+0x6bc] ;  /* 0x0006bc00014d7983 */ /* 0x001ea20000300800 */
[----:B------:R-:W-:-:S03]  /*19360*/  LOP3.LUT R46, R79, 0x70, RZ, 0x3c, !PT ;  /* 0x000000704f2e7812 */ /* 0x000fc600078e3cff */
[----:B------:R-:W-:Y:S04]  /*19370*/  STS.U8 [R47+UR9+0x7b00], R69 ;  /* 0x007b00452f007988 */ /* 0x000fe80008000009 */
[----:B------:R-:W-:Y:S04]  /*19380*/  STS.U8 [R47+UR9+0x7f00], R61 ;  /* 0x007f003d2f007988 */ /* 0x000fe80008000009 */
[----:B--2---:R-:W-:Y:S04]  /*19390*/  STS.U8 [R46+UR9+0x4380], R77 ;  /* 0x0043804d2e007988 */ /* 0x004fe80008000009 */
[----:B------:R-:W-:Y:S04]  /*193a0*/  STS.U8 [R46+UR9+0x4780], R90 ;  /* 0x0047805a2e007988 */ /* 0x000fe80008000009 */
[----:B------:R-:W-:Y:S04]  /*193b0*/  STS.U8 [R46+UR9+0x4b80], R63 ;  /* 0x004b803f2e007988 */ /* 0x000fe80008000009 */
[----:B------:R-:W-:Y:S04]  /*193c0*/  STS.U8 [R46+UR9+0x4f80], R71 ;  /* 0x004f80472e007988 */ /* 0x000fe80008000009 */
[----:B---3--:R-:W-:Y:S04]  /*193d0*/  STS.U8 [R46+UR9+0x5380], R78 ;  /* 0x0053804e2e007988 */ /* 0x008fe80008000009 */
[----:B------:R-:W-:Y:S04]  /*193e0*/  STS.U8 [R46+UR9+0x5780], R92 ;  /* 0x0057805c2e007988 */ /* 0x000fe80008000009 */
[----:B------:R-:W-:Y:S04]  /*193f0*/  STS.U8 [R46+UR9+0x5b80], R64 ;  /* 0x005b80402e007988 */ /* 0x000fe80008000009 */
[----:B------:R-:W-:Y:S04]  /*19400*/  STS.U8 [R46+UR9+0x5f80], R72 ;  /* 0x005f80482e007988 */ /* 0x000fe80008000009 */
[----:B------:R0:W-:Y:S04]  /*19410*/  STS.U8 [R46+UR9+0x6380], R86 ;  /* 0x006380562e007988 */ /* 0x0001e80008000009 */
[----:B------:R1:W-:Y:S04]  /*19420*/  STS.U8 [R46+UR9+0x6780], R84 ;  /* 0x006780542e007988 */ /* 0x0003e80008000009 */
[----:B------:R2:W-:Y:S04]  /*19430*/  STS.U8 [R46+UR9+0x6b80], R82 ;  /* 0x006b80522e007988 */ /* 0x0005e80008000009 */
[----:B0-----:R0:W5:Y:S04]  /*19440*/  LDL.LU R86, [R1+0x804] ;  /* 0x0008040001567983 */ /* 0x0011680000300800 */
[----:B-1----:R0:W5:Y:S04]  /*19450*/  LDL.LU R84, [R1+0x800] ;  /* 0x0008000001547983 */ /* 0x0021680000300800 */
[----:B--2---:R0:W5:Y:S04]  /*19460*/  LDL.LU R82, [R1+0x7fc] ;  /* 0x0007fc0001527983 */ /* 0x0041680000300800 */
[----:B------:R1:W-:Y:S04]  /*19470*/  STS.U8 [R46+UR9+0x6f80], R68 ;  /* 0x006f80442e007988 */ /* 0x0003e80008000009 */
[----:B-1----:R0:W5:Y:S04]  /*19480*/  LDL.LU R68, [R1+0x7f8] ;  /* 0x0007f80001447983 */ /* 0x0021680000300800 */
[----:B------:R-:W-:Y:S04]  /*19490*/  STS.U8 [R46+UR9+0x7380], R88 ;  /* 0x007380582e007988 */ /* 0x000fe80008000009 */
[----:B----4-:R-:W-:Y:S04]  /*194a0*/  STS.U8 [R46+UR9+0x7780], R76 ;  /* 0x0077804c2e007988 */ /* 0x010fe80008000009 */
[----:B------:R-:W-:Y:S04]  /*194b0*/  STS.U8 [R46+UR9+0x7b80], R67 ;  /* 0x007b80432e007988 */ /* 0x000fe80008000009 */
[----:B------:R-:W-:Y:S01]  /*194c0*/  STS.U8 [R46+UR9+0x7f80], R60 ;  /* 0x007f803c2e007988 */ /* 0x000fe20008000009 */
[----:B------:R-:W-:-:S03]  /*194d0*/  LOP3.LUT R72, R79, 0x10, RZ, 0x3c, !PT ;  /* 0x000000104f487812 */ /* 0x000fc600078e3cff */
        /* <DEDUP_REMOVED lines=8> */
[----:B------:R0:W-:Y:S04]  /*19560*/  STS.U8 [R72+UR9+0xa080], R14 ;  /* 0x00a0800e48007988 */ /* 0x0001e80008000009 */
[----:B------:R0:W-:Y:S01]  /*19570*/  STS.U8 [R72+UR9+0xa480], R15 ;  /* 0x00a4800f48007988 */ /* 0x0001e20008000009 */
[----:B-1----:R-:W-:-:S03]  /*19580*/  LOP3.LUT R79, R79, 0x20, RZ, 0x3c, !PT ;  /* 0x000000204f4f7812 */ /* 0x002fc600078e3cff */
[----:B------:R0:W-:Y:S04]  /*19590*/  STS.U8 [R72+UR9+0xa880], R16 ;  /* 0x00a8801048007988 */ /* 0x0001e80008000009 */
        /* <DEDUP_REMOVED lines=52> */
[----:B------:R0:W-:Y:S01]  /*198e0*/  STS.U8 [R46+UR9+0xbb80], R93 ;  /* 0x00bb805d2e007988 */ /* 0x0001e20008000009 */
[----:B------:R1:W-:Y:S06]  /*198f0*/  MEMBAR.ALL.CTA ;  /* 0x0000000000007992 */ /* 0x0003ec0000008000 */
[----:B-1----:R-:W1:Y:S01]  /*19900*/  FENCE.VIEW.ASYNC.S ;  /* 0x00000000000073c6 */ /* 0x002e620000000000 */
[----:B------:R-:W-:Y:S01]  /*19910*/  ULEA UR6, UR11, UR9, 0x3 ;  /* 0x000000090b067291 */ /* 0x000fe2000f8e18ff */
[----:B------:R-:W-:-:S03]  /*19920*/  UMOV UR4, UR5 ;  /* 0x0000000500047c82 */ /* 0x000fc60008000000 */
[----:B------:R-:W-:Y:S01]  /*19930*/  UIADD3 UR6, UPT, UPT, UR6, 0xc000, URZ ;  /* 0x0000c00006067890 */ /* 0x000fe2000fffe0ff */
[----:B-1----:R-:W-:Y:S06]  /*19940*/  BAR.SYNC.DEFER_BLOCKING 0x0 ;  /* 0x0000000000007b1d */ /* 0x002fec0000010000 */
[----:B0-----:R-:W-:Y:S05]  /*19950*/  @P0 BRA `(.L_x_9) ;  /* 0x0000000000480947 */ /* 0x001fea0003800000 */
[----:B------:R-:W-:Y:S01]  /*19960*/  UMOV UR13, 0x40004040 ;  /* 0x40004040000d7882 */ /* 0x000fe20000000000 */
[----:B------:R-:W-:Y:S01]  /*19970*/  UMOV UR15, 0x40004040 ;  /* 0x40004040000f7882 */ /* 0x000fe20000000000 */
[----:B------:R-:W-:Y:S01]  /*19980*/  UMOV UR16, 0x0 ;  /* 0x0000000000107882 */ /* 0x000fe20000000000 */
[----:B------:R-:W-:Y:S01]  /*19990*/  UMOV UR17, 0x8108490 ;  /* 0x0810849000117882 */ /* 0x000fe20000000000 */
[----:B------:R-:W-:Y:S01]  /*199a0*/  UMOV UR32, 0x0 ;  /* 0x0000000000207882 */ /* 0x000fe20000000000 */
[----:B------:R-:W-:Y:S01]  /*199b0*/  UMOV UR33, 0x8108490 ;  /* 0x0810849000217882 */ /* 0x000fe20000000000 */
[----:B------:R-:W-:Y:S01]  /*199c0*/  UMOV UR34, 0x0 ;  /* 0x0000000000227882 */ /* 0x000fe20000000000 */
[----:B------:R-:W-:Y:S01]  /*199d0*/  UMOV UR35, 0x8108490 ;  /* 0x0810849000237882 */ /* 0x000fe20000000000 */
[----:B------:R-:W-:Y:S01]  /*199e0*/  UMOV UR7, URZ ;  /* 0x000000ff00077c82 */ /* 0x000fe20008000000 */
[----:B------:R0:W-:Y:S01]  /*199f0*/  UTCQMMA gdesc[UR12], gdesc[UR14], tmem[UR8], tmem[UR16], idesc[UR17], UPT ;  /* 0x00ff100e0c0075ea */ /* 0x0001e2000b800308 */
        /* <DEDUP_REMOVED lines=8> */
.L_x_9:
[----:B------:R-:W2:Y:S04]  /*19a80*/  LDL R7, [R1+0x6f4] ;  /* 0x0006f40001077983 */ /* 0x000ea80000100800 */
[----:B------:R-:W2:Y:S01]  /*19a90*/  LDL.LU R6, [R1+0x6b8] ;  /* 0x0006b80001067983 */ /* 0x000ea20000300800 */
[----:B------:R-:W-:-:S04]  /*19aa0*/  UIADD3 UR11, UPT, UPT, UR11, 0x1, URZ ;  /* 0x000000010b0b7890 */ /* 0x000fc8000fffe0ff */
[----:B------:R-:W-:-:S04]  /*19ab0*/  UISETP.GT.AND UP1, UPT, UR11, 0x1, UPT ;  /* 0x000000010b00788c */ /* 0x000fc8000bf24270 */
[----:B0-----:R-:W-:Y:S02]  /*19ac0*/  USEL UR5, URZ, 0x1, !UP1 ;  /* 0x00000001ff057887 */ /* 0x001fe4000c800000 */
[----:B------:R-:W-:Y:S02]  /*19ad0*/  USEL UR11, UR11, URZ, !UP1 ;  /* 0x000000ff0b0b7287 */ /* 0x000fe4000c800000 */
[----:B------:R-:W-:Y:S01]  /*19ae0*/  ULOP3.LUT UR5, UR4, UR5, URZ, 0x3c, !UPT ;  /* 0x0000000504057292 */ /* 0x000fe2000f8e3cff */
[----:B--2---:R-:W-:Y:S02]  /*19af0*/  ISETP.NE.U32.AND P1, PT, R6, R7, PT ;  /* 0x000000070600720c */ /* 0x004fe40003f25070 */
[----:B------:R-:W2:Y:S01]  /*19b00*/  LDL.LU R7, [R1+0x6cc] ;  /* 0x0006cc0001077983 */ /* 0x000ea20000300800 */
[----:B------:R-:W-:-:S03]  /*19b10*/  IMAD.U32 R6, RZ, RZ, UR4 ;  /* 0x00000004ff067e24 */ /* 0x000fc6000f8e00ff */
[----:B--2---:R1:W-:Y:S07]  /*19b20*/  STL [R1+0x6b8], R7 ;  /* 0x0006b80701007387 */ /* 0x0043ee0000100800 */
[----:B------:R-:W-:Y:S05]  /*19b30*/  @P1 BRA `(.L_x_10) ;  /* 0xffffff5c00a81947 */ /* 0x000fea000383ffff */
.L_x_7:
[----:B-1----:R-:W1:Y:S01]  /*19b40*/  LDC R7, c[0x0][0x3a0] ;  /* 0x0000e800ff077b82 */ /* 0x002e620000000800 */
[----:B------:R-:W2:Y:S01]  /*19b50*/  LDCU UR7, c[0x0][0x3b8] ;  /* 0x00007700ff0777ac */ /* 0x000ea20008000800 */
[----:B------:R-:W3:Y:S01]  /*19b60*/  LDCU UR5, c[0x0][0x3b4] ;  /* 0x00007680ff0577ac */ /* 0x000ee20008000800 */
[----:B------:R-:W4:Y:S01]  /*19b70*/  LDCU.128 UR12, c[0x0][0x390] ;  /* 0x00007200ff0c77ac */ /* 0x000f220008000c00 */
[----:B--2--5:R-:W-:Y:S02]  /*19b80*/  IMAD R69, R68, UR7, RZ ;  /* 0x0000000744457c24 */ /* 0x024fe4000f8e02ff */
[----:B-1----:R-:W-:-:S05]  /*19b90*/  VIADD R7, R7, 0x7f ;  /* 0x0000007f07077836 */ /* 0x002fca0000000000 */
[----:B------:R-:W-:-:S13]  /*19ba0*/  ISETP.GE.AND P0, PT, R7, 0x80, PT ;  /* 0x000000800700780c */ /* 0x000fda0003f06270 */
[----:B---34-:R-:W-:Y:S05]  /*19bb0*/  @!P0 BRA `(.L_x_11) ;  /* 0x0000000000108947 */ /* 0x018fea0003800000 */
[----:B------:R-:W-:-:S06]  /*19bc0*/  USHF.L.U32 UR4, UR4, 0x1f, URZ ;  /* 0x0000001f04047899 */ /* 0x000fcc00080006ff */
[----:B------:R-:W-:-:S04]  /*19bd0*/  IMAD.U32 R0, RZ, RZ, UR4 ;  /* 0x00000004ff007e24 */ /* 0x000fc8000f8e00ff */
[----:B------:R-:W1:Y:S02]  /*19be0*/  SYNCS.PHASECHK.TRANS64.TRYWAIT P0, [UR6], R0 ;  /* 0x00000000ff0075a7 */ /* 0x000e640008001106 */
[----:B-1----:R-:W-:Y:S05]  /*19bf0*/  @!P0 BRA `(.L_x_12) ;  /* 0x00000020007c8947 */ /* 0x002fea0003800000 */
.L_x_11:
[----:B------:R-:W-:Y:S06]  /*19c00*/  BAR.SYNC.DEFER_BLOCKING 0x0 ;  /* 0x0000000000007b1d */ /* 0x000fec0000010000 */
[----:B------:R-:W2:Y:S04]  /*19c10*/  LDL.LU R2, [R1+0x6f8] ;  /* 0x0006f80001027983 */ /* 0x000ea80000300800 */
[----:B------:R-:W3:Y:S04]  /*19c20*/  LDL.LU R72, [R1+0x744] ;  /* 0x0007440001487983 */ /* 0x000ee80000300800 */
[----:B------:R-:W4:Y:S04]  /*19c30*/  LDL.LU R71, [R1+0x740] ;  /* 0x0007400001477983 */ /* 0x000f280000300800 */
[----:B------:R-:W5:Y:S01]  /*19c40*/  LDL.LU R70, [R1+0x748] ;  /* 0x0007480001467983 */ /* 0x000f620000300800 */
[----:B------:R-:W-:Y:S01]  /*19c50*/  VIADD R74, R69, UR7 ;  /* 0x00000007454a7c36 */ /* 0x000fe20008000000 */
[----:B------:R-:W1:Y:S02]  /*19c60*/  @!P3 SYNCS.CCTL.IV [UR9+0xc000] ;  /* 0x00c00000ff00b9b1 */ /* 0x000e640008000009 */
[----:B-1----:R-:W-:Y:S01]  /*19c70*/  BAR.SYNC.DEFER_BLOCKING 0x0 ;  /* 0x0000000000007b1d */ /* 0x002fe20000010000 */
[----:B0-----:R-:W-:-:S04]  /*19c80*/  VIADD R3, R74, UR7 ;  /* 0x000000074a037c36 */ /* 0x001fc80008000000 */
[----:B------:R-:W-:Y:S01]  /*19c90*/  VIADD R73, R3, UR7 ;  /* 0x0000000703497c36 */ /* 0x000fe20008000000 */
[----:B------:R-:W0:Y:S01]  /*19ca0*/  LDTM.x64 R4, tmem[UR10] ;  /* 0x0000000a000479ee */ /* 0x000e220008340000 */
[----:B------:R-:W1:Y:S01]  /*19cb0*/  @!P3 SYNCS.CCTL.IV [UR9+0xc008] ;  /* 0x00c00800ff00b9b1 */ /* 0x000e620008000009 */
[----:B------:R-:W-:Y:S01]  /*19cc0*/  NOP ;  /* 0x0000000000007918 */ /* 0x000fe20000000000 */
[----:B0-----:R0:W-:Y:S04]  /*19cd0*/  STL [R1+0x7fc], R66 ;  /* 0x0007fc4201007387 */ /* 0x0011e80000100800 */
[----:B------:R1:W-:Y:S04]  /*19ce0*/  STL [R1+0x7f8], R67 ;  /* 0x0007f84301007387 */ /* 0x0003e80000100800 */
[----:B0-----:R-:W5:Y:S04]  /*19cf0*/  LDL.LU R66, [R1+0x74c] ;  /* 0x00074c0001427983 */ /* 0x001f680000300800 */
[----:B-1----:R-:W5:Y:S04]  /*19d00*/  LDL.LU R67, [R1+0x754] ;  /* 0x0007540001437983 */ /* 0x002f680000300800 */
[----:B------:R-:W5:Y:S01]  /*19d10*/  LDL.LU R91, [R1+0x750] ;  /* 0x00075000015b7983 */ /* 0x000f620000300800 */
[----:B------:R-:W-:-:S04]  /*19d20*/  F2FP.SATFINITE.E5M2.F32.PACK_AB_MERGE_C R92, R5, R4, RZ ;  /* 0x00000004055c723e */ /* 0x000fc800048060ff */
[----:B------:R-:W-:-:S04]  /*19d30*/  PRMT R93, R92, 0x9910, RZ ;  /* 0x000099105c5d7816 */ /* 0x000fc800000000ff */
[----:B------:R-:W-:Y:S02]  /*19d40*/  SHF.R.S32.HI R93, RZ, 0x8, R93 ;  /* 0x00000008ff5d7819 */ /* 0x000fe4000001145d */
[C---:B--2---:R-:W-:Y:S01]  /*19d50*/  ISETP.GE.AND P0, PT, R2.reuse, UR14, PT ;  /* 0x0000000e02007c0c */ /* 0x044fe2000bf06270 */
[----:B------:R-:W-:-:S03]  /*19d60*/  IMAD R2, R2, UR5, RZ ;  /* 0x0000000502027c24 */ /* 0x000fc6000f8e02ff */
[----:B---3--:R-:W-:Y:S02]  /*19d70*/  ISETP.LT.AND P1, PT, R72, UR15, !P0 ;  /* 0x0000000f48007c0c */ /* 0x008fe4000c721270 */
[----:B------:R-:W-:Y:S02]  /*19d80*/  IADD3 R0, P4, PT, R2, UR12, RZ ;  /* 0x0000000c02007c10 */ /* 0x000fe4000ff9e0ff */
[----:B----4-:R-:W-:Y:S01]  /*19d90*/  ISETP.LT.AND P2, PT, R71, UR15, !P0 ;  /* 0x0000000f47007c0c */ /* 0x010fe2000c741270 */
[----:B------:R-:W-:Y:S01]  /*19da0*/  VIADD R71, R73, UR7 ;  /* 0x0000000749477c36 */ /* 0x000fe20008000000 */
[----:B------:R-:W-:Y:S02]  /*19db0*/  ISETP.LT.AND P5, PT, R68, UR15, !P0 ;  /* 0x0000000f44007c0c */ /* 0x000fe4000c7a1270 */
[----:B------:R-:W-:Y:S01]  /*19dc0*/  LEA.HI.X.SX32 R2, R2, UR13, 0x1, P4 ;  /* 0x0000000d02027c11 */ /* 0x000fe2000a0f0eff */
[----:B------:R-:W-:Y:S01]  /*19dd0*/  VIADD R72, R71, UR7 ;  /* 0x0000000747487c36 */ /* 0x000fe20008000000 */
[----:B------:R-:W-:-:S02]  /*19de0*/  IADD3 R68, P3, PT, R69, R0, RZ ;  /* 0x0000000045447210 */ /* 0x000fc40007f7e0ff */
[----:B-----5:R-:W-:Y:S01]  /*19df0*/  ISETP.LT.AND P6, PT, R70, UR15, !P0 ;  /* 0x0000000f46007c0c */ /* 0x020fe2000c7c1270 */
[----:B------:R-:W-:Y:S01]  /*19e00*/  VIADD R70, R72, UR7 ;  /* 0x0000000748467c36 */ /* 0x000fe20008000000 */
[----:B------:R-:W-:Y:S02]  /*19e10*/  LEA.HI.X.SX32 R69, R69, R2, 0x1, P3 ;  /* 0x0000000245457211 */ /* 0x000fe400018f0eff */
[-C--:B------:R-:W-:Y:S02]  /*19e20*/  IADD3 R86, P4, PT, R74, R0.reuse, RZ ;  /* 0x000000004a567210 */ /* 0x080fe40007f9e0ff */
[C---:B------:R-:W-:Y:S01]  /*19e30*/  IADD3 R84, P3, PT, R3.reuse, R0, RZ ;  /* 0x0000000003547210 */ /* 0x040fe20007f7e0ff */
[----:B------:R-:W-:Y:S01]  /*19e40*/  VIADD R4, R70, UR7 ;  /* 0x0000000746047c36 */ /* 0x000fe20008000000 */
[-C--:B------:R-:W-:Y:S02]  /*19e50*/  LEA.HI.X.SX32 R87, R74, R2.reuse, 0x1, P4 ;  /* 0x000000024a577211 */ /* 0x080fe400020f0eff */
[----:B------:R-:W-:Y:S01]  /*19e60*/  LEA.HI.X.SX32 R85, R3, R2, 0x1, P3 ;  /* 0x0000000203557211 */ /* 0x000fe200018f0eff */
[----:B------:R-:W-:Y:S01]  /*19e70*/  VIADD R3, R4, UR7 ;  /* 0x0000000704037c36 */ /* 0x000fe20008000000 */
[----:B------:R-:W-:-:S02]  /*19e80*/  IADD3 R82, P4, PT, R73, R0, RZ ;  /* 0x0000000049527210 */ /* 0x000fc40007f9e0ff */
[----:B------:R-:W-:Y:S02]  /*19e90*/  IADD3 R80, P3, PT, R71, R0, RZ ;  /* 0x0000000047507210 */ /* 0x000fe40007f7e0ff */
[-C--:B------:R-:W-:Y:S02]  /*19ea0*/  LEA.HI.X.SX32 R83, R73, R2.reuse, 0x1, P4 ;  /* 0x0000000249537211 */ /* 0x080fe400020f0eff */
[----:B------:R-:W-:Y:S01]  /*19eb0*/  LEA.HI.X.SX32 R81, R71, R2, 0x1, P3 ;  /* 0x0000000247517211 */ /* 0x000fe200018f0eff */
[----:B------:R-:W-:Y:S01]  /*19ec0*/  VIADD R71, R3, UR7 ;  /* 0x0000000703477c36 */ /* 0x000fe20008000000 */
[-C--:B------:R-:W-:Y:S02]  /*19ed0*/  IADD3 R76, P4, PT, R72, R0.reuse, RZ ;  /* 0x00000000484c7210 */ /* 0x080fe40007f9e0ff */
[----:B------:R-:W-:Y:S01]  /*19ee0*/  IADD3 R78, P3, PT, R70, R0, RZ ;  /* 0x00000000464e7210 */ /* 0x000fe20007f7e0ff */
[----:B------:R-:W-:Y:S01]  /*19ef0*/  VIADD R5, R71, UR7 ;  /* 0x0000000747057c36 */ /* 0x000fe20008000000 */
[----:B------:R-:W-:-:S02]  /*19f00*/  LEA.HI.X.SX32 R77, R72, R2, 0x1, P4 ;  /* 0x00000002484d7211 */ /* 0x000fc400020f0eff */
[----:B------:R-:W-:Y:S02]  /*19f10*/  IADD3 R72, P4, PT, R4, R0, RZ ;  /* 0x0000000004487210 */ /* 0x000fe40007f9e0ff */
[----:B------:R-:W-:Y:S01]  /*19f20*/  LEA.HI.X.SX32 R79, R70, R2, 0x1, P3 ;  /* 0x00000002464f7211 */ /* 0x000fe200018f0eff */
[----:B------:R-:W-:Y:S01]  /*19f30*/  VIADD R89, R5, UR7 ;  /* 0x0000000705597c36 */ /* 0x000fe20008000000 */
[----:B------:R-:W-:Y:S02]  /*19f40*/  IADD3 R74, P3, PT, R3, R0, RZ ;  /* 0x00000000034a7210 */ /* 0x000fe40007f7e0ff */
[----:B------:R-:W-:Y:S02]  /*19f50*/  LEA.HI.X.SX32 R73, R4, R2, 0x1, P4 ;  /* 0x0000000204497211 */ /* 0x000fe400020f0eff */
[----:B------:R-:W-:Y:S02]  /*19f60*/  IADD3 R70, P4, PT, R71, R0, RZ ;  /* 0x0000000047467210 */ /* 0x000fe40007f9e0ff */
[----:B------:R-:W-:Y:S01]  /*19f70*/  LEA.HI.X.SX32 R75, R3, R2, 0x1, P3 ;  /* 0x00000002034b7211 */ /* 0x000fe200018f0eff */
[----:B------:R-:W-:Y:S01]  /*19f80*/  VIADD R3, R89, UR7 ;  /* 0x0000000759037c36 */ /* 0x000fe20008000000 */
[----:B------:R-:W-:-:S02]  /*19f90*/  IADD3 R4, P3, PT, R5, R0, RZ ;  /* 0x0000000005047210 */ /* 0x000fc40007f7e0ff */
[----:B------:R-:W-:Y:S02]  /*19fa0*/  LEA.HI.X.SX32 R71, R71, R2, 0x1, P4 ;  /* 0x0000000247477211 */ /* 0x000fe400020f0eff */
[----:B------:R-:W-:Y:S02]  /*19fb0*/  IADD3 R88, P4, PT, R89, R0, RZ ;  /* 0x0000000059587210 */ /* 0x000fe40007f9e0ff */
[----:B------:R-:W-:Y:S02]  /*19fc0*/  LEA.HI.X.SX32 R5, R5, R2, 0x1, P3 ;  /* 0x0000000205057211 */ /* 0x000fe400018f0eff */
[----:B------:R-:W-:Y:S02]  /*19fd0*/  IADD3 R90, P3, PT, R3, R0, RZ ;  /* 0x00000000035a7210 */ /* 0x000fe40007f7e0ff */
[----:B------:R-:W-:Y:S02]  /*19fe0*/  LEA.HI.X.SX32 R89, R89, R2, 0x1, P4 ;  /* 0x0000000259597211 */ /* 0x000fe400020f0eff */
[----:B------:R-:W-:-:S02]  /*19ff0*/  ISETP.LT.AND P4, PT, R91, UR15, !P0 ;  /* 0x0000000f5b007c0c */ /* 0x000fc4000c781270 */
[----:B------:R-:W-:Y:S01]  /*1a000*/  LEA.HI.X.SX32 R91, R3, R2, 0x1, P3 ;  /* 0x00000002035b7211 */ /* 0x000fe200018f0eff */
[----:B------:R0:W-:Y:S01]  /*1a010*/  @P5 STG.E.U8 desc[UR18][R68.64], R92 ;  /* 0x0000005c44005986 */ /* 0x0001e2000c101112 */
[----:B------:R-:W-:-:S03]  /*1a020*/  ISETP.LT.AND P3, PT, R66, UR15, !P0 ;  /* 0x0000000f42007c0c */ /* 0x000fc6000c761270 */
[----:B------:R-:W2:Y:S04]  /*1a030*/  LDL.LU R66, [R1+0x7fc] ;  /* 0x0007fc0001427983 */ /* 0x000ea80000300800 */
[----:B0-----:R-:W3:Y:S01]  /*1a040*/  LDL.LU R92, [R1+0x758] ;  /* 0x00075800015c7983 */ /* 0x001ee20000300800 */
[----:B------:R-:W-:-:S03]  /*1a050*/  ISETP.LT.AND P5, PT, R67, UR15, !P0 ;  /* 0x0000000f43007c0c */ /* 0x000fc6000c7a1270 */
[----:B------:R-:W4:Y:S04]  /*1a060*/  LDL.LU R69, [R1+0x75c] ;  /* 0x00075c0001457983 */ /* 0x000f280000300800 */
[----:B------:R-:W5:Y:S04]  /*1a070*/  LDL.LU R68, [R1+0x760] ;  /* 0x0007600001447983 */ /* 0x000f680000300800 */
[----:B------:R-:W2:Y:S04]  /*1a080*/  LDL.LU R67, [R1+0x7f8] ;  /* 0x0007f80001437983 */ /* 0x000ea80000300800 */
[----:B------:R0:W-:Y:S04]  /*1a090*/  @P1 STG.E.U8 desc[UR18][R86.64], R93 ;  /* 0x0000005d56001986 */ /* 0x0001e8000c101112 */
[----:B0-----:R-:W2:Y:S01]  /*1a0a0*/  LDL.LU R93, [R1+0x764] ;  /* 0x00076400015d7983 */ /* 0x001ea20000300800 */
[----:B------:R-:W-:-:S02]  /*1a0b0*/  F2FP.SATFINITE.E5M2.F32.PACK_AB_MERGE_C R6, R7, R6, RZ ;  /* 0x000000060706723e */ /* 0x000fc400048060ff */
[----:B------:R-:W-:Y:S02]  /*1a0c0*/  F2FP.SATFINITE.E5M2.F32.PACK_AB_MERGE_C R8, R9, R8, RZ ;  /* 0x000000080908723e */ /* 0x000fe400048060ff */
[----:B------:R-:W-:Y:S01]  /*1a0d0*/  PRMT R7, R6, 0x9910, RZ ;  /* 0x0000991006077816 */ /* 0x000fe200000000ff */
[----:B------:R0:W-:Y:S03]  /*1a0e0*/  @P2 STG.E.U8 desc[UR18][R84.64], R6 ;  /* 0x0000000654002986 */ /* 0x0001e6000c101112 */
[----:B------:R-:W-:Y:S02]  /*1a0f0*/  SHF.R.S32.HI R7, RZ, 0x8, R7 ;  /* 0x00000008ff077819 */ /* 0x000fe40000011407 */
[----:B------:R-:W-:Y:S02]  /*1a100*/  F2FP.SATFINITE.E5M2.F32.PACK_AB_MERGE_C R10, R11, R10, RZ ;  /* 0x0000000a0b0a723e */ /* 0x000fe400048060ff */
[----:B0-----:R-:W-:Y:S01]  /*1a110*/  PRMT R6, R8, 0x9910, RZ ;  /* 0x0000991008067816 */ /* 0x001fe200000000ff */
[----:B------:R0:W-:Y:S03]  /*1a120*/  @P6 STG.E.U8 desc[UR18][R82.64], R7 ;  /* 0x0000000752006986 */ /* 0x0001e6000c101112 */
[----:B------:R-:W-:Y:S01]  /*1a130*/  SHF.R.S32.HI R6, RZ, 0x8, R6 ;  /* 0x00000008ff067819 */ /* 0x000fe20000011406 */
[----:B------:R-:W-:Y:S01]  /*1a140*/  @P4 STG.E.U8 desc[UR18][R80.64], R8 ;  /* 0x0000000850004986 */ /* 0x000fe2000c101112 */
[----:B------:R-:W-:-:S03]  /*1a150*/  F2FP.SATFINITE.E5M2.F32.PACK_AB_MERGE_C R12, R13, R12, RZ ;  /* 0x0000000c0d0c723e */ /* 0x000fc600048060ff */
[----:B------:R1:W-:Y:S01]  /*1a160*/  @P3 STG.E.U8 desc[UR18][R76.64], R6 ;  /* 0x000000064c003986 */ /* 0x0003e2000c101112 */
[----:B0-----:R-:W-:-:S03]  /*1a170*/  PRMT R7, R10, 0x9910, RZ ;  /* 0x000099100a077816 */ /* 0x001fc600000000ff */
[----:B------:R0:W-:Y:S01]  /*1a180*/  @P5 STG.E.U8 desc[UR18][R78.64], R10 ;  /* 0x0000000a4e005986 */ /* 0x0001e2000c101112 */
[----:B------:R-:W-:Y:S02]  /*1a190*/  SHF.R.S32.HI R7, RZ, 0x8, R7 ;  /* 0x00000008ff077819 */ /* 0x000fe40000011407 */
[----:B-1----:R-:W-:Y:S02]  /*1a1a0*/  PRMT R6, R12, 0x9910, RZ ;  /* 0x000099100c067816 */ /* 0x002fe400000000ff */
[----:B------:R-:W-:Y:S02]  /*1a1b0*/  F2FP.SATFINITE.E5M2.F32.PACK_AB_MERGE_C R14, R15, R14, RZ ;  /* 0x0000000e0f0e723e */ /* 0x000fe400048060ff */
[----:B------:R-:W-:Y:S02]  /*1a1c0*/  SHF.R.S32.HI R6, RZ, 0x8, R6 ;  /* 0x00000008ff067819 */ /* 0x000fe40000011406 */
[----:B---3--:R-:W-:Y:S02]  /*1a1d0*/  ISETP.LT.AND P1, PT, R92, UR15, !P0 ;  /* 0x0000000f5c007c0c */ /* 0x008fe4000c721270 */
[----:B------:R-:W3:Y:S04]  /*1a1e0*/  LDL.LU R92, [R1+0x76c] ;  /* 0x00076c00015c7983 */ /* 0x000ee80000300800 */
[----:B------:R-:W3:Y:S04]  /*1a1f0*/  LDL.LU R87, [R1+0x77c] ;  /* 0x00077c0001577983 */ /* 0x000ee80000300800 */
[----:B------:R-:W3:Y:S04]  /*1a200*/  LDL.LU R86, [R1+0x778] ;  /* 0x0007780001567983 */ /* 0x000ee80000300800 */
[----:B------:R-:W3:Y:S01]  /*1a210*/  LDL.LU R84, [R1+0x774] ;  /* 0x0007740001547983 */ /* 0x000ee20000300800 */
[----:B----4-:R-:W-:-:S02]  /*1a220*/  ISETP.LT.AND P2, PT, R69, UR15, !P0 ;  /* 0x0000000f45007c0c */ /* 0x010fc4000c741270 */
[----:B-----5:R-:W-:Y:S01]  /*1a230*/  ISETP.LT.AND P6, PT, R68, UR15, !P0 ;  /* 0x0000000f44007c0c */ /* 0x020fe2000c7c1270 */
[----:B------:R-:W4:Y:S04]  /*1a240*/  LDL.LU R69, [R1+0x770] ;  /* 0x0007700001457983 */ /* 0x000f280000300800 */
[----:B------:R-:W5:Y:S04]  /*1a250*/  LDL.LU R68, [R1+0x768] ;  /* 0x0007680001447983 */ /* 0x000f680000300800 */
[----:B------:R-:W4:Y:S01]  /*1a260*/  LDL.LU R11, [R1+0x780] ;  /* 0x00078000010b7983 */ /* 0x000f220000300800 */
[----:B--2---:R-:W-:-:S03]  /*1a270*/  ISETP.LT.AND P4, PT, R93, UR15, !P0 ;  /* 0x0000000f5d007c0c */ /* 0x004fc6000c781270 */
[----:B0-----:R-:W2:Y:S04]  /*1a280*/  LDL.LU R10, [R1+0x790] ;  /* 0x00079000010a7983 */ /* 0x001ea80000300800 */
[----:B------:R-:W2:Y:S04]  /*1a290*/  LDL.LU R9, [R1+0x78c] ;  /* 0x00078c0001097983 */ /* 0x000ea80000300800 */
[----:B------:R0:W-:Y:S04]  /*1a2a0*/  @P1 STG.E.U8 desc[UR18][R72.64], R7 ;  /* 0x0000000748001986 */ /* 0x0001e8000c101112 */
[----:B------:R-:W-:Y:S04]  /*1a2b0*/  @P2 STG.E.U8 desc[UR18][R74.64], R12 ;  /* 0x0000000c4a002986 */ /* 0x000fe8000c101112 */
[----:B------:R-:W-:Y:S01]  /*1a2c0*/  @P6 STG.E.U8 desc[UR18][R70.64], R6 ;  /* 0x0000000646006986 */ /* 0x000fe2000c101112 */
[----:B0-----:R-:W-:-:S03]  /*1a2d0*/  PRMT R7, R14, 0x9910, RZ ;  /* 0x000099100e077816 */ /* 0x001fc600000000ff */
[----:B------:R0:W-:Y:S04]  /*1a2e0*/  @P4 STG.E.U8 desc[UR18][R4.64], R14 ;  /* 0x0000000e04004986 */ /* 0x0001e8000c101112 */
[----:B0-----:R-:W5:Y:S04]  /*1a2f0*/  LDL.LU R14, [R1+0x794] ;  /* 0x00079400010e7983 */ /* 0x001f680000300800 */
[----:B------:R-:W5:Y:S04]  /*1a300*/  LDL.LU R13, [R1+0x798] ;  /* 0x00079800010d7983 */ /* 0x000f680000300800 */
[----:B------:R-:W5:Y:S01]  /*1a310*/  LDL.LU R12, [R1+0x7a8] ;  /* 0x0007a800010c7983 */ /* 0x000f620000300800 */
[----:B------:R-:W-:Y:S01]  /*1a320*/  F2FP.SATFINITE.E5M2.F32.PACK_AB_MERGE_C R16, R17, R16, RZ ;  /* 0x000000101110723e */ /* 0x000fe200048060ff */
[----:B------:R-:W-:Y:S01]  /*1a330*/  VIADD R3, R3, UR7 ;  /* 0x0000000703037c36 */ /* 0x000fe20008000000 */
[----:B------:R-:W-:-:S02]  /*1a340*/  SHF.R.S32.HI R7, RZ, 0x8, R7 ;  /* 0x00000008ff077819 */ /* 0x000fc40000011407 */
[----:B------:R-:W-:Y:S01]  /*1a350*/  PRMT R4, R16, 0x9910, RZ ;  /* 0x0000991010047816 */ /* 0x000fe200000000ff */
[----:B------:R-:W-:-:S04]  /*1a360*/  VIADD R8, R3, UR7 ;  /* 0x0000000703087c36 */ /* 0x000fc80008000000 */
[----:B------:R-:W-:Y:S01]  /*1a370*/  IMAD.MOV.U32 R6, RZ, RZ, R4 ;  /* 0x000000ffff067224 */ /* 0x000fe200078e0004 */
[----:B------:R-:W-:Y:S02]  /*1a380*/  F2FP.SATFINITE.E5M2.F32.PACK_AB_MERGE_C R18, R19, R18, RZ ;  /* 0x000000121312723e */ /* 0x000fe400048060ff */
[----:B------:R-:W-:Y:S02]  /*1a390*/  F2FP.SATFINITE.E5M2.F32.PACK_AB_MERGE_C R20, R21, R20, RZ ;  /* 0x000000141514723e */ /* 0x000fe400048060ff */
[----:B---3--:R-:W-:Y:S02]  /*1a3a0*/  ISETP.LT.AND P3, PT, R92, UR15, !P0 ;  /* 0x0000000f5c007c0c */ /* 0x008fe4000c761270 */
[----:B------:R-:W-:Y:S02]  /*1a3b0*/  ISETP.LT.AND P5, PT, R87, UR15, !P0 ;  /* 0x0000000f57007c0c */ /* 0x000fe4000c7a1270 */
[----:B------:R-:W-:-:S09]  /*1a3c0*/  ISETP.LT.AND P1, PT, R86, UR15, !P0 ;  /* 0x0000000f56007c0c */ /* 0x000fd2000c721270 */
[----:B------:R0:W-:Y:S01]  /*1a3d0*/  @P3 STG.E.U8 desc[UR18][R88.64], R7 ;  /* 0x0000000758003986 */ /* 0x0001e2000c101112 */
[C---:B------:R-:W-:Y:S02]  /*1a3e0*/  IADD3 R4, P3, PT, R3.reuse, R0, RZ ;  /* 0x0000000003047210 */ /* 0x040fe40007f7e0ff */
[----:B------:R-:W-:Y:S02]  /*1a3f0*/  ISETP.LT.AND P2, PT, R84, UR15, !P0 ;  /* 0x0000000f54007c0c */ /* 0x000fe4000c741270 */
[----:B------:R-:W-:Y:S01]  /*1a400*/  LEA.HI.X.SX32 R5, R3, R2, 0x1, P3 ;  /* 0x0000000203057211 */ /* 0x000fe200018f0eff */
[----:B------:R-:W-:Y:S01]  /*1a410*/  @P5 STG.E.U8 desc[UR18][R90.64], R16 ;  /* 0x000000105a005986 */ /* 0x000fe2000c101112 */
[----:B------:R-:W-:Y:S02]  /*1a420*/  SHF.R.S32.HI R3, RZ, 0x8, R6 ;  /* 0x00000008ff037819 */ /* 0x000fe40000011406 */
[----:B------:R-:W-:-:S03]  /*1a430*/  IADD3 R6, P5, PT, R8, R0, RZ ;  /* 0x0000000008067210 */ /* 0x000fc60007fbe0ff */
[----:B------:R1:W-:Y:S01]  /*1a440*/  @P1 STG.E.U8 desc[UR18][R4.64], R3 ;  /* 0x0000000304001986 */ /* 0x0003e2000c101112 */
[C---:B0-----:R-:W-:Y:S01]  /*1a450*/  LEA.HI.X.SX32 R7, R8.reuse, R2, 0x1, P5 ;  /* 0x0000000208077211 */ /* 0x041fe200028f0eff */
[----:B------:R-:W-:-:S04]  /*1a460*/  VIADD R8, R8, UR7 ;  /* 0x0000000708087c36 */ /* 0x000fc80008000000 */
[----:B------:R0:W-:Y:S01]  /*1a470*/  @P2 STG.E.U8 desc[UR18][R6.64], R18 ;  /* 0x0000001206002986 */ /* 0x0001e2000c101112 */
[----:B--2---:R-:W-:Y:S02]  /*1a480*/  ISETP.LT.AND P5, PT, R9, UR15, !P0 ;  /* 0x0000000f09007c0c */ /* 0x004fe4000c7a1270 */
[----:B-1----:R-:W-:Y:S02]  /*1a490*/  PRMT R3, R18, 0x9910, RZ ;  /* 0x0000991012037816 */ /* 0x002fe400000000ff */
[----:B------:R-:W-:-:S03]  /*1a4a0*/  IADD3 R4, P2, PT, R8, R0, RZ ;  /* 0x0000000008047210 */ /* 0x000fc60007f5e0ff */
[----:B------:R-:W-:Y:S02]  /*1a4b0*/  IMAD.MOV.U32 R9, RZ, RZ, R3 ;  /* 0x000000ffff097224 */ /* 0x000fe400078e0003 */
[C---:B------:R-:W-:Y:S01]  /*1a4c0*/  VIADD R3, R8.reuse, UR7 ;  /* 0x0000000708037c36 */ /* 0x040fe20008000000 */
[----:B------:R-:W-:-:S04]  /*1a4d0*/  LEA.HI.X.SX32 R5, R8, R2, 0x1, P2 ;  /* 0x0000000208057211 */ /* 0x000fc800010f0eff */
[----:B0-----:R-:W-:Y:S02]  /*1a4e0*/  IADD3 R6, P2, PT, R3, R0, RZ ;  /* 0x0000000003067210 */ /* 0x001fe40007f5e0ff */
[----:B----4-:R-:W-:Y:S02]  /*1a4f0*/  ISETP.LT.AND P6, PT, R69, UR15, !P0 ;  /* 0x0000000f45007c0c */ /* 0x010fe4000c7c1270 */
[----:B------:R-:W-:Y:S02]  /*1a500*/  ISETP.LT.AND P3, PT, R11, UR15, !P0 ;  /* 0x0000000f0b007c0c */ /* 0x000fe4000c761270 */
[----:B------:R-:W-:Y:S01]  /*1a510*/  LEA.HI.X.SX32 R7, R3, R2, 0x1, P2 ;  /* 0x0000000203077211 */ /* 0x000fe200010f0eff */
[----:B------:R-:W2:Y:S01]  /*1a520*/  LDL.LU R11, [R1+0x7a4] ;  /* 0x0007a400010b7983 */ /* 0x000ea20000300800 */
[----:B-----5:R-:W-:-:S03]  /*1a530*/  ISETP.LT.AND P2, PT, R14, UR15, !P0 ;  /* 0x0000000f0e007c0c */ /* 0x020fc6000c741270 */
[----:B------:R-:W3:Y:S01]  /*1a540*/  LDL.LU R14, [R1+0x7ac] ;  /* 0x0007ac00010e7983 */ /* 0x000ee20000300800 */
[----:B------:R-:W-:Y:S01]  /*1a550*/  SHF.R.S32.HI R9, RZ, 0x8, R9 ;  /* 0x00000008ff097819 */ /* 0x000fe20000011409 */
[----:B------:R-:W-:Y:S01]  /*1a560*/  VIADD R8, R3, UR7 ;  /* 0x0000000703087c36 */ /* 0x000fe20008000000 */
[----:B------:R-:W-:Y:S01]  /*1a570*/  ISETP.LT.AND P4, PT, R68, UR15, !P0 ;  /* 0x0000000f44007c0c */ /* 0x000fe2000c781270 */
[----:B------:R-:W4:Y:S01]  /*1a580*/  LDL.LU R15, [R1+0x7b0] ;  /* 0x0007b000010f7983 */ /* 0x000f220000300800 */
[----:B------:R-:W-:Y:S02]  /*1a590*/  ISETP.LT.AND P1, PT, R10, UR15, !P0 ;  /* 0x0000000f0a007c0c */ /* 0x000fe4000c721270 */
[----:B------:R-:W-:Y:S01]  /*1a5a0*/  PRMT R10, R20, 0x9910, RZ ;  /* 0x00009910140a7816 */ /* 0x000fe200000000ff */
[----:B------:R0:W-:Y:S03]  /*1a5b0*/  @P6 STG.E.U8 desc[UR18][R4.64], R9 ;  /* 0x0000000904006986 */ /* 0x0001e6000c101112 */
[----:B------:R-:W-:-:S02]  /*1a5c0*/  SHF.R.S32.HI R10, RZ, 0x8, R10 ;  /* 0x00000008ff0a7819 */ /* 0x000fc4000001140a */
[----:B0-----:R-:W-:-:S04]  /*1a5d0*/  IADD3 R4, P6, PT, R8, R0, RZ ;  /* 0x0000000008047210 */ /* 0x001fc80007fde0ff */
[----:B------:R-:W-:Y:S01]  /*1a5e0*/  LEA.HI.X.SX32 R5, R8, R2, 0x1, P6 ;  /* 0x0000000208057211 */ /* 0x000fe200030f0eff */
[----:B------:R0:W-:Y:S04]  /*1a5f0*/  @P4 STG.E.U8 desc[UR18][R6.64], R20 ;  /* 0x0000001406004986 */ /* 0x0001e8000c101112 */
[----:B------:R1:W-:Y:S01]  /*1a600*/  @P3 STG.E.U8 desc[UR18][R4.64], R10 ;  /* 0x0000000a04003986 */ /* 0x0003e2000c101112 */
[----:B------:R-:W-:-:S03]  /*1a610*/  ISETP.LT.AND P3, PT, R12, UR15, !P0 ;  /* 0x0000000f0c007c0c */ /* 0x000fc6000c761270 */
[----:B------:R-:W5:Y:S01]  /*1a620*/  LDL.LU R12, [R1+0x7c0] ;  /* 0x0007c000010c7983 */ /* 0x000f620000300800 */
[----:B------:R-:W-:Y:S01]  /*1a630*/  VIADD R3, R8, UR7 ;  /* 0x0000000708037c36 */ /* 0x000fe20008000000 */
[----:B------:R-:W-:Y:S02]  /*1a640*/  F2FP.SATFINITE.E5M2.F32.PACK_AB_MERGE_C R22, R23, R22, RZ ;  /* 0x000000161716723e */ /* 0x000fe400048060ff */
[----:B------:R-:W4:Y:S02]  /*1a650*/  LDL.LU R8, [R1+0x7bc] ;  /* 0x0007bc0001087983 */ /* 0x000f240000300800 */
[----:B0-----:R-:W-:-:S04]  /*1a660*/  IADD3 R6, P6, PT, R3, R0, RZ ;  /* 0x0000000003067210 */ /* 0x001fc80007fde0ff */
[C---:B------:R-:W-:Y:S01]  /*1a670*/  LEA.HI.X.SX32 R7, R3.reuse, R2, 0x1, P6 ;  /* 0x0000000203077211 */ /* 0x040fe200030f0eff */
[----:B------:R-:W-:-:S04]  /*1a680*/  VIADD R3, R3, UR7 ;  /* 0x0000000703037c36 */ /* 0x000fc80008000000 */
[----:B------:R0:W-:Y:S01]  /*1a690*/  @P1 STG.E.U8 desc[UR18][R6.64], R22 ;  /* 0x0000001606001986 */ /* 0x0001e2000c101112 */
[C---:B-1----:R-:W-:Y:S01]  /*1a6a0*/  IADD3 R4, P1, PT, R3.reuse, R0, RZ ;  /* 0x0000000003047210 */ /* 0x042fe20007f3e0ff */
[----:B------:R-:W-:-:S03]  /*1a6b0*/  VIADD R9, R3, UR7 ;  /* 0x0000000703097c36 */ /* 0x000fc60008000000 */
[----:B------:R-:W-:Y:S02]  /*1a6c0*/  LEA.HI.X.SX32 R5, R3, R2, 0x1, P1 ;  /* 0x0000000203057211 */ /* 0x000fe400008f0eff */
[----:B0-----:R-:W-:-:S04]  /*1a6d0*/  IADD3 R6, P1, PT, R9, R0, RZ ;  /* 0x0000000009067210 */ /* 0x001fc80007f3e0ff */
[C---:B------:R-:W-:Y:S01]  /*1a6e0*/  LEA.HI.X.SX32 R7, R9.reuse, R2, 0x1, P1 ;  /* 0x0000000209077211 */ /* 0x040fe200008f0eff */
[----:B------:R-:W-:Y:S01]  /*1a6f0*/  VIADD R3, R9, UR7 ;  /* 0x0000000709037c36 */ /* 0x000fe20008000000 */
[----:B------:R-:W-:Y:S02]  /*1a700*/  ISETP.LT.AND P4, PT, R13, UR15, !P0 ;  /* 0x0000000f0d007c0c */ /* 0x000fe4000c781270 */
[----:B------:R-:W-:-:S04]  /*1a710*/  F2FP.SATFINITE.E5M2.F32.PACK_AB_MERGE_C R25, R25, R24, RZ ;  /* 0x000000181919723e */ /* 0x000fc800048060ff */
[----:B------:R-:W-:-:S04]  /*1a720*/  PRMT R13, R25, 0x9910, RZ ;  /* 0x00009910190d7816 */ /* 0x000fc800000000ff */
[----:B------:R-:W-:Y:S02]  /*1a730*/  SHF.R.S32.HI R13, RZ, 0x8, R13 ;  /* 0x00000008ff0d7819 */ /* 0x000fe4000001140d */
[----:B--2---:R-:W-:Y:S02]  /*1a740*/  ISETP.LT.AND P6, PT, R11, UR15, !P0 ;  /* 0x0000000f0b007c0c */ /* 0x004fe4000c7c1270 */
[----:B------:R-:W-:Y:S02]  /*1a750*/  PRMT R11, R22, 0x9910, RZ ;  /* 0x00009910160b7816 */ /* 0x000fe400000000ff */
[----:B---3--:R-:W-:Y:S02]  /*1a760*/  ISETP.LT.AND P1, PT, R14, UR15, !P0 ;  /* 0x0000000f0e007c0c */ /* 0x008fe4000c721270 */
[----:B------:R-:W2:Y:S04]  /*1a770*/  LDL.LU R14, [R1+0x7c4] ;  /* 0x0007c400010e7983 */ /* 0x000ea80000300800 */
[----:B------:R-:W3:Y:S01]  /*1a780*/  LDL.LU R10, [R1+0x7c8] ;  /* 0x0007c800010a7983 */ /* 0x000ee20000300800 */
[----:B------:R-:W-:-:S05]  /*1a790*/  SHF.R.S32.HI R11, RZ, 0x8, R11 ;  /* 0x00000008ff0b7819 */ /* 0x000fca000001140b */
[----:B------:R0:W-:Y:S04]  /*1a7a0*/  @P5 STG.E.U8 desc[UR18][R4.64], R11 ;  /* 0x0000000b04005986 */ /* 0x0001e8000c101112 */
[----:B------:R1:W-:Y:S01]  /*1a7b0*/  @P2 STG.E.U8 desc[UR18][R6.64], R25 ;  /* 0x0000001906002986 */ /* 0x0003e2000c101112 */
[----:B0-----:R-:W-:-:S04]  /*1a7c0*/  IADD3 R4, P5, PT, R3, R0, RZ ;  /* 0x0000000003047210 */ /* 0x001fc80007fbe0ff */
[----:B------:R-:W-:-:S05]  /*1a7d0*/  LEA.HI.X.SX32 R5, R3, R2, 0x1, P5 ;  /* 0x0000000203057211 */ /* 0x000fca00028f0eff */
[----:B------:R0:W-:Y:S01]  /*1a7e0*/  @P4 STG.E.U8 desc[UR18][R4.64], R13 ;  /* 0x0000000d04004986 */ /* 0x0001e2000c101112 */
[----:B-----5:R-:W-:-:S03]  /*1a7f0*/  ISETP.LT.AND P4, PT, R12, UR15, !P0 ;  /* 0x0000000f0c007c0c */ /* 0x020fc6000c781270 */
[----:B------:R-:W5:Y:S01]  /*1a800*/  LDL.LU R12, [R1+0x7d8] ;  /* 0x0007d800010c7983 */ /* 0x000f620000300800 */
[----:B------:R-:W-:Y:S01]  /*1a810*/  VIADD R9, R3, UR7 ;  /* 0x0000000703097c36 */ /* 0x000fe20008000000 */
[----:B------:R-:W-:-:S04]  /*1a820*/  F2FP.SATFINITE.E5M2.F32.PACK_AB_MERGE_C R27, R27, R26, RZ ;  /* 0x0000001a1b1b723e */ /* 0x000fc800048060ff */
[----:B-1----:R-:W-:-:S04]  /*1a830*/  IADD3 R6, P5, PT, R9, R0, RZ ;  /* 0x0000000009067210 */ /* 0x002fc80007fbe0ff */
[C---:B------:R-:W-:Y:S01]  /*1a840*/  LEA.HI.X.SX32 R7, R9.reuse, R2, 0x1, P5 ;  /* 0x0000000209077211 */ /* 0x040fe200028f0eff */
[----:B------:R-:W-:Y:S01]  /*1a850*/  VIADD R9, R9, UR7 ;  /* 0x0000000709097c36 */ /* 0x000fe20008000000 */
[----:B----4-:R-:W-:Y:S02]  /*1a860*/  ISETP.LT.AND P5, PT, R8, UR15, !P0 ;  /* 0x0000000f08007c0c */ /* 0x010fe4000c7a1270 */
[----:B------:R-:W4:Y:S01]  /*1a870*/  LDL.LU R8, [R1+0x7d4] ;  /* 0x0007d40001087983 */ /* 0x000f220000300800 */
[----:B------:R-:W-:-:S03]  /*1a880*/  VIADD R3, R9, UR7 ;  /* 0x0000000709037c36 */ /* 0x000fc60008000000 */
[----:B------:R1:W-:Y:S01]  /*1a890*/  @P3 STG.E.U8 desc[UR18][R6.64], R27 ;  /* 0x0000001b06003986 */ /* 0x0003e2000c101112 */
[----:B0-----:R-:W-:Y:S02]  /*1a8a0*/  IADD3 R4, P3, PT, R9, R0, RZ ;  /* 0x0000000009047210 */ /* 0x001fe40007f7e0ff */
[----:B------:R-:W-:Y:S02]  /*1a8b0*/  PRMT R11, R27, 0x9910, RZ ;  /* 0x000099101b0b7816 */ /* 0x000fe400000000ff */
[----:B------:R-:W-:Y:S02]  /*1a8c0*/  LEA.HI.X.SX32 R5, R9, R2, 0x1, P3 ;  /* 0x0000000209057211 */ /* 0x000fe400018f0eff */
[----:B------:R-:W-:Y:S02]  /*1a8d0*/  SHF.R.S32.HI R11, RZ, 0x8, R11 ;  /* 0x00000008ff0b7819 */ /* 0x000fe4000001140b */
[----:B-1----:R-:W-:Y:S02]  /*1a8e0*/  IADD3 R6, P3, PT, R3, R0, RZ ;  /* 0x0000000003067210 */ /* 0x002fe40007f7e0ff */
[----:B------:R-:W-:-:S02]  /*1a8f0*/  F2FP.SATFINITE.E5M2.F32.PACK_AB_MERGE_C R29, R29, R28, RZ ;  /* 0x0000001c1d1d723e */ /* 0x000fc400048060ff */
[C---:B------:R-:W-:Y:S01]  /*1a900*/  LEA.HI.X.SX32 R7, R3.reuse, R2, 0x1, P3 ;  /* 0x0000000203077211 */ /* 0x040fe200018f0eff */
[----:B------:R0:W-:Y:S04]  /*1a910*/  @P6 STG.E.U8 desc[UR18][R4.64], R11 ;  /* 0x0000000b04006986 */ /* 0x0001e8000c101112 */
[----:B------:R1:W-:Y:S01]  /*1a920*/  @P1 STG.E.U8 desc[UR18][R6.64], R29 ;  /* 0x0000001d06001986 */ /* 0x0003e2000c101112 */
[----:B------:R-:W-:Y:S01]  /*1a930*/  VIADD R9, R3, UR7 ;  /* 0x0000000703097c36 */ /* 0x000fe20008000000 */
[----:B------:R-:W-:Y:S02]  /*1a940*/  ISETP.LT.AND P2, PT, R15, UR15, !P0 ;  /* 0x0000000f0f007c0c */ /* 0x000fe4000c741270 */
[----:B------:R-:W-:Y:S02]  /*1a950*/  PRMT R13, R29, 0x9910, RZ ;  /* 0x000099101d0d7816 */ /* 0x000fe400000000ff */
[----:B0-----:R-:W-:-:S02]  /*1a960*/  IADD3 R4, P6, PT, R9, R0, RZ ;  /* 0x0000000009047210 */ /* 0x001fc40007fde0ff */
[----:B------:R-:W-:Y:S02]  /*1a970*/  SHF.R.S32.HI R13, RZ, 0x8, R13 ;  /* 0x00000008ff0d7819 */ /* 0x000fe4000001140d */
[----:B------:R-:W-:-:S05]  /*1a980*/  LEA.HI.X.SX32 R5, R9, R2, 0x1, P6 ;  /* 0x0000000209057211 */ /* 0x000fca00030f0eff */
[----:B------:R0:W-:Y:S01]  /*1a990*/  @P2 STG.E.U8 desc[UR18][R4.64], R13 ;  /* 0x0000000d04002986 */ /* 0x0001e2000c101112 */
[----:B--2---:R-:W-:-:S03]  /*1a9a0*/  ISETP.LT.AND P3, PT, R14, UR15, !P0 ;  /* 0x0000000f0e007c0c */ /* 0x004fc6000c761270 */
[----:B------:R-:W2:Y:S01]  /*1a9b0*/  LDL.LU R14, [R1+0x7dc] ;  /* 0x0007dc00010e7983 */ /* 0x000ea20000300800 */
[----:B---3--:R-:W-:-:S03]  /*1a9c0*/  ISETP.LT.AND P1, PT, R10, UR15, !P0 ;  /* 0x0000000f0a007c0c */ /* 0x008fc6000c721270 */
[----:B------:R-:W3:Y:S01]  /*1a9d0*/  LDL.LU R10, [R1+0x7e0] ;  /* 0x0007e000010a7983 */ /* 0x000ee20000300800 */
        /* <DEDUP_REMOVED lines=20> */
[----:B------:R-:W-:-:S03]  /*1ab20*/  VIADD R3, R9, UR7 ;  /* 0x0000000709037c36 */ /* 0x000fc60008000000 */
[----:B0-----:R-:W4:Y:S01]  /*1ab30*/  LDL.LU R11, [R1+0x7f4] ;  /* 0x0007f400010b7983 */ /* 0x001f220000300800 */
[----:B------:R-:W-:Y:S02]  /*1ab40*/  PRMT R13, R33, 0x9910, RZ ;  /* 0x00009910210d7816 */ /* 0x000fe400000000ff */
[C---:B------:R-:W-:Y:S02]  /*1ab50*/  IADD3 R4, P5, PT, R3.reuse, R0, RZ ;  /* 0x0000000003047210 */ /* 0x040fe40007fbe0ff */
[----:B------:R-:W-:Y:S02]  /*1ab60*/  SHF.R.S32.HI R13, RZ, 0x8, R13 ;  /* 0x00000008ff0d7819 */ /* 0x000fe4000001140d */
[----:B------:R-:W-:-:S05]  /*1ab70*/  LEA.HI.X.SX32 R5, R3, R2, 0x1, P5 ;  /* 0x0000000203057211 */ /* 0x000fca00028f0eff */
[----:B------:R0:W-:Y:S01]  /*1ab80*/  @P1 STG.E.U8 desc[UR18][R4.64], R13 ;  /* 0x0000000d04001986 */ /* 0x0001e2000c101112 */
[----:B---3--:R-:W-:-:S03]  /*1ab90*/  ISETP.LT.AND P3, PT, R10, UR15, !P0 ;  /* 0x0000000f0a007c0c */ /* 0x008fc6000c761270 */
[----:B------:R-:W3:Y:S04]  /*1aba0*/  LDL.LU R10, [R1+0x7e8] ;  /* 0x0007e800010a7983 */ /* 0x000ee80000300800 */
[----:B------:R-:W3:Y:S04]  /*1abb0*/  LDL.LU R16, [R1+0x7e4] ;  /* 0x0007e40001107983 */ /* 0x000ee80000300800 */
[----:B------:R-:W3:Y:S01]  /*1abc0*/  LDL.LU R17, [R1+0x7d0] ;  /* 0x0007d00001117983 */ /* 0x000ee20000300800 */
[----:B--2---:R-:W-:Y:S02]  /*1abd0*/  ISETP.LT.AND P4, PT, R14, UR15, !P0 ;  /* 0x0000000f0e007c0c */ /* 0x004fe4000c781270 */
[----:B-----5:R-:W-:-:S02]  /*1abe0*/  ISETP.LT.AND P1, PT, R12, UR15, !P0 ;  /* 0x0000000f0c007c0c */ /* 0x020fc4000c721270 */
[----:B------:R-:W2:Y:S04]  /*1abf0*/  LDL.LU R12, [R1+0x7cc] ;  /* 0x0007cc00010c7983 */ /* 0x000ea80000300800 */
[----:B------:R-:W5:Y:S01]  /*1ac00*/  LDL.LU R14, [R1+0x7b8] ;  /* 0x0007b800010e7983 */ /* 0x000f620000300800 */
[----:B------:R-:W-:Y:S01]  /*1ac10*/  VIADD R9, R3, UR7 ;  /* 0x0000000703097c36 */ /* 0x000fe20008000000 */
[----:B------:R-:W-:-:S04]  /*1ac20*/  F2FP.SATFINITE.E5M2.F32.PACK_AB_MERGE_C R35, R35, R34, RZ ;  /* 0x000000222323723e */ /* 0x000fc800048060ff */
[----:B-1----:R-:W-:-:S04]  /*1ac30*/  IADD3 R6, P5, PT, R9, R0, RZ ;  /* 0x0000000009067210 */ /* 0x002fc80007fbe0ff */
[C---:B------:R-:W-:Y:S01]  /*1ac40*/  LEA.HI.X.SX32 R7, R9.reuse, R2, 0x1, P5 ;  /* 0x0000000209077211 */ /* 0x040fe200028f0eff */
[----:B------:R-:W-:Y:S01]  /*1ac50*/  VIADD R9, R9, UR7 ;  /* 0x0000000709097c36 */ /* 0x000fe20008000000 */
[----:B----4-:R-:W-:-:S03]  /*1ac60*/  ISETP.LT.AND P5, PT, R8, UR15, !P0 ;  /* 0x0000000f08007c0c */ /* 0x010fc6000c7a1270 */
[----:B------:R1:W-:Y:S01]  /*1ac70*/  @P2 STG.E.U8 desc[UR18][R6.64], R35 ;  /* 0x0000002306002986 */ /* 0x0003e2000c101112 */
[C---:B0-----:R-:W-:Y:S01]  /*1ac80*/  IADD3 R4, P2, PT, R9.reuse, R0, RZ ;  /* 0x0000000009047210 */ /* 0x041fe20007f5e0ff */
[----:B------:R-:W-:Y:S01]  /*1ac90*/  VIADD R3, R9, UR7 ;  /* 0x0000000709037c36 */ /* 0x000fe20008000000 */
[----:B------:R-:W-:Y:S02]  /*1aca0*/  PRMT R8, R35, 0x9910, RZ ;  /* 0x0000991023087816 */ /* 0x000fe400000000ff */
[----:B------:R-:W-:Y:S01]  /*1acb0*/  LEA.HI.X.SX32 R5, R9, R2, 0x1, P2 ;  /* 0x0000000209057211 */ /* 0x000fe200010f0eff */
[C---:B------:R-:W-:Y:S01]  /*1acc0*/  VIADD R9, R3.reuse, UR7 ;  /* 0x0000000703097c36 */ /* 0x040fe20008000000 */
[----:B------:R-:W-:Y:S02]  /*1acd0*/  SHF.R.S32.HI R13, RZ, 0x8, R8 ;  /* 0x00000008ff0d7819 */ /* 0x000fe40000011408 */
[----:B-1----:R-:W-:-:S03]  /*1ace0*/  IADD3 R6, P2, PT, R3, R0, RZ ;  /* 0x0000000003067210 */ /* 0x002fc60007f5e0ff */
[----:B------:R-:W-:Y:S01]  /*1acf0*/  @P6 STG.E.U8 desc[UR18][R4.64], R13 ;  /* 0x0000000d04006986 */ /* 0x000fe2000c101112 */
[----:B------:R-:W-:Y:S02]  /*1ad00*/  F2FP.SATFINITE.E5M2.F32.PACK_AB_MERGE_C R37, R37, R36, RZ ;  /* 0x000000242525723e */ /* 0x000fe400048060ff */
[----:B------:R-:W-:Y:S01]  /*1ad10*/  LEA.HI.X.SX32 R7, R3, R2, 0x1, P2 ;  /* 0x0000000203077211 */ /* 0x000fe200010f0eff */
[C---:B------:R-:W-:Y:S01]  /*1ad20*/  VIADD R3, R9.reuse, UR7 ;  /* 0x0000000709037c36 */ /* 0x040fe20008000000 */
[----:B------:R-:W-:Y:S02]  /*1ad30*/  IADD3 R8, P6, PT, R9, R0, RZ ;  /* 0x0000000009087210 */ /* 0x000fe40007fde0ff */
[----:B------:R-:W-:Y:S01]  /*1ad40*/  PRMT R15, R37, 0x9910, RZ ;  /* 0x00009910250f7816 */ /* 0x000fe200000000ff */
[----:B------:R0:W-:Y:S01]  /*1ad50*/  @P4 STG.E.U8 desc[UR18][R6.64], R37 ;  /* 0x0000002506004986 */ /* 0x0001e2000c101112 */
[----:B------:R-:W-:Y:S02]  /*1ad60*/  LEA.HI.X.SX32 R9, R9, R2, 0x1, P6 ;  /* 0x0000000209097211 */ /* 0x000fe400030f0eff */
[----:B------:R-:W-:-:S02]  /*1ad70*/  SHF.R.S32.HI R15, RZ, 0x8, R15 ;  /* 0x00000008ff0f7819 */ /* 0x000fc4000001140f */
[----:B------:R-:W-:Y:S02]  /*1ad80*/  ISETP.LT.AND P2, PT, R11, UR15, !P0 ;  /* 0x0000000f0b007c0c */ /* 0x000fe4000c741270 */
[----:B------:R-:W-:Y:S01]  /*1ad90*/  F2FP.SATFINITE.E5M2.F32.PACK_AB_MERGE_C R39, R39, R38, RZ ;  /* 0x000000262727723e */ /* 0x000fe200048060ff */
[----:B------:R1:W-:Y:S03]  /*1ada0*/  @P3 STG.E.U8 desc[UR18][R8.64], R15 ;  /* 0x0000000f08003986 */ /* 0x0003e6000c101112 */
[----:B0-----:R-:W-:-:S04]  /*1adb0*/  PRMT R6, R39, 0x9910, RZ ;  /* 0x0000991027067816 */ /* 0x001fc800000000ff */
[----:B-1----:R-:W-:Y:S02]  /*1adc0*/  SHF.R.S32.HI R15, RZ, 0x8, R6 ;  /* 0x00000008ff0f7819 */ /* 0x002fe40000011406 */
[----:B------:R-:W-:Y:S02]  /*1add0*/  F2FP.SATFINITE.E5M2.F32.PACK_AB_MERGE_C R41, R41, R40, RZ ;  /* 0x000000282929723e */ /* 0x000fe400048060ff */
[----:B---3--:R-:W-:Y:S02]  /*1ade0*/  ISETP.LT.AND P4, PT, R10, UR15, !P0 ;  /* 0x0000000f0a007c0c */ /* 0x008fe4000c781270 */
[----:B------:R-:W-:-:S04]  /*1adf0*/  IADD3 R10, P6, PT, R3, R0, RZ ;  /* 0x00000000030a7210 */ /* 0x000fc80007fde0ff */
[C---:B------:R-:W-:Y:S01]  /*1ae00*/  LEA.HI.X.SX32 R11, R3.reuse, R2, 0x1, P6 ;  /* 0x00000002030b7211 */ /* 0x040fe200030f0eff */
[----:B------:R-:W-:-:S04]  /*1ae10*/  VIADD R3, R3, UR7 ;  /* 0x0000000703037c36 */ /* 0x000fc80008000000 */
[----:B------:R0:W-:Y:S01]  /*1ae20*/  @P1 STG.E.U8 desc[UR18][R10.64], R39 ;  /* 0x000000270a001986 */ /* 0x0001e2000c101112 */
[C---:B------:R-:W-:Y:S01]  /*1ae30*/  IADD3 R4, P1, PT, R3.reuse, R0, RZ ;  /* 0x0000000003047210 */ /* 0x040fe20007f3e0ff */
[----:B------:R-:W-:-:S03]  /*1ae40*/  VIADD R7, R3, UR7 ;  /* 0x0000000703077c36 */ /* 0x000fc60008000000 */
[----:B------:R-:W-:Y:S02]  /*1ae50*/  LEA.HI.X.SX32 R5, R3, R2, 0x1, P1 ;  /* 0x0000000203057211 */ /* 0x000fe400008f0eff */
[C---:B------:R-:W-:Y:S01]  /*1ae60*/  IADD3 R6, P1, PT, R7.reuse, R0, RZ ;  /* 0x0000000007067210 */ /* 0x040fe20007f3e0ff */
[C---:B------:R-:W-:Y:S01]  /*1ae70*/  VIADD R3, R7.reuse, UR7 ;  /* 0x0000000707037c36 */ /* 0x040fe20008000000 */
[----:B------:R-:W-:Y:S02]  /*1ae80*/  ISETP.LT.AND P3, PT, R16, UR15, !P0 ;  /* 0x0000000f10007c0c */ /* 0x000fe4000c761270 */
[----:B------:R-:W3:Y:S01]  /*1ae90*/  LDL.LU R16, [R1+0x7b4] ;  /* 0x0007b40001107983 */ /* 0x000ee20000300800 */
[----:B------:R-:W-:-:S03]  /*1aea0*/  LEA.HI.X.SX32 R7, R7, R2, 0x1, P1 ;  /* 0x0000000207077211 */ /* 0x000fc600008f0eff */
[----:B------:R-:W4:Y:S01]  /*1aeb0*/  LDL.LU R18, [R1+0x7a0] ;  /* 0x0007a00001127983 */ /* 0x000f220000300800 */
[----:B--2---:R-:W-:-:S03]  /*1aec0*/  ISETP.LT.AND P1, PT, R12, UR15, !P0 ;  /* 0x0000000f0c007c0c */ /* 0x004fc6000c721270 */
[----:B------:R-:W2:Y:S04]  /*1aed0*/  LDL.LU R12, [R1+0x79c] ;  /* 0x00079c00010c7983 */ /* 0x000ea80000300800 */
[----:B------:R-:W-:Y:S04]  /*1aee0*/  @P5 STG.E.U8 desc[UR18][R4.64], R15 ;  /* 0x0000000f04005986 */ /* 0x000fe8000c101112 */
[----:B------:R1:W-:Y:S01]  /*1aef0*/  @P2 STG.E.U8 desc[UR18][R6.64], R41 ;  /* 0x0000002906002986 */ /* 0x0003e2000c101112 */
[----:B-----5:R-:W-:-:S03]  /*1af00*/  ISETP.LT.AND P2, PT, R14, UR15, !P0 ;  /* 0x0000000f0e007c0c */ /* 0x020fc6000c741270 */
[----:B------:R-:W5:Y:S01]  /*1af10*/  LDL.LU R14, [R1+0x788] ;  /* 0x00078800010e7983 */ /* 0x000f620000300800 */
[C---:B------:R-:W-:Y:S01]  /*1af20*/  IADD3 R8, P5, PT, R3.reuse, R0, RZ ;  /* 0x0000000003087210 */ /* 0x040fe20007fbe0ff */
[----:B------:R-:W-:Y:S01]  /*1af30*/  VIADD R13, R3, UR7 ;  /* 0x00000007030d7c36 */ /* 0x000fe20008000000 */
[----:B------:R-:W-:Y:S02]  /*1af40*/  ISETP.LT.AND P6, PT, R17, UR15, !P0 ;  /* 0x0000000f11007c0c */ /* 0x000fe4000c7c1270 */
[----:B------:R-:W-:Y:S02]  /*1af50*/  PRMT R17, R41, 0x9910, RZ ;  /* 0x0000991029117816 */ /* 0x000fe400000000ff */
[----:B------:R-:W-:Y:S02]  /*1af60*/  LEA.HI.X.SX32 R9, R3, R2, 0x1, P5 ;  /* 0x0000000203097211 */ /* 0x000fe400028f0eff */
[----:B0-----:R-:W-:Y:S02]  /*1af70*/  IADD3 R10, P5, PT, R13, R0, RZ ;  /* 0x000000000d0a7210 */ /* 0x001fe40007fbe0ff */
[----:B------:R-:W-:-:S02]  /*1af80*/  SHF.R.S32.HI R17, RZ, 0x8, R17 ;  /* 0x00000008ff117819 */ /* 0x000fc40000011411 */
[----:B------:R-:W-:Y:S02]  /*1af90*/  F2FP.SATFINITE.E5M2.F32.PACK_AB_MERGE_C R43, R43, R42, RZ ;  /* 0x0000002a2b2b723e */ /* 0x000fe400048060ff */
[C---:B------:R-:W-:Y:S01]  /*1afa0*/  LEA.HI.X.SX32 R11, R13.reuse, R2, 0x1, P5 ;  /* 0x000000020d0b7211 */ /* 0x040fe200028f0eff */
[----:B------:R-:W-:Y:S01]  /*1afb0*/  VIADD R13, R13, UR7 ;  /* 0x000000070d0d7c36 */ /* 0x000fe20008000000 */
[----:B------:R0:W-:Y:S01]  /*1afc0*/  @P4 STG.E.U8 desc[UR18][R8.64], R17 ;  /* 0x0000001108004986 */ /* 0x0001e2000c101112 */
[----:B-1----:R-:W-:-:S03]  /*1afd0*/  PRMT R6, R43, 0x9910, RZ ;  /* 0x000099102b067816 */ /* 0x002fc600000000ff */
[----:B------:R1:W-:Y:S01]  /*1afe0*/  @P3 STG.E.U8 desc[UR18][R10.64], R43 ;  /* 0x0000002b0a003986 */ /* 0x0003e2000c101112 */
[C---:B------:R-:W-:Y:S01]  /*1aff0*/  IADD3 R4, P3, PT, R13.reuse, R0, RZ ;  /* 0x000000000d047210 */ /* 0x040fe20007f7e0ff */
[----:B------:R-:W-:-:S03]  /*1b000*/  VIADD R3, R13, UR7 ;  /* 0x000000070d037c36 */ /* 0x000fc60008000000 */
[----:B------:R-:W-:Y:S02]  /*1b010*/  LEA.HI.X.SX32 R5, R13, R2, 0x1, P3 ;  /* 0x000000020d057211 */ /* 0x000fe400018f0eff */
[----:B------:R-:W-:Y:S02]  /*1b020*/  SHF.R.S32.HI R13, RZ, 0x8, R6 ;  /* 0x00000008ff0d7819 */ /* 0x000fe40000011406 */
[----:B------:R-:W-:-:S04]  /*1b030*/  IADD3 R6, P3, PT, R3, R0, RZ ;  /* 0x0000000003067210 */ /* 0x000fc80007f7e0ff */
[----:B------:R-:W-:Y:S02]  /*1b040*/  LEA.HI.X.SX32 R7, R3, R2, 0x1, P3 ;  /* 0x0000000203077211 */ /* 0x000fe400018f0eff */
[----:B------:R-:W-:Y:S01]  /*1b050*/  F2FP.SATFINITE.E5M2.F32.PACK_AB_MERGE_C R45, R45, R44, RZ ;  /* 0x0000002c2d2d723e */ /* 0x000fe200048060ff */
[----:B------:R-:W-:Y:S04]  /*1b060*/  @P6 STG.E.U8 desc[UR18][R4.64], R13 ;  /* 0x0000000d04006986 */ /* 0x000fe8000c101112 */
[----:B------:R0:W-:Y:S01]  /*1b070*/  @P1 STG.E.U8 desc[UR18][R6.64], R45 ;  /* 0x0000002d06001986 */ /* 0x0001e2000c101112 */
[----:B---3--:R-:W-:-:S03]  /*1b080*/  ISETP.LT.AND P4, PT, R16, UR15, !P0 ;  /* 0x0000000f10007c0c */ /* 0x008fc6000c781270 */
[----:B------:R-:W3:Y:S04]  /*1b090*/  LDL.LU R16, [R1+0x784] ;  /* 0x0007840001107983 */ /* 0x000ee80000300800 */
[----:B0-----:R-:W3:Y:S01]  /*1b0a0*/  LDL.LU R17, [R1+0x73c] ;  /* 0x00073c0001117983 */ /* 0x001ee20000300800 */
[----:B--2---:R-:W-:-:S03]  /*1b0b0*/  ISETP.LT.AND P3, PT, R12, UR15, !P0 ;  /* 0x0000000f0c007c0c */ /* 0x004fc6000c761270 */
[----:B------:R-:W2:Y:S01]  /*1b0c0*/  LDL.LU R12, [R1+0x738] ;  /* 0x00073800010c7983 */ /* 0x000ea20000300800 */
[----:B-----5:R-:W-:-:S03]  /*1b0d0*/  ISETP.LT.AND P1, PT, R14, UR15, !P0 ;  /* 0x0000000f0e007c0c */ /* 0x020fc6000c721270 */
[----:B------:R-:W5:Y:S01]  /*1b0e0*/  LDL.LU R14, [R1+0x734] ;  /* 0x00073400010e7983 */ /* 0x000f620000300800 */
[----:B------:R-:W-:-:S04]  /*1b0f0*/  VIADD R9, R3, UR7 ;  /* 0x0000000703097c36 */ /* 0x000fc80008000000 */
[C---:B------:R-:W-:Y:S01]  /*1b100*/  VIADD R3, R9.reuse, UR7 ;  /* 0x0000000709037c36 */ /* 0x040fe20008000000 */
[----:B------:R-:W-:Y:S02]  /*1b110*/  IADD3 R8, P6, PT, R9, R0, RZ ;  /* 0x0000000009087210 */ /* 0x000fe40007fde0ff */
[----:B------:R-:W-:Y:S02]  /*1b120*/  PRMT R15, R45, 0x9910, RZ ;  /* 0x000099102d0f7816 */ /* 0x000fe400000000ff */
[----:B------:R-:W-:Y:S02]  /*1b130*/  LEA.HI.X.SX32 R9, R9, R2, 0x1, P6 ;  /* 0x0000000209097211 */ /* 0x000fe400030f0eff */
[----:B-1----:R-:W-:Y:S02]  /*1b140*/  IADD3 R10, P6, PT, R3, R0, RZ ;  /* 0x00000000030a7210 */ /* 0x002fe40007fde0ff */
[----:B------:R-:W-:Y:S02]  /*1b150*/  SHF.R.S32.HI R15, RZ, 0x8, R15 ;  /* 0x00000008ff0f7819 */ /* 0x000fe4000001140f */
[----:B------:R-:W-:-:S02]  /*1b160*/  F2FP.SATFINITE.E5M2.F32.PACK_AB_MERGE_C R47, R47, R46, RZ ;  /* 0x0000002e2f2f723e */ /* 0x000fc400048060ff */
[C---:B------:R-:W-:Y:S01]  /*1b170*/  LEA.HI.X.SX32 R11, R3.reuse, R2, 0x1, P6 ;  /* 0x00000002030b7211 */ /* 0x040fe200030f0eff */
[----:B------:R-:W-:Y:S01]  /*1b180*/  VIADD R3, R3, UR7 ;  /* 0x0000000703037c36 */ /* 0x000fe20008000000 */
[----:B------:R0:W-:Y:S01]  /*1b190*/  @P2 STG.E.U8 desc[UR18][R8.64], R15 ;  /* 0x0000000f08002986 */ /* 0x0001e2000c101112 */
[----:B------:R-:W-:Y:S02]  /*1b1a0*/  PRMT R6, R47, 0x9910, RZ ;  /* 0x000099102f067816 */ /* 0x000fe400000000ff */
[C---:B------:R-:W-:Y:S01]  /*1b1b0*/  VIADD R7, R3.reuse, UR7 ;  /* 0x0000000703077c36 */ /* 0x040fe20008000000 */
[----:B------:R1:W-:Y:S01]  /*1b1c0*/  @P4 STG.E.U8 desc[UR18][R10.64], R47 ;  /* 0x0000002f0a004986 */ /* 0x0003e2000c101112 */
[----:B------:R-:W-:-:S04]  /*1b1d0*/  IADD3 R4, P4, PT, R3, R0, RZ ;  /* 0x0000000003047210 */ /* 0x000fc80007f9e0ff */
[----:B------:R-:W-:Y:S02]  /*1b1e0*/  LEA.HI.X.SX32 R5, R3, R2, 0x1, P4 ;  /* 0x0000000203057211 */ /* 0x000fe400020f0eff */
[----:B0-----:R-:W-:Y:S02]  /*1b1f0*/  SHF.R.S32.HI R15, RZ, 0x8, R6 ;  /* 0x00000008ff0f7819 */ /* 0x001fe40000011406 */
[C---:B------:R-:W-:Y:S01]  /*1b200*/  IADD3 R6, P4, PT, R7.reuse, R0, RZ ;  /* 0x0000000007067210 */ /* 0x040fe20007f9e0ff */
[C---:B------:R-:W-:Y:S01]  /*1b210*/  VIADD R3, R7.reuse, UR7 ;  /* 0x0000000707037c36 */ /* 0x040fe20008000000 */
[----:B----4-:R-:W-:Y:S02]  /*1b220*/  ISETP.LT.AND P5, PT, R18, UR15, !P0 ;  /* 0x0000000f12007c0c */ /* 0x010fe4000c7a1270 */
[----:B------:R-:W4:Y:S01]  /*1b230*/  LDL.LU R18, [R1+0x730] ;  /* 0x0007300001127983 */ /* 0x000f220000300800 */
[----:B------:R-:W-:Y:S02]  /*1b240*/  LEA.HI.X.SX32 R7, R7, R2, 0x1, P4 ;  /* 0x0000000207077211 */ /* 0x000fe400020f0eff */
[----:B------:R-:W-:-:S08]  /*1b250*/  F2FP.SATFINITE.E5M2.F32.PACK_AB_MERGE_C R49, R49, R48, RZ ;  /* 0x000000303131723e */ /* 0x000fd000048060ff */
[----:B------:R-:W-:Y:S04]  /*1b260*/  @P5 STG.E.U8 desc[UR18][R4.64], R15 ;  /* 0x0000000f04005986 */ /* 0x000fe8000c101112 */
[----:B------:R0:W-:Y:S01]  /*1b270*/  @P3 STG.E.U8 desc[UR18][R6.64], R49 ;  /* 0x0000003106003986 */ /* 0x0001e2000c101112 */
[----:B---3--:R-:W-:-:S03]  /*1b280*/  ISETP.LT.AND P2, PT, R16, UR15, !P0 ;  /* 0x0000000f10007c0c */ /* 0x008fc6000c741270 */
[----:B------:R-:W3:Y:S01]  /*1b290*/  LDL.LU R16, [R1+0x72c] ;  /* 0x00072c0001107983 */ /* 0x000ee20000300800 */
[----:B--2---:R-:W-:-:S03]  /*1b2a0*/  ISETP.LT.AND P4, PT, R12, UR15, !P0 ;  /* 0x0000000f0c007c0c */ /* 0x004fc6000c781270 */
[----:B------:R-:W2:Y:S01]  /*1b2b0*/  LDL.LU R12, [R1+0x728] ;  /* 0x00072800010c7983 */ /* 0x000ea20000300800 */
[----:B-----5:R-:W-:-:S03]  /*1b2c0*/  ISETP.LT.AND P3, PT, R14, UR15, !P0 ;  /* 0x0000000f0e007c0c */ /* 0x020fc6000c761270 */
[----:B------:R-:W5:Y:S01]  /*1b2d0*/  LDL.LU R14, [R1+0x724] ;  /* 0x00072400010e7983 */ /* 0x000f620000300800 */
[C---:B------:R-:W-:Y:S01]  /*1b2e0*/  IADD3 R8, P5, PT, R3.reuse, R0, RZ ;  /* 0x0000000003087210 */ /* 0x040fe20007fbe0ff */
[----:B------:R-:W-:Y:S01]  /*1b2f0*/  VIADD R13, R3, UR7 ;  /* 0x00000007030d7c36 */ /* 0x000fe20008000000 */
[----:B------:R-:W-:Y:S01]  /*1b300*/  ISETP.LT.AND P6, PT, R17, UR15, !P0 ;  /* 0x0000000f11007c0c */ /* 0x000fe2000c7c1270 */
[----:B------:R-:W5:Y:S01]  /*1b310*/  LDL.LU R19, [R1+0x720] ;  /* 0x0007200001137983 */ /* 0x000f620000300800 */
[----:B------:R-:W-:Y:S02]  /*1b320*/  PRMT R17, R49, 0x9910, RZ ;  /* 0x0000991031117816 */ /* 0x000fe400000000ff */
[----:B------:R-:W-:Y:S02]  /*1b330*/  LEA.HI.X.SX32 R9, R3, R2, 0x1, P5 ;  /* 0x0000000203097211 */ /* 0x000fe400028f0eff */
[----:B-1----:R-:W-:Y:S02]  /*1b340*/  IADD3 R10, P5, PT, R13, R0, RZ ;  /* 0x000000000d0a7210 */ /* 0x002fe40007fbe0ff */
[----:B------:R-:W-:-:S02]  /*1b350*/  SHF.R.S32.HI R17, RZ, 0x8, R17 ;  /* 0x00000008ff117819 */ /* 0x000fc40000011411 */
[----:B------:R-:W-:Y:S02]  /*1b360*/  F2FP.SATFINITE.E5M2.F32.PACK_AB_MERGE_C R51, R51, R50, RZ ;  /* 0x000000323333723e */ /* 0x000fe400048060ff */
[C---:B------:R-:W-:Y:S01]  /*1b370*/  LEA.HI.X.SX32 R11, R13.reuse, R2, 0x1, P5 ;  /* 0x000000020d0b7211 */ /* 0x040fe200028f0eff */
[----:B------:R-:W-:Y:S01]  /*1b380*/  VIADD R13, R13, UR7 ;  /* 0x000000070d0d7c36 */ /* 0x000fe20008000000 */
[----:B------:R1:W-:Y:S01]  /*1b390*/  @P1 STG.E.U8 desc[UR18][R8.64], R17 ;  /* 0x0000001108001986 */ /* 0x0003e2000c101112 */
[----:B0-----:R-:W-:-:S03]  /*1b3a0*/  PRMT R6, R51, 0x9910, RZ ;  /* 0x0000991033067816 */ /* 0x001fc600000000ff */
[----:B------:R0:W-:Y:S01]  /*1b3b0*/  @P2 STG.E.U8 desc[UR18][R10.64], R51 ;  /* 0x000000330a002986 */ /* 0x0001e2000c101112 */
[C---:B------:R-:W-:Y:S01]  /*1b3c0*/  IADD3 R4, P2, PT, R13.reuse, R0, RZ ;  /* 0x000000000d047210 */ /* 0x040fe20007f5e0ff */
[----:B------:R-:W-:-:S03]  /*1b3d0*/  VIADD R3, R13, UR7 ;  /* 0x000000070d037c36 */ /* 0x000fc60008000000 */
[----:B------:R-:W-:Y:S02]  /*1b3e0*/  LEA.HI.X.SX32 R5, R13, R2, 0x1, P2 ;  /* 0x000000020d057211 */ /* 0x000fe400010f0eff */
[----:B------:R-:W-:Y:S01]  /*1b3f0*/  SHF.R.S32.HI R13, RZ, 0x8, R6 ;  /* 0x00000008ff0d7819 */ /* 0x000fe20000011406 */
[----:B-1----:R-:W5:Y:S01]  /*1b400*/  LDL.LU R17, [R1+0x71c] ;  /* 0x00071c0001117983 */ /* 0x002f620000300800 */
[----:B------:R-:W-:-:S04]  /*1b410*/  IADD3 R6, P2, PT, R3, R0, RZ ;  /* 0x0000000003067210 */ /* 0x000fc80007f5e0ff */
[----:B------:R-:W-:Y:S02]  /*1b420*/  LEA.HI.X.SX32 R7, R3, R2, 0x1, P2 ;  /* 0x0000000203077211 */ /* 0x000fe400010f0eff */
[----:B------:R-:W-:Y:S02]  /*1b430*/  F2FP.SATFINITE.E5M2.F32.PACK_AB_MERGE_C R53, R53, R52, RZ ;  /* 0x000000343535723e */ /* 0x000fe400048060ff */
[----:B----4-:R-:W-:Y:S01]  /*1b440*/  ISETP.LT.AND P1, PT, R18, UR15, !P0 ;  /* 0x0000000f12007c0c */ /* 0x010fe2000c721270 */
[----:B------:R-:W-:Y:S04]  /*1b450*/  @P6 STG.E.U8 desc[UR18][R4.64], R13 ;  /* 0x0000000d04006986 */ /* 0x000fe8000c101112 */
[----:B------:R1:W-:Y:S01]  /*1b460*/  @P4 STG.E.U8 desc[UR18][R6.64], R53 ;  /* 0x0000003506004986 */ /* 0x0003e2000c101112 */
[----:B---3--:R-:W-:-:S02]  /*1b470*/  ISETP.LT.AND P5, PT, R16, UR15, !P0 ;  /* 0x0000000f10007c0c */ /* 0x008fc4000c7a1270 */
[----:B--2---:R-:W-:Y:S02]  /*1b480*/  ISETP.LT.AND P2, PT, R12, UR15, !P0 ;  /* 0x0000000f0c007c0c */ /* 0x004fe4000c741270 */
[----:B------:R-:W2:Y:S04]  /*1b490*/  LDL.LU R12, [R1+0x718] ;  /* 0x00071800010c7983 */ /* 0x000ea80000300800 */
[----:B------:R-:W3:Y:S04]  /*1b4a0*/  LDL.LU R18, [R1+0x714] ;  /* 0x0007140001127983 */ /* 0x000ee80000300800 */
[----:B------:R-:W4:Y:S01]  /*1b4b0*/  LDL.LU R16, [R1+0x710] ;  /* 0x0007100001107983 */ /* 0x000f220000300800 */
[----:B-----5:R-:W-:-:S03]  /*1b4c0*/  ISETP.LT.AND P4, PT, R14, UR15, !P0 ;  /* 0x0000000f0e007c0c */ /* 0x020fc6000c781270 */
[----:B------:R-:W5:Y:S01]  /*1b4d0*/  LDL.LU R14, [R1+0x70c] ;  /* 0x00070c00010e7983 */ /* 0x000f620000300800 */
[----:B------:R-:W-:-:S04]  /*1b4e0*/  VIADD R9, R3, UR7 ;  /* 0x0000000703097c36 */ /* 0x000fc80008000000 */
[C---:B------:R-:W-:Y:S01]  /*1b4f0*/  VIADD R3, R9.reuse, UR7 ;  /* 0x0000000709037c36 */ /* 0x040fe20008000000 */
[----:B------:R-:W-:Y:S02]  /*1b500*/  IADD3 R8, P6, PT, R9, R0, RZ ;  /* 0x0000000009087210 */ /* 0x000fe40007fde0ff */
[----:B------:R-:W-:Y:S02]  /*1b510*/  PRMT R15, R53, 0x9910, RZ ;  /* 0x00009910350f7816 */ /* 0x000fe400000000ff */
[----:B------:R-:W-:Y:S02]  /*1b520*/  LEA.HI.X.SX32 R9, R9, R2, 0x1, P6 ;  /* 0x0000000209097211 */ /* 0x000fe400030f0eff */
[----:B0-----:R-:W-:Y:S02]  /*1b530*/  IADD3 R10, P6, PT, R3, R0, RZ ;  /* 0x00000000030a7210 */ /* 0x001fe40007fde0ff */
[----:B------:R-:W-:Y:S02]  /*1b540*/  SHF.R.S32.HI R15, RZ, 0x8, R15 ;  /* 0x00000008ff0f7819 */ /* 0x000fe4000001140f */
[----:B------:R-:W-:-:S02]  /*1b550*/  F2FP.SATFINITE.E5M2.F32.PACK_AB_MERGE_C R55, R55, R54, RZ ;  /* 0x000000363737723e */ /* 0x000fc400048060ff */
[C---:B------:R-:W-:Y:S01]  /*1b560*/  LEA.HI.X.SX32 R11, R3.reuse, R2, 0x1, P6 ;  /* 0x00000002030b7211 */ /* 0x040fe200030f0eff */
[----:B------:R-:W-:Y:S01]  /*1b570*/  VIADD R3, R3, UR7 ;  /* 0x0000000703037c36 */ /* 0x000fe20008000000 */
[----:B------:R0:W-:Y:S01]  /*1b580*/  @P3 STG.E.U8 desc[UR18][R8.64], R15 ;  /* 0x0000000f08003986 */ /* 0x0001e2000c101112 */
[----:B-1----:R-:W-:Y:S02]  /*1b590*/  PRMT R6, R55, 0x9910, RZ ;  /* 0x0000991037067816 */ /* 0x002fe400000000ff */
[C---:B------:R-:W-:Y:S01]  /*1b5a0*/  VIADD R7, R3.reuse, UR7 ;  /* 0x0000000703077c36 */ /* 0x040fe20008000000 */
[----:B------:R1:W-:Y:S01]  /*1b5b0*/  @P1 STG.E.U8 desc[UR18][R10.64], R55 ;  /* 0x000000370a001986 */ /* 0x0003e2000c101112 */
[----:B------:R-:W-:-:S04]  /*1b5c0*/  IADD3 R4, P1, PT, R3, R0, RZ ;  /* 0x0000000003047210 */ /* 0x000fc80007f3e0ff */
[----:B------:R-:W-:Y:S01]  /*1b5d0*/  LEA.HI.X.SX32 R5, R3, R2, 0x1, P1 ;  /* 0x0000000203057211 */ /* 0x000fe200008f0eff */
[C---:B------:R-:W-:Y:S01]  /*1b5e0*/  VIADD R3, R7.reuse, UR7 ;  /* 0x0000000707037c36 */ /* 0x040fe20008000000 */
[----:B0-----:R-:W-:Y:S02]  /*1b5f0*/  SHF.R.S32.HI R15, RZ, 0x8, R6 ;  /* 0x00000008ff0f7819 */ /* 0x001fe40000011406 */
[----:B------:R-:W-:Y:S01]  /*1b600*/  IADD3 R6, P1, PT, R7, R0, RZ ;  /* 0x0000000007067210 */ /* 0x000fe20007f3e0ff */
[----:B------:R-:W-:Y:S01]  /*1b610*/  VIADD R13, R3, UR7 ;  /* 0x00000007030d7c36 */ /* 0x000fe20008000000 */
[----:B------:R-:W-:Y:S01]  /*1b620*/  F2FP.SATFINITE.E5M2.F32.PACK_AB_MERGE_C R57, R57, R56, RZ ;  /* 0x000000383939723e */ /* 0x000fe200048060ff */
[----:B------:R0:W-:Y:S01]  /*1b630*/  @P5 STG.E.U8 desc[UR18][R4.64], R15 ;  /* 0x0000000f04005986 */ /* 0x0001e2000c101112 */
[----:B------:R-:W-:Y:S02]  /*1b640*/  LEA.HI.X.SX32 R7, R7, R2, 0x1, P1 ;  /* 0x0000000207077211 */ /* 0x000fe400008f0eff */
[----:B------:R-:W-:-:S02]  /*1b650*/  IADD3 R8, P5, PT, R3, R0, RZ ;  /* 0x0000000003087210 */ /* 0x000fc40007fbe0ff */
[----:B------:R-:W-:Y:S02]  /*1b660*/  ISETP.LT.AND P6, PT, R17, UR15, !P0 ;  /* 0x0000000f11007c0c */ /* 0x000fe4000c7c1270 */
[----:B------:R-:W-:Y:S02]  /*1b670*/  PRMT R17, R57, 0x9910, RZ ;  /* 0x0000991039117816 */ /* 0x000fe400000000ff */
[----:B------:R-:W-:Y:S02]  /*1b680*/  LEA.HI.X.SX32 R9, R3, R2, 0x1, P5 ;  /* 0x0000000203097211 */ /* 0x000fe400028f0eff */
[C---:B-1----:R-:W-:Y:S01]  /*1b690*/  IADD3 R10, P5, PT, R13.reuse, R0, RZ ;  /* 0x000000000d0a7210 */ /* 0x042fe20007fbe0ff */
[----:B------:R-:W-:Y:S01]  /*1b6a0*/  @P2 STG.E.U8 desc[UR18][R6.64], R57 ;  /* 0x0000003906002986 */ /* 0x000fe2000c101112 */
[----:B------:R-:W-:Y:S02]  /*1b6b0*/  SHF.R.S32.HI R17, RZ, 0x8, R17 ;  /* 0x00000008ff117819 */ /* 0x000fe40000011411 */
[----:B------:R-:W-:-:S03]  /*1b6c0*/  LEA.HI.X.SX32 R11, R13, R2, 0x1, P5 ;  /* 0x000000020d0b7211 */ /* 0x000fc600028f0eff */
[----:B------:R1:W-:Y:S01]  /*1b6d0*/  @P4 STG.E.U8 desc[UR18][R8.64], R17 ;  /* 0x0000001108004986 */ /* 0x0003e2000c101112 */
[----:B--2---:R-:W-:-:S03]  /*1b6e0*/  ISETP.LT.AND P1, PT, R12, UR15, !P0 ;  /* 0x0000000f0c007c0c */ /* 0x004fc6000c721270 */
[----:B------:R-:W2:Y:S01]  /*1b6f0*/  LDL.LU R12, [R1+0x708] ;  /* 0x00070800010c7983 */ /* 0x000ea20000300800 */
[----:B---3--:R-:W-:-:S03]  /*1b700*/  ISETP.LT.AND P2, PT, R18, UR15, !P0 ;  /* 0x0000000f12007c0c */ /* 0x008fc6000c741270 */
[----:B------:R-:W3:Y:S01]  /*1b710*/  LDL.LU R18, [R1+0x700] ;  /* 0x0007000001127983 */ /* 0x000ee20000300800 */
[----:B----4-:R-:W-:-:S03]  /*1b720*/  ISETP.LT.AND P5, PT, R16, UR15, !P0 ;  /* 0x0000000f10007c0c */ /* 0x010fc6000c7a1270 */
[----:B------:R-:W4:Y:S01]  /*1b730*/  LDL.LU R16, [R1+0x6fc] ;  /* 0x0006fc0001107983 */ /* 0x000f220000300800 */
[----:B-----5:R-:W-:-:S03]  /*1b740*/  ISETP.LT.AND P4, PT, R14, UR15, !P0 ;  /* 0x0000000f0e007c0c */ /* 0x020fc6000c781270 */
[----:B------:R-:W5:Y:S01]  /*1b750*/  LDL.LU R14, [R1+0x704] ;  /* 0x00070400010e7983 */ /* 0x000f620000300800 */
[----:B------:R-:W-:Y:S01]  /*1b760*/  ISETP.LT.AND P3, PT, R19, UR15, !P0 ;  /* 0x0000000f13007c0c */ /* 0x000fe2000c761270 */
[----:B------:R-:W-:Y:S01]  /*1b770*/  VIADD R13, R13, UR7 ;  /* 0x000000070d0d7c36 */ /* 0x000fe20008000000 */
[----:B------:R-:W-:-:S03]  /*1b780*/  F2FP.SATFINITE.E5M2.F32.PACK_AB_MERGE_C R59, R59, R58, RZ ;  /* 0x0000003a3b3b723e */ /* 0x000fc600048060ff */
[----:B------:R-:W-:Y:S01]  /*1b790*/  VIADD R3, R13, UR7 ;  /* 0x000000070d037c36 */ /* 0x000fe20008000000 */
[----:B0-----:R-:W-:-:S07]  /*1b7a0*/  PRMT R15, R59, 0x9910, RZ ;  /* 0x000099103b0f7816 */ /* 0x001fce00000000ff */
[----:B------:R0:W-:Y:S01]  /*1b7b0*/  @P3 STG.E.U8 desc[UR18][R10.64], R59 ;  /* 0x0000003b0a003986 */ /* 0x0001e2000c101112 */
[----:B------:R-:W-:Y:S01]  /*1b7c0*/  IADD3 R4, P3, PT, R13, R0, RZ ;  /* 0x000000000d047210 */ /* 0x000fe20007f7e0ff */
[----:B-1----:R-:W-:-:S03]  /*1b7d0*/  VIADD R9, R3, UR7 ;  /* 0x0000000703097c36 */ /* 0x002fc60008000000 */
[----:B------:R-:W-:Y:S02]  /*1b7e0*/  LEA.HI.X.SX32 R5, R13, R2, 0x1, P3 ;  /* 0x000000020d057211 */ /* 0x000fe400018f0eff */
[C---:B------:R-:W-:Y:S02]  /*1b7f0*/  IADD3 R6, P3, PT, R3.reuse, R0, RZ ;  /* 0x0000000003067210 */ /* 0x040fe40007f7e0ff */
[----:B------:R-:W-:Y:S02]  /*1b800*/  SHF.R.S32.HI R15, RZ, 0x8, R15 ;  /* 0x00000008ff0f7819 */ /* 0x000fe4000001140f */
[----:B------:R-:W-:Y:S01]  /*1b810*/  LEA.HI.X.SX32 R7, R3, R2, 0x1, P3 ;  /* 0x0000000203077211 */ /* 0x000fe200018f0eff */
[----:B------:R-:W-:Y:S01]  /*1b820*/  VIADD R3, R9, UR7 ;  /* 0x0000000709037c36 */ /* 0x000fe20008000000 */
[----:B------:R-:W-:Y:S01]  /*1b830*/  F2FP.SATFINITE.E5M2.F32.PACK_AB_MERGE_C R61, R61, R60, RZ ;  /* 0x0000003c3d3d723e */ /* 0x000fe200048060ff */
[----:B------:R1:W-:Y:S02]  /*1b840*/  @P6 STG.E.U8 desc[UR18][R4.64], R15 ;  /* 0x0000000f04006986 */ /* 0x0003e4000c101112 */
[----:B------:R-:W-:-:S02]  /*1b850*/  VIADD R13, R3, UR7 ;  /* 0x00000007030d7c36 */ /* 0x000fc40008000000 */
[----:B------:R-:W-:Y:S01]  /*1b860*/  @P1 STG.E.U8 desc[UR18][R6.64], R61 ;  /* 0x0000003d06001986 */ /* 0x000fe2000c101112 */
[-C--:B0-----:R-:W-:Y:S02]  /*1b870*/  IADD3 R10, P1, PT, R3, R0.reuse, RZ ;  /* 0x00000000030a7210 */ /* 0x081fe40007f3e0ff */
[----:B------:R-:W-:Y:S02]  /*1b880*/  IADD3 R8, P6, PT, R9, R0, RZ ;  /* 0x0000000009087210 */ /* 0x000fe40007fde0ff */
[-C--:B------:R-:W-:Y:S01]  /*1b890*/  LEA.HI.X.SX32 R11, R3, R2.reuse, 0x1, P1 ;  /* 0x00000002030b7211 */ /* 0x080fe200008f0eff */
[----:B-1----:R-:W-:Y:S01]  /*1b8a0*/  VIADD R15, R13, UR7 ;  /* 0x000000070d0f7c36 */ /* 0x002fe20008000000 */
[----:B------:R-:W-:Y:S02]  /*1b8b0*/  LEA.HI.X.SX32 R9, R9, R2, 0x1, P6 ;  /* 0x0000000209097211 */ /* 0x000fe400030f0eff */
[----:B------:R-:W-:Y:S01]  /*1b8c0*/  IADD3 R4, P1, PT, R13, R0, RZ ;  /* 0x000000000d047210 */ /* 0x000fe20007f3e0ff */
[----:B------:R-:W-:Y:S01]  /*1b8d0*/  VIADD R3, R15, UR7 ;  /* 0x000000070f037c36 */ /* 0x000fe20008000000 */
[----:B------:R-:W-:-:S02]  /*1b8e0*/  PRMT R17, R61, 0x9910, RZ ;  /* 0x000099103d117816 */ /* 0x000fc400000000ff */
[----:B------:R-:W-:Y:S02]  /*1b8f0*/  LEA.HI.X.SX32 R5, R13, R2, 0x1, P1 ;  /* 0x000000020d057211 */ /* 0x000fe400008f0eff */
[----:B------:R-:W-:Y:S02]  /*1b900*/  SHF.R.S32.HI R17, RZ, 0x8, R17 ;  /* 0x00000008ff117819 */ /* 0x000fe40000011411 */
[----:B------:R-:W-:-:S03]  /*1b910*/  F2FP.SATFINITE.E5M2.F32.PACK_AB_MERGE_C R63, R63, R62, RZ ;  /* 0x0000003e3f3f723e */ /* 0x000fc600048060ff */
[----:B------:R0:W-:Y:S01]  /*1b920*/  @P2 STG.E.U8 desc[UR18][R8.64], R17 ;  /* 0x0000001108002986 */ /* 0x0001e2000c101112 */
[----:B------:R-:W-:Y:S02]  /*1b930*/  F2FP.SATFINITE.E5M2.F32.PACK_AB_MERGE_C R65, R65, R64, RZ ;  /* 0x000000404141723e */ /* 0x000fe400048060ff */
[----:B------:R-:W-:-:S04]  /*1b940*/  F2FP.SATFINITE.E5M2.F32.PACK_AB_MERGE_C R67, R67, R66, RZ ;  /* 0x000000424343723e */ /* 0x000fc800048060ff */
[----:B------:R-:W-:Y:S02]  /*1b950*/  PRMT R19, R67, 0x9910, RZ ;  /* 0x0000991043137816 */ /* 0x000fe400000000ff */
[----:B0-----:R-:W-:Y:S01]  /*1b960*/  PRMT R17, R65, 0x9910, RZ ;  /* 0x0000991041117816 */ /* 0x001fe200000000ff */
[----:B------:R0:W-:Y:S01]  /*1b970*/  @P5 STG.E.U8 desc[UR18][R10.64], R63 ;  /* 0x0000003f0a005986 */ /* 0x0001e2000c101112 */
[----:B------:R-:W-:Y:S02]  /*1b980*/  SHF.R.S32.HI R19, RZ, 0x8, R19 ;  /* 0x00000008ff137819 */ /* 0x000fe40000011413 */
[----:B------:R-:W-:Y:S02]  /*1b990*/  SHF.R.S32.HI R17, RZ, 0x8, R17 ;  /* 0x00000008ff117819 */ /* 0x000fe40000011411 */
[----:B--2---:R-:W-:Y:S02]  /*1b9a0*/  ISETP.LT.AND P3, PT, R12, UR15, !P0 ;  /* 0x0000000f0c007c0c */ /* 0x004fe4000c761270 */
[----:B------:R-:W-:-:S04]  /*1b9b0*/  IADD3 R12, P6, PT, R15, R0, RZ ;  /* 0x000000000f0c7210 */ /* 0x000fc80007fde0ff */
[----:B------:R-:W-:Y:S01]  /*1b9c0*/  LEA.HI.X.SX32 R13, R15, R2, 0x1, P6 ;  /* 0x000000020f0d7211 */ /* 0x000fe200030f0eff */
[C---:B------:R-:W-:Y:S01]  /*1b9d0*/  VIADD R15, R3.reuse, UR7 ;  /* 0x00000007030f7c36 */ /* 0x040fe20008000000 */
[C---:B------:R-:W-:Y:S02]  /*1b9e0*/  IADD3 R6, P6, PT, R3.reuse, R0, RZ ;  /* 0x0000000003067210 */ /* 0x040fe40007fde0ff */
[----:B----4-:R-:W-:Y:S02]  /*1b9f0*/  ISETP.LT.AND P1, PT, R16, UR15, !P0 ;  /* 0x0000000f10007c0c */ /* 0x010fe4000c721270 */
[----:B------:R-:W-:Y:S01]  /*1ba00*/  LEA.HI.X.SX32 R7, R3, R2, 0x1, P6 ;  /* 0x0000000203077211 */ /* 0x000fe200030f0eff */
[C---:B------:R-:W-:Y:S01]  /*1ba10*/  VIADD R3, R15.reuse, UR7 ;  /* 0x000000070f037c36 */ /* 0x040fe20008000000 */
[----:B------:R-:W-:Y:S02]  /*1ba20*/  IADD3 R8, P6, PT, R15, R0, RZ ;  /* 0x000000000f087210 */ /* 0x000fe40007fde0ff */
[----:B------:R-:W-:-:S02]  /*1ba30*/  PRMT R16, R63, 0x9910, RZ ;  /* 0x000099103f107816 */ /* 0x000fc400000000ff */
[----:B---3--:R-:W-:Y:S02]  /*1ba40*/  ISETP.LT.AND P2, PT, R18, UR15, !P0 ;  /* 0x0000000f12007c0c */ /* 0x008fe4000c741270 */
[----:B-----5:R-:W-:Y:S02]  /*1ba50*/  ISETP.LT.AND P0, PT, R14, UR15, !P0 ;  /* 0x0000000f0e007c0c */ /* 0x020fe4000c701270 */
[----:B------:R-:W-:Y:S02]  /*1ba60*/  LEA.HI.X.SX32 R9, R15, R2, 0x1, P6 ;  /* 0x000000020f097211 */ /* 0x000fe400030f0eff */
[----:B------:R-:W-:Y:S01]  /*1ba70*/  IADD3 R14, P6, PT, R3, R0, RZ ;  /* 0x00000000030e7210 */ /* 0x000fe20007fde0ff */
[----:B------:R-:W-:-:S03]  /*1ba80*/  IMAD.MOV.U32 R0, RZ, RZ, R16 ;  /* 0x000000ffff007224 */ /* 0x000fc600078e0010 */
[----:B------:R-:W-:Y:S02]  /*1ba90*/  LEA.HI.X.SX32 R15, R3, R2, 0x1, P6 ;  /* 0x00000002030f7211 */ /* 0x000fe400030f0eff */
[----:B------:R-:W-:-:S05]  /*1baa0*/  SHF.R.S32.HI R3, RZ, 0x8, R0 ;  /* 0x00000008ff037819 */ /* 0x000fca0000011400 */
[----:B------:R0:W-:Y:S04]  /*1bab0*/  @P4 STG.E.U8 desc[UR18][R4.64], R3 ;  /* 0x0000000304004986 */ /* 0x0001e8000c101112 */
[----:B------:R0:W-:Y:S04]  /*1bac0*/  @P3 STG.E.U8 desc[UR18][R12.64], R65 ;  /* 0x000000410c003986 */ /* 0x0001e8000c101112 */
[----:B------:R0:W-:Y:S04]  /*1bad0*/  @P2 STG.E.U8 desc[UR18][R6.64], R17 ;  /* 0x0000001106002986 */ /* 0x0001e8000c101112 */
[----:B------:R0:W-:Y:S04]  /*1bae0*/  @P1 STG.E.U8 desc[UR18][R8.64], R67 ;  /* 0x0000004308001986 */ /* 0x0001e8000c101112 */
[----:B------:R0:W-:Y:S01]  /*1baf0*/  @P0 STG.E.U8 desc[UR18][R14.64], R19 ;  /* 0x000000130e000986 */ /* 0x0001e2000c101112 */
[----:B------:R-:W-:Y:S06]  /*1bb00*/  BAR.SYNC.DEFER_BLOCKING 0x0 ;  /* 0x0000000000007b1d */ /* 0x000fec0000010000 */
[----:B------:R-:W-:Y:S05]  /*1bb10*/  BRA.U UP0, `(.L_x_13) ;  /* 0x0000000100a07547 */ /* 0x000fea000b800000 */
[----:B------:R-:W1:Y:S01]  /*1bb20*/  S2UR UR5, SR_CgaCtaId ;  /* 0x00000000000579c3 */ /* 0x000e620000008800 */
[----:B------:R-:W-:Y:S01]  /*1bb30*/  NOP ;  /* 0x0000000000007918 */ /* 0x000fe20000000000 */
[----:B------:R-:W-:Y:S01]  /*1bb40*/  UMOV UR4, 0x50 ;  /* 0x0000005000047882 */ /* 0x000fe20000000000 */
[----:B------:R-:W-:Y:S02]  /*1bb50*/  IMAD.U32 R0, RZ, RZ, UR8 ;  /* 0x00000008ff007e24 */ /* 0x000fe4000f8e00ff */
[----:B0-----:R-:W-:Y:S02]  /*1bb60*/  IMAD.MOV.U32 R3, RZ, RZ, 0x3 ;  /* 0x00000003ff037424 */ /* 0x001fe400078e00ff */
[----:B------:R-:W-:Y:S01]  /*1bb70*/  IMAD.MOV.U32 R7, RZ, RZ, 0x1 ;  /* 0x00000001ff077424 */ /* 0x000fe200078e00ff */
[----:B------:R-:W-:-:S04]  /*1bb80*/  LOP3.LUT R0, R0, 0xffff, RZ, 0xc0, !PT ;  /* 0x0000ffff00007812 */ /* 0x000fc800078ec0ff */
[----:B------:R-:W-:-:S05]  /*1bb90*/  SHF.R.U32.HI R0, RZ, 0x5, R0 ;  /* 0x00000005ff007819 */ /* 0x000fca0000011600 */
[----:B------:R-:W-:Y:S01]  /*1bba0*/  VIADD R2, R0, 0x10 ;  /* 0x0000001000027836 */ /* 0x000fe20000000000 */
[----:B------:R-:W-:Y:S01]  /*1bbb0*/  SHF.L.U32 R0, R3, R0, RZ ;  /* 0x0000000003007219 */ /* 0x000fe200000006ff */
[----:B-1----:R-:W-:-:S03]  /*1bbc0*/  ULEA UR6, UR5, UR4, 0x18 ;  /* 0x0000000405067291 */ /* 0x002fc6000f8ec0ff */
[----:B------:R-:W-:-:S04]  /*1bbd0*/  SHF.L.U32 R3, R7, R2, RZ ;  /* 0x0000000207037219 */ /* 0x000fc800000006ff */
[----:B------:R-:W-:Y:S02]  /*1bbe0*/  LOP3.LUT R0, R3, R0, RZ, 0xfc, !PT ;  /* 0x0000000003007212 */ /* 0x000fe400078efcff */
[----:B------:R-:W0:Y:S02]  /*1bbf0*/  LDS R5, [UR6] ;  /* 0x00000006ff057984 */ /* 0x000e240008000800 */
[C---:B------:R-:W-:Y:S02]  /*1bc00*/  LOP3.LUT R2, R0.reuse, 0xffff, RZ, 0xc0, !PT ;  /* 0x0000ffff00027812 */ /* 0x040fe400078ec0ff */
[----:B0-----:R-:W-:-:S04]  /*1bc10*/  LOP3.LUT R3, R0, 0xffff, R5, 0x80, !PT ;  /* 0x0000ffff00037812 */ /* 0x001fc800078e8005 */
[----:B------:R-:W-:-:S13]  /*1bc20*/  ISETP.NE.AND P0, PT, R3, R2, PT ;  /* 0x000000020300720c */ /* 0x000fda0003f05270 */
[----:B------:R-:W-:Y:S05]  /*1bc30*/  @P0 BRA `(.L_x_14) ;  /* 0x0000000000500947 */ /* 0x000fea0003800000 */
[----:B------:R-:W-:Y:S02]  /*1bc40*/  SHF.R.U32.HI R5, RZ, 0x10, R5 ;  /* 0x00000010ff057819 */ /* 0x000fe40000011605 */
[----:B------:R-:W-:-:S04]  /*1bc50*/  SHF.R.U32.HI R2, RZ, 0x10, R0 ;  /* 0x00000010ff027819 */ /* 0x000fc80000011600 */
[----:B------:R-:W-:-:S04]  /*1bc60*/  LOP3.LUT R5, R5, R2, RZ, 0xc0, !PT ;  /* 0x0000000205057212 */ /* 0x000fc800078ec0ff */
[----:B------:R-:W-:-:S13]  /*1bc70*/  ISETP.NE.AND P0, PT, R5, R2, PT ;  /* 0x000000020500720c */ /* 0x000fda0003f05270 */
[----:B------:R-:W-:Y:S05]  /*1bc80*/  @P0 BRA `(.L_x_15) ;  /* 0x0000000000300947 */ /* 0x000fea0003800000 */
[----:B------:R-:W-:Y:S01]  /*1bc90*/  R2UR UR4, R0 ;  /* 0x00000000000472ca */ /* 0x000fe200000e0000 */
[----:B------:R-:W-:Y:S01]  /*1bca0*/  VOTEU.ANY UR5, UPT, PT ;  /* 0x0000000000057886 */ /* 0x000fe200038e0100 */
[----:B------:R-:W0:Y:S01]  /*1bcb0*/  S2R R0, SR_LANEID ;  /* 0x0000000000007919 */ /* 0x000e220000000000 */
[----:B------:R-:W-:-:S10]  /*1bcc0*/  UFLO.U32 UR5, UR5 ;  /* 0x00000005000572bd */ /* 0x000fd400080e0000 */
[----:B------:R-:W-:-:S06]  /*1bcd0*/  ULOP3.LUT UR4, URZ, UR4, URZ, 0x33, !UPT ;  /* 0x00000004ff047292 */ /* 0x000fcc000f8e33ff */
[----:B------:R-:W-:-:S04]  /*1bce0*/  IMAD.U32 R2, RZ, RZ, UR4 ;  /* 0x00000004ff027e24 */ /* 0x000fc8000f8e00ff */
[----:B------:R-:W1:Y:S02]  /*1bcf0*/  REDUX UR7, R2 ;  /* 0x00000000020773c4 */ /* 0x000e640000000000 */
[----:B------:R2:W-:Y:S01]  /*1bd00*/  UTCATOMSWS.AND URZ, UR4 ;  /* 0x0000000400ff79e3 */ /* 0x0005e20008000000 */
[----:B0-----:R-:W-:Y:S01]  /*1bd10*/  ISETP.EQ.U32.AND P0, PT, R0, UR5, PT ;  /* 0x0000000500007c0c */ /* 0x001fe2000bf02070 */
[----:B-1----:R-:W-:-:S12]  /*1bd20*/  IMAD.U32 R0, RZ, RZ, UR7 ;  /* 0x00000007ff007e24 */ /* 0x002fd8000f8e00ff */
[----:B------:R2:W-:Y:S01]  /*1bd30*/  @P0 ATOMS.AND RZ, [UR6], R0 ;  /* 0x00000000ffff098c */ /* 0x0005e2000a800006 */
[----:B------:R-:W-:Y:S05]  /*1bd40*/  BRA `(.L_x_13) ;  /* 0x0000000000147947 */ /* 0x000fea0003800000 */
.L_x_15:
[----:B------:R-:W-:-:S07]  /*1bd50*/  MOV R2, 0x1bd70 ;  /* 0x0001bd7000027802 */ /* 0x000fce0000000f00 */
[----:B------:R-:W-:Y:S05]  /*1bd60*/  CALL.REL.NOINC `($__internal_0_$__cuda_sm10x_tcgen05_guardrail_trap_col_being_dealloced_not_returned_by_alloc) ;  /* 0x00000000002c7944 */ /* 0x000fea0003c00000 */
[----:B------:R-:W-:Y:S05]  /*1bd70*/  BRA `(.L_x_13) ;  /* 0x0000000000087947 */ /* 0x000fea0003800000 */
.L_x_14:
[----:B------:R-:W-:-:S07]  /*1bd80*/  MOV R2, 0x1bda0 ;  /* 0x0001bda000027802 */ /* 0x000fce0000000f00 */
[----:B------:R-:W-:Y:S05]  /*1bd90*/  CALL.REL.NOINC `($__internal_2_$__cuda_sm10x_tcgen05_guardrail_trap_unallocated_columns_being_dealloced) ;  /* 0x0000000000387944 */ /* 0x000fea0003c00000 */
.L_x_13:
[----:B------:R-:W-:Y:S01]  /*1bda0*/  NOP ;  /* 0x0000000000007918 */ /* 0x000fe20000000000 */
[----:B--2---:R-:W-:Y:S05]  /*1bdb0*/  EXIT ;  /* 0x000000000000794d */ /* 0x004fea0003800000 */
.L_x_8:
[----:B------:R-:W0:Y:S02]  /*1bdc0*/  SYNCS.PHASECHK.TRANS64.TRYWAIT P6, [UR6], R6 ;  /* 0x00000006ff0075a7 */ /* 0x000e2400080c1106 */
[----:B0-----:R-:W-:Y:S05]  /*1bdd0*/  @!P6 BRA `(.L_x_8) ;  /* 0xfffffffc00f8e947 */ /* 0x001fea000383ffff */
[----:B------:R-:W-:Y:S05]  /*1bde0*/  BRA `(.L_x_16) ;  /* 0xffffff3c00347947 */ /* 0x000fea000383ffff */
.L_x_12:
[----:B------:R-:W1:Y:S02]  /*1bdf0*/  SYNCS.PHASECHK.TRANS64.TRYWAIT P0, [UR6], R0 ;  /* 0x00000000ff0075a7 */ /* 0x000e640008001106 */
[----:B-1----:R-:W-:Y:S05]  /*1be00*/  @!P0 BRA `(.L_x_12) ;  /* 0xfffffffc00f88947 */ /* 0x002fea000383ffff */
[----:B------:R-:W-:Y:S05]  /*1be10*/  BRA `(.L_x_11) ;  /* 0xffffffdc00787947 */ /* 0x000fea000383ffff */
        .weak           $__internal_0_$__cuda_sm10x_tcgen05_guardrail_trap_col_being_dealloced_not_returned_by_alloc
        .type           $__internal_0_$__cuda_sm10x_tcgen05_guardrail_trap_col_being_dealloced_not_returned_by_alloc,@function
        .size           $__internal_0_$__cuda_sm10x_tcgen05_guardrail_trap_col_being_dealloced_not_returned_by_alloc,($__internal_1_$__cuda_sm10x_tcgen05_guardrail_trap_phase_invalid_during_alloc - $__internal_0_$__cuda_sm10x_tcgen05_guardrail_trap_col_being_dealloced_not_returned_by_alloc)
$__internal_0_$__cuda_sm10x_tcgen05_guardrail_trap_col_being_dealloced_not_returned_by_alloc:
[----:B------:R-:W-:Y:S05]  /*1be20*/  BPT.TRAP 0x1 ;  /* 0x000000040000795c */ /* 0x000fea0000300000 */
[----:B------:R-:W-:-:S04]  /*1be30*/  IMAD.MOV.U32 R3, RZ, RZ, 0x0 ;  /* 0x00000000ff037424 */ /* 0x000fc800078e00ff */
[----:B------:R-:W-:Y:S05]  /*1be40*/  RET.REL.NODEC R2 `(matmul_kernel) ;  /* 0xfffffe40026c7950 */ /* 0x000fea0003c3ffff */
        .weak           $__internal_1_$__cuda_sm10x_tcgen05_guardrail_trap_phase_invalid_during_alloc
        .type           $__internal_1_$__cuda_sm10x_tcgen05_guardrail_trap_phase_invalid_during_alloc,@function
        .size           $__internal_1_$__cuda_sm10x_tcgen05_guardrail_trap_phase_invalid_during_alloc,($__internal_2_$__cuda_sm10x_tcgen05_guardrail_trap_unallocated_columns_being_dealloced - $__internal_1_$__cuda_sm10x_tcgen05_guardrail_trap_phase_invalid_during_alloc)
$__internal_1_$__cuda_sm10x_tcgen05_guardrail_trap_phase_invalid_during_alloc:
[----:B------:R-:W-:Y:S05]  /*1be50*/  BPT.TRAP 0x1 ;  /* 0x000000040000795c */ /* 0x000fea0000300000 */
[----:B------:R-:W-:-:S04]  /*1be60*/  IMAD.MOV.U32 R3, RZ, RZ, 0x0 ;  /* 0x00000000ff037424 */ /* 0x000fc800078e00ff */
[----:B------:R-:W-:Y:S05]  /*1be70*/  RET.REL.NODEC R2 `(matmul_kernel) ;  /* 0xfffffe4002607950 */ /* 0x000fea0003c3ffff */
        .weak           $__internal_2_$__cuda_sm10x_tcgen05_guardrail_trap_unallocated_columns_being_dealloced
        .type           $__internal_2_$__cuda_sm10x_tcgen05_guardrail_trap_unallocated_columns_being_dealloced,@function
        .size           $__internal_2_$__cuda_sm10x_tcgen05_guardrail_trap_unallocated_columns_being_dealloced,(.L_x_20 - $__internal_2_$__cuda_sm10x_tcgen05_guardrail_trap_unallocated_columns_being_dealloced)
$__internal_2_$__cuda_sm10x_tcgen05_guardrail_trap_unallocated_columns_being_dealloced:
[----:B------:R-:W-:Y:S05]  /*1be80*/  BPT.TRAP 0x1 ;  /* 0x000000040000795c */ /* 0x000fea0000300000 */
[----:B------:R-:W-:-:S04]  /*1be90*/  IMAD.MOV.U32 R3, RZ, RZ, 0x0 ;  /* 0x00000000ff037424 */ /* 0x000fc800078e00ff */
[----:B------:R-:W-:Y:S05]  /*1bea0*/  RET.REL.NODEC R2 `(matmul_kernel) ;  /* 0xfffffe4002547950 */ /* 0x000fea0003c3ffff */
.L_x_17:
[----:B------:R-:W-:-:S00]  /*1beb0*/  BRA `(.L_x_17) ;  /* 0xfffffffc00fc7947 */ /* 0x000fc0000383ffff */
[----:B------:R-:W-:-:S00]  /*1bec0*/  NOP ;  /* 0x0000000000007918 */ /* 0x000fc00000000000 */
        /* <DEDUP_REMOVED lines=11> */
.L_x_20:


//--------------------- .nv.shared.matmul_kernel  --------------------------
	.section	.nv.shared.matmul_kernel,"aw",@nobits
	.sectionflags	@""
	.align	16
	.zero		1024


//--------------------- .nv.shared.reserved.0     --------------------------
	.section	.nv.shared.reserved.0,"aw",@nobits
	.align	8
	.weak		__nv_reservedSMEM_offset_0_alias
	.size		__nv_reservedSMEM_offset_0_alias, 0, 64
	.other		__nv_reservedSMEM_offset_0_alias,@"STO_CUDA_RESERVED_SHARED STV_DEFAULT"
__nv_reservedSMEM_offset_0_alias:
	.zero		0
.nv.shared.reserved.0:
	.zero		64
	.weak		__nv_reservedSMEM_allocation_phase
	.type		__nv_reservedSMEM_allocation_phase,@object
	.size		__nv_reservedSMEM_allocation_phase,(.L_0 - __nv_reservedSMEM_allocation_phase)
__nv_reservedSMEM_allocation_phase:
	.zero		1
.L_0:
	.zero		7
	.weak		__nv_reservedSMEM_devtool_atexit_pc
	.type		__nv_reservedSMEM_devtool_atexit_pc,@object
	.size		__nv_reservedSMEM_devtool_atexit_pc,(__nv_reservedSMEM_allocation_mask - __nv_reservedSMEM_devtool_atexit_pc)
__nv_reservedSMEM_devtool_atexit_pc:
	.zero		8
	.weak		__nv_reservedSMEM_allocation_mask
	.type		__nv_reservedSMEM_allocation_mask,@object
	.size		__nv_reservedSMEM_allocation_mask,(.L_2 - __nv_reservedSMEM_allocation_mask)
__nv_reservedSMEM_allocation_mask:
	.zero		4
.L_2:


//--------------------- .nv.constant0.matmul_kernel --------------------------
	.section	.nv.constant0.matmul_kernel,"a",@progbits
	.sectionflags	@""
	.align	4
.nv.constant0.matmul_kernel:
	.zero		976


//--------------------- SYMBOLS --------------------------

	.type		.nv.reservedSmem.offset0,@object
	.size		.nv.reservedSmem.offset0,0x4
	.type		.nv.reservedSmem.cap,@object
	.size		.nv.reservedSmem.cap,0x4
